//
// Generated by NVIDIA NVVM Compiler
//
// Compiler Build ID: CL-36424714
// Cuda compilation tools, release 13.0, V13.0.88
// Based on NVVM 20.0.0
//

.version 9.0
.target sm_100
.address_size 64

	// .globl	_ZN6thrust24THRUST_300001_SM_1000_NS8cuda_cub4core6detail13_kernel_agentINS1_8__reduce11ReduceAgentINS0_12zip_iteratorIN4cuda3std3__45tupleIJNS0_6detail15normal_iteratorINS0_10device_ptrIfEEEENS0_17counting_iteratorIlNS0_11use_defaultESI_SI_EEEEEEEPNSB_IJflEEESM_iNS1_9__extrema9arg_max_fIflNSA_4lessIfEEEEEEJSL_SN_iSS_EEEvDpT0_
.extern .func  (.param .b32 func_retval0) vprintf
(
	.param .b64 vprintf_param_0,
	.param .b64 vprintf_param_1
)
;
.global .align 1 .b8 _ZN34_INTERNAL_59666de5_4_k_cu_22a387904cuda3std3__45__cpo5beginE[1];
.global .align 1 .b8 _ZN34_INTERNAL_59666de5_4_k_cu_22a387904cuda3std3__45__cpo3endE[1];
.global .align 1 .b8 _ZN34_INTERNAL_59666de5_4_k_cu_22a387904cuda3std3__45__cpo6cbeginE[1];
.global .align 1 .b8 _ZN34_INTERNAL_59666de5_4_k_cu_22a387904cuda3std3__45__cpo4cendE[1];
.global .align 1 .b8 _ZN34_INTERNAL_59666de5_4_k_cu_22a387904cuda3std3__45__cpo6rbeginE[1];
.global .align 1 .b8 _ZN34_INTERNAL_59666de5_4_k_cu_22a387904cuda3std3__45__cpo4rendE[1];
.global .align 1 .b8 _ZN34_INTERNAL_59666de5_4_k_cu_22a387904cuda3std3__45__cpo7crbeginE[1];
.global .align 1 .b8 _ZN34_INTERNAL_59666de5_4_k_cu_22a387904cuda3std3__45__cpo5crendE[1];
.global .align 1 .b8 _ZN34_INTERNAL_59666de5_4_k_cu_22a387904cuda3std3__436_GLOBAL__N__59666de5_4_k_cu_22a387906ignoreE[1];
.global .align 1 .b8 _ZN34_INTERNAL_59666de5_4_k_cu_22a387904cuda3std3__419piecewise_constructE[1];
.global .align 1 .b8 _ZN34_INTERNAL_59666de5_4_k_cu_22a387904cuda3std3__48in_placeE[1];
.global .align 1 .b8 _ZN34_INTERNAL_59666de5_4_k_cu_22a387904cuda3std3__420unreachable_sentinelE[1];
.global .align 1 .b8 _ZN34_INTERNAL_59666de5_4_k_cu_22a387904cuda3std3__47nulloptE[1];
.global .align 1 .b8 _ZN34_INTERNAL_59666de5_4_k_cu_22a387904cuda3std3__48unexpectE[1];
.global .align 1 .b8 _ZN34_INTERNAL_59666de5_4_k_cu_22a387904cuda3std6ranges3__45__cpo4swapE[1];
.global .align 1 .b8 _ZN34_INTERNAL_59666de5_4_k_cu_22a387904cuda3std6ranges3__45__cpo9iter_moveE[1];
.global .align 1 .b8 _ZN34_INTERNAL_59666de5_4_k_cu_22a387904cuda3std6ranges3__45__cpo5beginE[1];
.global .align 1 .b8 _ZN34_INTERNAL_59666de5_4_k_cu_22a387904cuda3std6ranges3__45__cpo3endE[1];
.global .align 1 .b8 _ZN34_INTERNAL_59666de5_4_k_cu_22a387904cuda3std6ranges3__45__cpo6cbeginE[1];
.global .align 1 .b8 _ZN34_INTERNAL_59666de5_4_k_cu_22a387904cuda3std6ranges3__45__cpo4cendE[1];
.global .align 1 .b8 _ZN34_INTERNAL_59666de5_4_k_cu_22a387904cuda3std6ranges3__45__cpo7advanceE[1];
.global .align 1 .b8 _ZN34_INTERNAL_59666de5_4_k_cu_22a387904cuda3std6ranges3__45__cpo9iter_swapE[1];
.global .align 1 .b8 _ZN34_INTERNAL_59666de5_4_k_cu_22a387904cuda3std6ranges3__45__cpo4nextE[1];
.global .align 1 .b8 _ZN34_INTERNAL_59666de5_4_k_cu_22a387904cuda3std6ranges3__45__cpo4prevE[1];
.global .align 1 .b8 _ZN34_INTERNAL_59666de5_4_k_cu_22a387904cuda3std6ranges3__45__cpo4dataE[1];
.global .align 1 .b8 _ZN34_INTERNAL_59666de5_4_k_cu_22a387904cuda3std6ranges3__45__cpo5cdataE[1];
.global .align 1 .b8 _ZN34_INTERNAL_59666de5_4_k_cu_22a387904cuda3std6ranges3__45__cpo4sizeE[1];
.global .align 1 .b8 _ZN34_INTERNAL_59666de5_4_k_cu_22a387904cuda3std6ranges3__45__cpo5ssizeE[1];
.global .align 1 .b8 _ZN34_INTERNAL_59666de5_4_k_cu_22a387904cuda3std6ranges3__45__cpo8distanceE[1];
.global .align 1 .b8 _ZN34_INTERNAL_59666de5_4_k_cu_22a387906thrust24THRUST_300001_SM_1000_NS8cuda_cub3parE[1];
.global .align 1 .b8 _ZN34_INTERNAL_59666de5_4_k_cu_22a387906thrust24THRUST_300001_SM_1000_NS8cuda_cub10par_nosyncE[1];
.global .align 1 .b8 _ZN34_INTERNAL_59666de5_4_k_cu_22a387906thrust24THRUST_300001_SM_1000_NS6system6detail10sequential3seqE[1];
.global .align 1 .b8 _ZN34_INTERNAL_59666de5_4_k_cu_22a387906thrust24THRUST_300001_SM_1000_NS6system3cpp3parE[1];
.global .align 1 .b8 _ZN34_INTERNAL_59666de5_4_k_cu_22a387906thrust24THRUST_300001_SM_1000_NS12placeholders2_1E[1];
.global .align 1 .b8 _ZN34_INTERNAL_59666de5_4_k_cu_22a387906thrust24THRUST_300001_SM_1000_NS12placeholders2_2E[1];
.global .align 1 .b8 _ZN34_INTERNAL_59666de5_4_k_cu_22a387906thrust24THRUST_300001_SM_1000_NS12placeholders2_3E[1];
.global .align 1 .b8 _ZN34_INTERNAL_59666de5_4_k_cu_22a387906thrust24THRUST_300001_SM_1000_NS12placeholders2_4E[1];
.global .align 1 .b8 _ZN34_INTERNAL_59666de5_4_k_cu_22a387906thrust24THRUST_300001_SM_1000_NS12placeholders2_5E[1];
.global .align 1 .b8 _ZN34_INTERNAL_59666de5_4_k_cu_22a387906thrust24THRUST_300001_SM_1000_NS12placeholders2_6E[1];
.global .align 1 .b8 _ZN34_INTERNAL_59666de5_4_k_cu_22a387906thrust24THRUST_300001_SM_1000_NS12placeholders2_7E[1];
.global .align 1 .b8 _ZN34_INTERNAL_59666de5_4_k_cu_22a387906thrust24THRUST_300001_SM_1000_NS12placeholders2_8E[1];
.global .align 1 .b8 _ZN34_INTERNAL_59666de5_4_k_cu_22a387906thrust24THRUST_300001_SM_1000_NS12placeholders2_9E[1];
.global .align 1 .b8 _ZN34_INTERNAL_59666de5_4_k_cu_22a387906thrust24THRUST_300001_SM_1000_NS12placeholders3_10E[1];
.global .align 1 .b8 _ZN34_INTERNAL_59666de5_4_k_cu_22a387906thrust24THRUST_300001_SM_1000_NS3seqE[1];
.global .align 1 .b8 _ZN34_INTERNAL_59666de5_4_k_cu_22a387906thrust24THRUST_300001_SM_1000_NS6deviceE[1];
.extern .shared .align 16 .b8 _ZN6thrust24THRUST_300001_SM_1000_NS8cuda_cub4core6detail5shmemE[];
.global .align 1 .b8 $str$8[70] = {97, 116, 32, 98, 108, 111, 99, 107, 40, 37, 50, 100, 44, 32, 37, 50, 100, 41, 32, 116, 104, 114, 101, 97, 100, 40, 37, 50, 100, 44, 32, 37, 50, 100, 44, 32, 105, 100, 61, 37, 52, 100, 41, 32, 116, 97, 114, 103, 101, 116, 40, 37, 50, 100, 44, 32, 37, 50, 100, 44, 32, 49, 100, 61, 37, 52, 100, 41, 10};

.visible .entry _ZN6thrust24THRUST_300001_SM_1000_NS8cuda_cub4core6detail13_kernel_agentINS1_8__reduce11ReduceAgentINS0_12zip_iteratorIN4cuda3std3__45tupleIJNS0_6detail15normal_iteratorINS0_10device_ptrIfEEEENS0_17counting_iteratorIlNS0_11use_defaultESI_SI_EEEEEEEPNSB_IJflEEESM_iNS1_9__extrema9arg_max_fIflNSA_4lessIfEEEEEEJSL_SN_iSS_EEEvDpT0_(
	.param .align 8 .b8 _ZN6thrust24THRUST_300001_SM_1000_NS8cuda_cub4core6detail13_kernel_agentINS1_8__reduce11ReduceAgentINS0_12zip_iteratorIN4cuda3std3__45tupleIJNS0_6detail15normal_iteratorINS0_10device_ptrIfEEEENS0_17counting_iteratorIlNS0_11use_defaultESI_SI_EEEEEEEPNSB_IJflEEESM_iNS1_9__extrema9arg_max_fIflNSA_4lessIfEEEEEEJSL_SN_iSS_EEEvDpT0__param_0[16],
	.param .u64 .ptr .align 1 _ZN6thrust24THRUST_300001_SM_1000_NS8cuda_cub4core6detail13_kernel_agentINS1_8__reduce11ReduceAgentINS0_12zip_iteratorIN4cuda3std3__45tupleIJNS0_6detail15normal_iteratorINS0_10device_ptrIfEEEENS0_17counting_iteratorIlNS0_11use_defaultESI_SI_EEEEEEEPNSB_IJflEEESM_iNS1_9__extrema9arg_max_fIflNSA_4lessIfEEEEEEJSL_SN_iSS_EEEvDpT0__param_1,
	.param .u32 _ZN6thrust24THRUST_300001_SM_1000_NS8cuda_cub4core6detail13_kernel_agentINS1_8__reduce11ReduceAgentINS0_12zip_iteratorIN4cuda3std3__45tupleIJNS0_6detail15normal_iteratorINS0_10device_ptrIfEEEENS0_17counting_iteratorIlNS0_11use_defaultESI_SI_EEEEEEEPNSB_IJflEEESM_iNS1_9__extrema9arg_max_fIflNSA_4lessIfEEEEEEJSL_SN_iSS_EEEvDpT0__param_2,
	.param .align 1 .b8 _ZN6thrust24THRUST_300001_SM_1000_NS8cuda_cub4core6detail13_kernel_agentINS1_8__reduce11ReduceAgentINS0_12zip_iteratorIN4cuda3std3__45tupleIJNS0_6detail15normal_iteratorINS0_10device_ptrIfEEEENS0_17counting_iteratorIlNS0_11use_defaultESI_SI_EEEEEEEPNSB_IJflEEESM_iNS1_9__extrema9arg_max_fIflNSA_4lessIfEEEEEEJSL_SN_iSS_EEEvDpT0__param_3[1]
)
.maxntid 256
{
	.reg .pred 	%p<213>;
	.reg .b32 	%r<400>;
	.reg .b32 	%f<242>;
	.reg .b64 	%rd<305>;

	ld.param.u64 	%rd195, [_ZN6thrust24THRUST_300001_SM_1000_NS8cuda_cub4core6detail13_kernel_agentINS1_8__reduce11ReduceAgentINS0_12zip_iteratorIN4cuda3std3__45tupleIJNS0_6detail15normal_iteratorINS0_10device_ptrIfEEEENS0_17counting_iteratorIlNS0_11use_defaultESI_SI_EEEEEEEPNSB_IJflEEESM_iNS1_9__extrema9arg_max_fIflNSA_4lessIfEEEEEEJSL_SN_iSS_EEEvDpT0__param_0+8];
	ld.param.u64 	%rd194, [_ZN6thrust24THRUST_300001_SM_1000_NS8cuda_cub4core6detail13_kernel_agentINS1_8__reduce11ReduceAgentINS0_12zip_iteratorIN4cuda3std3__45tupleIJNS0_6detail15normal_iteratorINS0_10device_ptrIfEEEENS0_17counting_iteratorIlNS0_11use_defaultESI_SI_EEEEEEEPNSB_IJflEEESM_iNS1_9__extrema9arg_max_fIflNSA_4lessIfEEEEEEJSL_SN_iSS_EEEvDpT0__param_0];
	ld.param.u32 	%r36, [_ZN6thrust24THRUST_300001_SM_1000_NS8cuda_cub4core6detail13_kernel_agentINS1_8__reduce11ReduceAgentINS0_12zip_iteratorIN4cuda3std3__45tupleIJNS0_6detail15normal_iteratorINS0_10device_ptrIfEEEENS0_17counting_iteratorIlNS0_11use_defaultESI_SI_EEEEEEEPNSB_IJflEEESM_iNS1_9__extrema9arg_max_fIflNSA_4lessIfEEEEEEJSL_SN_iSS_EEEvDpT0__param_2];
	setp.eq.s32 	%p1, %r36, 0;
	@%p1 bra 	$L__BB0_206;
	cvta.to.global.u64 	%rd1, %rd194;
	setp.gt.s32 	%p2, %r36, 1279;
	@%p2 bra 	$L__BB0_122;
	mov.u32 	%r1, %tid.x;
	setp.ge.s32 	%p96, %r1, %r36;
	mov.f32 	%f188, 0f00000000;
	mov.b64 	%rd246, 0;
	mov.u32 	%r391, %r1;
	@%p96 bra 	$L__BB0_4;
	cvt.u64.u32 	%rd222, %r1;
	mul.wide.u32 	%rd223, %r1, 4;
	add.s64 	%rd224, %rd1, %rd223;
	add.s64 	%rd246, %rd195, %rd222;
	ld.global.f32 	%f188, [%rd224];
	add.s32 	%r391, %r1, 256;
$L__BB0_4:
	setp.ge.s32 	%p97, %r391, %r36;
	@%p97 bra 	$L__BB0_26;
	not.b32 	%r160, %r391;
	add.s32 	%r4, %r36, %r160;
	and.b32  	%r161, %r4, 768;
	setp.eq.s32 	%p98, %r161, 768;
	@%p98 bra 	$L__BB0_11;
	cvt.u64.u32 	%rd226, %r391;
	add.s64 	%rd237, %rd195, %rd226;
	mul.wide.u32 	%rd227, %r391, 4;
	add.s64 	%rd236, %rd1, %rd227;
	shr.u32 	%r162, %r4, 8;
	add.s32 	%r163, %r162, 1;
	and.b32  	%r164, %r163, 3;
	neg.s32 	%r389, %r164;
$L__BB0_7:
	.pragma "nounroll";
	mov.u64 	%rd9, %rd246;
	mov.f32 	%f3, %f188;
	ld.global.f32 	%f4, [%rd236];
	setp.lt.f32 	%p99, %f3, %f4;
	mov.u64 	%rd246, %rd237;
	mov.f32 	%f188, %f4;
	@%p99 bra 	$L__BB0_10;
	setp.lt.f32 	%p100, %f4, %f3;
	mov.u64 	%rd246, %rd9;
	mov.f32 	%f188, %f3;
	@%p100 bra 	$L__BB0_10;
	setp.lt.s64 	%p101, %rd9, %rd237;
	min.s64 	%rd246, %rd9, %rd237;
	selp.f32 	%f188, %f3, %f4, %p101;
$L__BB0_10:
	add.s32 	%r391, %r391, 256;
	add.s64 	%rd237, %rd237, 256;
	add.s64 	%rd236, %rd236, 1024;
	add.s32 	%r389, %r389, 1;
	setp.ne.s32 	%p102, %r389, 0;
	@%p102 bra 	$L__BB0_7;
$L__BB0_11:
	setp.lt.u32 	%p103, %r4, 768;
	@%p103 bra 	$L__BB0_26;
	add.s32 	%r392, %r391, 512;
$L__BB0_13:
	mov.u32 	%r12, %r392;
	add.s32 	%r165, %r12, -512;
	cvt.s64.s32 	%rd228, %r165;
	mul.wide.s32 	%rd229, %r165, 4;
	add.s64 	%rd17, %rd1, %rd229;
	add.s64 	%rd18, %rd195, %rd228;
	ld.global.f32 	%f10, [%rd17];
	setp.lt.f32 	%p104, %f188, %f10;
	mov.u64 	%rd243, %rd18;
	mov.f32 	%f185, %f10;
	@%p104 bra 	$L__BB0_16;
	setp.lt.f32 	%p105, %f10, %f188;
	mov.u64 	%rd243, %rd246;
	mov.f32 	%f185, %f188;
	@%p105 bra 	$L__BB0_16;
	setp.lt.s64 	%p106, %rd246, %rd18;
	min.s64 	%rd243, %rd246, %rd18;
	selp.f32 	%f185, %f188, %f10, %p106;
$L__BB0_16:
	add.s32 	%r166, %r12, -256;
	cvt.s64.s32 	%rd230, %r166;
	add.s64 	%rd21, %rd195, %rd230;
	ld.global.f32 	%f13, [%rd17+1024];
	setp.lt.f32 	%p107, %f185, %f13;
	mov.u64 	%rd244, %rd21;
	mov.f32 	%f186, %f13;
	@%p107 bra 	$L__BB0_19;
	setp.lt.f32 	%p108, %f13, %f185;
	mov.u64 	%rd244, %rd243;
	mov.f32 	%f186, %f185;
	@%p108 bra 	$L__BB0_19;
	setp.lt.s64 	%p109, %rd243, %rd21;
	min.s64 	%rd244, %rd243, %rd21;
	selp.f32 	%f186, %f185, %f13, %p109;
$L__BB0_19:
	cvt.s64.s32 	%rd231, %r12;
	add.s64 	%rd24, %rd195, %rd231;
	ld.global.f32 	%f16, [%rd17+2048];
	setp.lt.f32 	%p110, %f186, %f16;
	mov.u64 	%rd245, %rd24;
	mov.f32 	%f187, %f16;
	@%p110 bra 	$L__BB0_22;
	setp.lt.f32 	%p111, %f16, %f186;
	mov.u64 	%rd245, %rd244;
	mov.f32 	%f187, %f186;
	@%p111 bra 	$L__BB0_22;
	setp.lt.s64 	%p112, %rd244, %rd24;
	min.s64 	%rd245, %rd244, %rd24;
	selp.f32 	%f187, %f186, %f16, %p112;
$L__BB0_22:
	add.s32 	%r167, %r12, 256;
	cvt.s64.s32 	%rd232, %r167;
	add.s64 	%rd27, %rd195, %rd232;
	ld.global.f32 	%f19, [%rd17+3072];
	setp.lt.f32 	%p113, %f187, %f19;
	mov.u64 	%rd246, %rd27;
	mov.f32 	%f188, %f19;
	@%p113 bra 	$L__BB0_25;
	setp.lt.f32 	%p114, %f19, %f187;
	mov.u64 	%rd246, %rd245;
	mov.f32 	%f188, %f187;
	@%p114 bra 	$L__BB0_25;
	setp.lt.s64 	%p115, %rd245, %rd27;
	min.s64 	%rd246, %rd245, %rd27;
	selp.f32 	%f188, %f187, %f19, %p115;
$L__BB0_25:
	add.s32 	%r392, %r12, 1024;
	add.s32 	%r168, %r12, 512;
	setp.lt.s32 	%p116, %r168, %r36;
	@%p116 bra 	$L__BB0_13;
$L__BB0_26:
	setp.lt.s32 	%p117, %r36, 256;
	@%p117 bra 	$L__BB0_71;
	// begin inline asm
	mov.u32 %r282, %laneid;
	// end inline asm
	mov.b32 	%r284, %f188;
	mov.b32 	%r300, 1;
	mov.b32 	%r301, 31;
	mov.b32 	%r302, -1;
	// begin inline asm
	shfl.sync.down.b32 %r283, %r284, %r300, %r301, %r302;
	// end inline asm
	mov.b32 	%f23, %r283;
	// begin inline asm
	shfl.sync.down.b32 %r288, %r289, %r300, %r301, %r302;
	// end inline asm
	mov.b64 	{%r294, %r299}, %rd246;
	// begin inline asm
	shfl.sync.down.b32 %r293, %r294, %r300, %r301, %r302;
	// end inline asm
	// begin inline asm
	shfl.sync.down.b32 %r298, %r299, %r300, %r301, %r302;
	// end inline asm
	mov.b64 	%rd31, {%r293, %r298};
	setp.gt.s32 	%p169, %r282, 30;
	mov.u64 	%rd248, %rd246;
	mov.f32 	%f190, %f188;
	@%p169 bra 	$L__BB0_31;
	setp.lt.f32 	%p170, %f188, %f23;
	mov.u64 	%rd248, %rd31;
	mov.f32 	%f190, %f23;
	@%p170 bra 	$L__BB0_31;
	setp.gt.f32 	%p171, %f188, %f23;
	mov.u64 	%rd248, %rd246;
	mov.f32 	%f190, %f188;
	@%p171 bra 	$L__BB0_31;
	setp.lt.s64 	%p172, %rd246, %rd31;
	min.s64 	%rd248, %rd246, %rd31;
	selp.f32 	%f190, %f188, %f23, %p172;
$L__BB0_31:
	mov.b32 	%r304, %f190;
	mov.b32 	%r320, 2;
	mov.b32 	%r321, 31;
	mov.b32 	%r322, -1;
	// begin inline asm
	shfl.sync.down.b32 %r303, %r304, %r320, %r321, %r322;
	// end inline asm
	mov.b32 	%f26, %r303;
	// begin inline asm
	shfl.sync.down.b32 %r308, %r309, %r320, %r321, %r322;
	// end inline asm
	mov.b64 	{%r314, %r319}, %rd248;
	// begin inline asm
	shfl.sync.down.b32 %r313, %r314, %r320, %r321, %r322;
	// end inline asm
	// begin inline asm
	shfl.sync.down.b32 %r318, %r319, %r320, %r321, %r322;
	// end inline asm
	mov.b64 	%rd34, {%r313, %r318};
	setp.gt.s32 	%p173, %r282, 29;
	mov.u64 	%rd249, %rd248;
	mov.f32 	%f191, %f190;
	@%p173 bra 	$L__BB0_35;
	setp.lt.f32 	%p174, %f190, %f26;
	mov.u64 	%rd249, %rd34;
	mov.f32 	%f191, %f26;
	@%p174 bra 	$L__BB0_35;
	setp.gt.f32 	%p175, %f190, %f26;
	mov.u64 	%rd249, %rd248;
	mov.f32 	%f191, %f190;
	@%p175 bra 	$L__BB0_35;
	setp.lt.s64 	%p176, %rd248, %rd34;
	min.s64 	%rd249, %rd248, %rd34;
	selp.f32 	%f191, %f190, %f26, %p176;
$L__BB0_35:
	mov.b32 	%r324, %f191;
	mov.b32 	%r340, 4;
	mov.b32 	%r341, 31;
	mov.b32 	%r342, -1;
	// begin inline asm
	shfl.sync.down.b32 %r323, %r324, %r340, %r341, %r342;
	// end inline asm
	mov.b32 	%f29, %r323;
	// begin inline asm
	shfl.sync.down.b32 %r328, %r329, %r340, %r341, %r342;
	// end inline asm
	mov.b64 	{%r334, %r339}, %rd249;
	// begin inline asm
	shfl.sync.down.b32 %r333, %r334, %r340, %r341, %r342;
	// end inline asm
	// begin inline asm
	shfl.sync.down.b32 %r338, %r339, %r340, %r341, %r342;
	// end inline asm
	mov.b64 	%rd37, {%r333, %r338};
	setp.gt.s32 	%p177, %r282, 27;
	mov.u64 	%rd250, %rd249;
	mov.f32 	%f192, %f191;
	@%p177 bra 	$L__BB0_39;
	setp.lt.f32 	%p178, %f191, %f29;
	mov.u64 	%rd250, %rd37;
	mov.f32 	%f192, %f29;
	@%p178 bra 	$L__BB0_39;
	setp.gt.f32 	%p179, %f191, %f29;
	mov.u64 	%rd250, %rd249;
	mov.f32 	%f192, %f191;
	@%p179 bra 	$L__BB0_39;
	setp.lt.s64 	%p180, %rd249, %rd37;
	min.s64 	%rd250, %rd249, %rd37;
	selp.f32 	%f192, %f191, %f29, %p180;
$L__BB0_39:
	mov.b32 	%r344, %f192;
	mov.b32 	%r360, 8;
	mov.b32 	%r361, 31;
	mov.b32 	%r362, -1;
	// begin inline asm
	shfl.sync.down.b32 %r343, %r344, %r360, %r361, %r362;
	// end inline asm
	mov.b32 	%f32, %r343;
	// begin inline asm
	shfl.sync.down.b32 %r348, %r349, %r360, %r361, %r362;
	// end inline asm
	mov.b64 	{%r354, %r359}, %rd250;
	// begin inline asm
	shfl.sync.down.b32 %r353, %r354, %r360, %r361, %r362;
	// end inline asm
	// begin inline asm
	shfl.sync.down.b32 %r358, %r359, %r360, %r361, %r362;
	// end inline asm
	mov.b64 	%rd40, {%r353, %r358};
	setp.gt.s32 	%p181, %r282, 23;
	mov.u64 	%rd251, %rd250;
	mov.f32 	%f193, %f192;
	@%p181 bra 	$L__BB0_43;
	setp.lt.f32 	%p182, %f192, %f32;
	mov.u64 	%rd251, %rd40;
	mov.f32 	%f193, %f32;
	@%p182 bra 	$L__BB0_43;
	setp.gt.f32 	%p183, %f192, %f32;
	mov.u64 	%rd251, %rd250;
	mov.f32 	%f193, %f192;
	@%p183 bra 	$L__BB0_43;
	setp.lt.s64 	%p184, %rd250, %rd40;
	min.s64 	%rd251, %rd250, %rd40;
	selp.f32 	%f193, %f192, %f32, %p184;
$L__BB0_43:
	mov.b32 	%r364, %f193;
	mov.b32 	%r380, 16;
	mov.b32 	%r381, 31;
	mov.b32 	%r382, -1;
	// begin inline asm
	shfl.sync.down.b32 %r363, %r364, %r380, %r381, %r382;
	// end inline asm
	mov.b32 	%f35, %r363;
	// begin inline asm
	shfl.sync.down.b32 %r368, %r369, %r380, %r381, %r382;
	// end inline asm
	mov.b64 	{%r374, %r379}, %rd251;
	// begin inline asm
	shfl.sync.down.b32 %r373, %r374, %r380, %r381, %r382;
	// end inline asm
	// begin inline asm
	shfl.sync.down.b32 %r378, %r379, %r380, %r381, %r382;
	// end inline asm
	mov.b64 	%rd43, {%r373, %r378};
	setp.gt.s32 	%p185, %r282, 15;
	mov.u64 	%rd304, %rd251;
	mov.f32 	%f241, %f193;
	@%p185 bra 	$L__BB0_47;
	setp.lt.f32 	%p186, %f193, %f35;
	mov.u64 	%rd304, %rd43;
	mov.f32 	%f241, %f35;
	@%p186 bra 	$L__BB0_47;
	setp.gt.f32 	%p187, %f193, %f35;
	mov.u64 	%rd304, %rd251;
	mov.f32 	%f241, %f193;
	@%p187 bra 	$L__BB0_47;
	setp.lt.s64 	%p188, %rd251, %rd43;
	min.s64 	%rd304, %rd251, %rd43;
	selp.f32 	%f241, %f193, %f35, %p188;
$L__BB0_47:
	setp.ne.s32 	%p189, %r282, 0;
	@%p189 bra 	$L__BB0_49;
	shr.u32 	%r383, %r1, 1;
	and.b32  	%r384, %r383, 496;
	mov.u32 	%r385, _ZN6thrust24THRUST_300001_SM_1000_NS8cuda_cub4core6detail5shmemE;
	add.s32 	%r386, %r385, %r384;
	st.shared.f32 	[%r386+8], %f241;
	st.shared.u64 	[%r386+16], %rd304;
$L__BB0_49:
	bar.sync 	0;
	setp.ne.s32 	%p190, %r1, 0;
	@%p190 bra 	$L__BB0_204;
	ld.shared.f32 	%f38, [_ZN6thrust24THRUST_300001_SM_1000_NS8cuda_cub4core6detail5shmemE+24];
	ld.shared.u64 	%rd46, [_ZN6thrust24THRUST_300001_SM_1000_NS8cuda_cub4core6detail5shmemE+32];
	setp.lt.f32 	%p191, %f241, %f38;
	mov.u64 	%rd253, %rd46;
	mov.f32 	%f195, %f38;
	@%p191 bra 	$L__BB0_53;
	setp.lt.f32 	%p192, %f38, %f241;
	mov.u64 	%rd253, %rd304;
	mov.f32 	%f195, %f241;
	@%p192 bra 	$L__BB0_53;
	setp.lt.s64 	%p193, %rd304, %rd46;
	min.s64 	%rd253, %rd304, %rd46;
	selp.f32 	%f195, %f241, %f38, %p193;
$L__BB0_53:
	ld.shared.f32 	%f41, [_ZN6thrust24THRUST_300001_SM_1000_NS8cuda_cub4core6detail5shmemE+40];
	ld.shared.u64 	%rd49, [_ZN6thrust24THRUST_300001_SM_1000_NS8cuda_cub4core6detail5shmemE+48];
	setp.lt.f32 	%p194, %f195, %f41;
	mov.u64 	%rd254, %rd49;
	mov.f32 	%f196, %f41;
	@%p194 bra 	$L__BB0_56;
	setp.lt.f32 	%p195, %f41, %f195;
	mov.u64 	%rd254, %rd253;
	mov.f32 	%f196, %f195;
	@%p195 bra 	$L__BB0_56;
	setp.lt.s64 	%p196, %rd253, %rd49;
	min.s64 	%rd254, %rd253, %rd49;
	selp.f32 	%f196, %f195, %f41, %p196;
$L__BB0_56:
	ld.shared.f32 	%f44, [_ZN6thrust24THRUST_300001_SM_1000_NS8cuda_cub4core6detail5shmemE+56];
	ld.shared.u64 	%rd52, [_ZN6thrust24THRUST_300001_SM_1000_NS8cuda_cub4core6detail5shmemE+64];
	setp.lt.f32 	%p197, %f196, %f44;
	mov.u64 	%rd255, %rd52;
	mov.f32 	%f197, %f44;
	@%p197 bra 	$L__BB0_59;
	setp.lt.f32 	%p198, %f44, %f196;
	mov.u64 	%rd255, %rd254;
	mov.f32 	%f197, %f196;
	@%p198 bra 	$L__BB0_59;
	setp.lt.s64 	%p199, %rd254, %rd52;
	min.s64 	%rd255, %rd254, %rd52;
	selp.f32 	%f197, %f196, %f44, %p199;
$L__BB0_59:
	ld.shared.f32 	%f47, [_ZN6thrust24THRUST_300001_SM_1000_NS8cuda_cub4core6detail5shmemE+72];
	ld.shared.u64 	%rd55, [_ZN6thrust24THRUST_300001_SM_1000_NS8cuda_cub4core6detail5shmemE+80];
	setp.lt.f32 	%p200, %f197, %f47;
	mov.u64 	%rd256, %rd55;
	mov.f32 	%f198, %f47;
	@%p200 bra 	$L__BB0_62;
	setp.lt.f32 	%p201, %f47, %f197;
	mov.u64 	%rd256, %rd255;
	mov.f32 	%f198, %f197;
	@%p201 bra 	$L__BB0_62;
	setp.lt.s64 	%p202, %rd255, %rd55;
	min.s64 	%rd256, %rd255, %rd55;
	selp.f32 	%f198, %f197, %f47, %p202;
$L__BB0_62:
	ld.shared.f32 	%f50, [_ZN6thrust24THRUST_300001_SM_1000_NS8cuda_cub4core6detail5shmemE+88];
	ld.shared.u64 	%rd58, [_ZN6thrust24THRUST_300001_SM_1000_NS8cuda_cub4core6detail5shmemE+96];
	setp.lt.f32 	%p203, %f198, %f50;
	mov.u64 	%rd257, %rd58;
	mov.f32 	%f199, %f50;
	@%p203 bra 	$L__BB0_65;
	setp.lt.f32 	%p204, %f50, %f198;
	mov.u64 	%rd257, %rd256;
	mov.f32 	%f199, %f198;
	@%p204 bra 	$L__BB0_65;
	setp.lt.s64 	%p205, %rd256, %rd58;
	min.s64 	%rd257, %rd256, %rd58;
	selp.f32 	%f199, %f198, %f50, %p205;
$L__BB0_65:
	ld.shared.f32 	%f53, [_ZN6thrust24THRUST_300001_SM_1000_NS8cuda_cub4core6detail5shmemE+104];
	ld.shared.u64 	%rd61, [_ZN6thrust24THRUST_300001_SM_1000_NS8cuda_cub4core6detail5shmemE+112];
	setp.lt.f32 	%p206, %f199, %f53;
	mov.u64 	%rd258, %rd61;
	mov.f32 	%f200, %f53;
	@%p206 bra 	$L__BB0_68;
	setp.lt.f32 	%p207, %f53, %f199;
	mov.u64 	%rd258, %rd257;
	mov.f32 	%f200, %f199;
	@%p207 bra 	$L__BB0_68;
	setp.lt.s64 	%p208, %rd257, %rd61;
	min.s64 	%rd258, %rd257, %rd61;
	selp.f32 	%f200, %f199, %f53, %p208;
$L__BB0_68:
	ld.shared.f32 	%f56, [_ZN6thrust24THRUST_300001_SM_1000_NS8cuda_cub4core6detail5shmemE+120];
	ld.shared.u64 	%rd64, [_ZN6thrust24THRUST_300001_SM_1000_NS8cuda_cub4core6detail5shmemE+128];
	setp.lt.f32 	%p209, %f200, %f56;
	mov.f32 	%f241, %f56;
	mov.u64 	%rd304, %rd64;
	@%p209 bra 	$L__BB0_204;
	setp.lt.f32 	%p210, %f56, %f200;
	mov.f32 	%f241, %f200;
	mov.u64 	%rd304, %rd258;
	@%p210 bra 	$L__BB0_204;
	setp.lt.s64 	%p211, %rd258, %rd64;
	min.s64 	%rd304, %rd258, %rd64;
	selp.f32 	%f241, %f200, %f56, %p211;
	bra.uni 	$L__BB0_204;
$L__BB0_71:
	// begin inline asm
	mov.u32 %r169, %laneid;
	// end inline asm
	and.b32  	%r190, %r1, 992;
	add.s32 	%r191, %r190, 32;
	setp.gt.s32 	%p118, %r191, %r36;
	not.b32 	%r192, %r190;
	add.s32 	%r193, %r36, %r192;
	selp.b32 	%r188, %r193, 31, %p118;
	mov.b32 	%r171, %f188;
	mov.b32 	%r187, 1;
	mov.b32 	%r189, -1;
	// begin inline asm
	shfl.sync.down.b32 %r170, %r171, %r187, %r188, %r189;
	// end inline asm
	mov.b32 	%f58, %r170;
	// begin inline asm
	shfl.sync.down.b32 %r175, %r176, %r187, %r188, %r189;
	// end inline asm
	mov.b64 	{%r181, %r186}, %rd246;
	// begin inline asm
	shfl.sync.down.b32 %r180, %r181, %r187, %r188, %r189;
	// end inline asm
	// begin inline asm
	shfl.sync.down.b32 %r185, %r186, %r187, %r188, %r189;
	// end inline asm
	mov.b64 	%rd66, {%r180, %r185};
	setp.ge.s32 	%p119, %r169, %r188;
	mov.f32 	%f201, %f188;
	mov.u64 	%rd259, %rd246;
	@%p119 bra 	$L__BB0_75;
	setp.lt.f32 	%p120, %f188, %f58;
	mov.f32 	%f201, %f58;
	mov.u64 	%rd259, %rd66;
	@%p120 bra 	$L__BB0_75;
	setp.gt.f32 	%p121, %f188, %f58;
	mov.f32 	%f201, %f188;
	mov.u64 	%rd259, %rd246;
	@%p121 bra 	$L__BB0_75;
	setp.lt.s64 	%p122, %rd246, %rd66;
	selp.f32 	%f201, %f188, %f58, %p122;
	min.s64 	%rd259, %rd246, %rd66;
$L__BB0_75:
	mov.b32 	%r195, %f201;
	mov.b32 	%r211, 2;
	mov.b32 	%r213, -1;
	// begin inline asm
	shfl.sync.down.b32 %r194, %r195, %r211, %r188, %r213;
	// end inline asm
	mov.b32 	%f61, %r194;
	// begin inline asm
	shfl.sync.down.b32 %r199, %r200, %r211, %r188, %r213;
	// end inline asm
	mov.b64 	{%r205, %r210}, %rd259;
	// begin inline asm
	shfl.sync.down.b32 %r204, %r205, %r211, %r188, %r213;
	// end inline asm
	// begin inline asm
	shfl.sync.down.b32 %r209, %r210, %r211, %r188, %r213;
	// end inline asm
	mov.b64 	%rd69, {%r204, %r209};
	add.s32 	%r214, %r169, 2;
	setp.gt.s32 	%p123, %r214, %r188;
	mov.f32 	%f202, %f201;
	mov.u64 	%rd260, %rd259;
	@%p123 bra 	$L__BB0_79;
	setp.lt.f32 	%p124, %f201, %f61;
	mov.f32 	%f202, %f61;
	mov.u64 	%rd260, %rd69;
	@%p124 bra 	$L__BB0_79;
	setp.gt.f32 	%p125, %f201, %f61;
	mov.f32 	%f202, %f201;
	mov.u64 	%rd260, %rd259;
	@%p125 bra 	$L__BB0_79;
	setp.lt.s64 	%p126, %rd259, %rd69;
	selp.f32 	%f202, %f201, %f61, %p126;
	min.s64 	%rd260, %rd259, %rd69;
$L__BB0_79:
	mov.b32 	%r216, %f202;
	mov.b32 	%r232, 4;
	mov.b32 	%r234, -1;
	// begin inline asm
	shfl.sync.down.b32 %r215, %r216, %r232, %r188, %r234;
	// end inline asm
	mov.b32 	%f64, %r215;
	// begin inline asm
	shfl.sync.down.b32 %r220, %r221, %r232, %r188, %r234;
	// end inline asm
	mov.b64 	{%r226, %r231}, %rd260;
	// begin inline asm
	shfl.sync.down.b32 %r225, %r226, %r232, %r188, %r234;
	// end inline asm
	// begin inline asm
	shfl.sync.down.b32 %r230, %r231, %r232, %r188, %r234;
	// end inline asm
	mov.b64 	%rd72, {%r225, %r230};
	add.s32 	%r235, %r169, 4;
	setp.gt.s32 	%p127, %r235, %r188;
	mov.f32 	%f203, %f202;
	mov.u64 	%rd261, %rd260;
	@%p127 bra 	$L__BB0_83;
	setp.lt.f32 	%p128, %f202, %f64;
	mov.f32 	%f203, %f64;
	mov.u64 	%rd261, %rd72;
	@%p128 bra 	$L__BB0_83;
	setp.gt.f32 	%p129, %f202, %f64;
	mov.f32 	%f203, %f202;
	mov.u64 	%rd261, %rd260;
	@%p129 bra 	$L__BB0_83;
	setp.lt.s64 	%p130, %rd260, %rd72;
	selp.f32 	%f203, %f202, %f64, %p130;
	min.s64 	%rd261, %rd260, %rd72;
$L__BB0_83:
	mov.b32 	%r237, %f203;
	mov.b32 	%r253, 8;
	mov.b32 	%r255, -1;
	// begin inline asm
	shfl.sync.down.b32 %r236, %r237, %r253, %r188, %r255;
	// end inline asm
	mov.b32 	%f67, %r236;
	// begin inline asm
	shfl.sync.down.b32 %r241, %r242, %r253, %r188, %r255;
	// end inline asm
	mov.b64 	{%r247, %r252}, %rd261;
	// begin inline asm
	shfl.sync.down.b32 %r246, %r247, %r253, %r188, %r255;
	// end inline asm
	// begin inline asm
	shfl.sync.down.b32 %r251, %r252, %r253, %r188, %r255;
	// end inline asm
	mov.b64 	%rd75, {%r246, %r251};
	add.s32 	%r256, %r169, 8;
	setp.gt.s32 	%p131, %r256, %r188;
	mov.f32 	%f204, %f203;
	mov.u64 	%rd262, %rd261;
	@%p131 bra 	$L__BB0_87;
	setp.lt.f32 	%p132, %f203, %f67;
	mov.f32 	%f204, %f67;
	mov.u64 	%rd262, %rd75;
	@%p132 bra 	$L__BB0_87;
	setp.gt.f32 	%p133, %f203, %f67;
	mov.f32 	%f204, %f203;
	mov.u64 	%rd262, %rd261;
	@%p133 bra 	$L__BB0_87;
	setp.lt.s64 	%p134, %rd261, %rd75;
	selp.f32 	%f204, %f203, %f67, %p134;
	min.s64 	%rd262, %rd261, %rd75;
$L__BB0_87:
	mov.b32 	%r258, %f204;
	mov.b32 	%r274, 16;
	mov.b32 	%r276, -1;
	// begin inline asm
	shfl.sync.down.b32 %r257, %r258, %r274, %r188, %r276;
	// end inline asm
	mov.b32 	%f70, %r257;
	// begin inline asm
	shfl.sync.down.b32 %r262, %r263, %r274, %r188, %r276;
	// end inline asm
	mov.b64 	{%r268, %r273}, %rd262;
	// begin inline asm
	shfl.sync.down.b32 %r267, %r268, %r274, %r188, %r276;
	// end inline asm
	// begin inline asm
	shfl.sync.down.b32 %r272, %r273, %r274, %r188, %r276;
	// end inline asm
	mov.b64 	%rd78, {%r267, %r272};
	add.s32 	%r277, %r169, 16;
	setp.gt.s32 	%p135, %r277, %r188;
	mov.f32 	%f241, %f204;
	mov.u64 	%rd304, %rd262;
	@%p135 bra 	$L__BB0_91;
	setp.lt.f32 	%p136, %f204, %f70;
	mov.f32 	%f241, %f70;
	mov.u64 	%rd304, %rd78;
	@%p136 bra 	$L__BB0_91;
	setp.gt.f32 	%p137, %f204, %f70;
	mov.f32 	%f241, %f204;
	mov.u64 	%rd304, %rd262;
	@%p137 bra 	$L__BB0_91;
	setp.lt.s64 	%p138, %rd262, %rd78;
	selp.f32 	%f241, %f204, %f70, %p138;
	min.s64 	%rd304, %rd262, %rd78;
$L__BB0_91:
	setp.ne.s32 	%p139, %r169, 0;
	@%p139 bra 	$L__BB0_93;
	shr.u32 	%r278, %r1, 1;
	and.b32  	%r279, %r278, 496;
	mov.u32 	%r280, _ZN6thrust24THRUST_300001_SM_1000_NS8cuda_cub4core6detail5shmemE;
	add.s32 	%r281, %r280, %r279;
	st.shared.f32 	[%r281+8], %f241;
	st.shared.u64 	[%r281+16], %rd304;
$L__BB0_93:
	bar.sync 	0;
	setp.ne.s32 	%p140, %r1, 0;
	@%p140 bra 	$L__BB0_204;
	setp.lt.s32 	%p141, %r36, 33;
	mov.f32 	%f206, %f241;
	mov.u64 	%rd264, %rd304;
	@%p141 bra 	$L__BB0_98;
	ld.shared.f32 	%f73, [_ZN6thrust24THRUST_300001_SM_1000_NS8cuda_cub4core6detail5shmemE+24];
	ld.shared.u64 	%rd81, [_ZN6thrust24THRUST_300001_SM_1000_NS8cuda_cub4core6detail5shmemE+32];
	setp.lt.f32 	%p142, %f241, %f73;
	mov.f32 	%f206, %f73;
	mov.u64 	%rd264, %rd81;
	@%p142 bra 	$L__BB0_98;
	setp.lt.f32 	%p143, %f73, %f241;
	mov.f32 	%f206, %f241;
	mov.u64 	%rd264, %rd304;
	@%p143 bra 	$L__BB0_98;
	setp.lt.s64 	%p144, %rd304, %rd81;
	selp.f32 	%f206, %f241, %f73, %p144;
	min.s64 	%rd264, %rd304, %rd81;
$L__BB0_98:
	setp.lt.s32 	%p145, %r36, 65;
	mov.f32 	%f207, %f206;
	mov.u64 	%rd265, %rd264;
	@%p145 bra 	$L__BB0_102;
	ld.shared.f32 	%f76, [_ZN6thrust24THRUST_300001_SM_1000_NS8cuda_cub4core6detail5shmemE+40];
	ld.shared.u64 	%rd84, [_ZN6thrust24THRUST_300001_SM_1000_NS8cuda_cub4core6detail5shmemE+48];
	setp.lt.f32 	%p146, %f206, %f76;
	mov.f32 	%f207, %f76;
	mov.u64 	%rd265, %rd84;
	@%p146 bra 	$L__BB0_102;
	setp.lt.f32 	%p147, %f76, %f206;
	mov.f32 	%f207, %f206;
	mov.u64 	%rd265, %rd264;
	@%p147 bra 	$L__BB0_102;
	setp.lt.s64 	%p148, %rd264, %rd84;
	selp.f32 	%f207, %f206, %f76, %p148;
	min.s64 	%rd265, %rd264, %rd84;
$L__BB0_102:
	setp.lt.s32 	%p149, %r36, 97;
	mov.f32 	%f208, %f207;
	mov.u64 	%rd266, %rd265;
	@%p149 bra 	$L__BB0_106;
	ld.shared.f32 	%f79, [_ZN6thrust24THRUST_300001_SM_1000_NS8cuda_cub4core6detail5shmemE+56];
	ld.shared.u64 	%rd87, [_ZN6thrust24THRUST_300001_SM_1000_NS8cuda_cub4core6detail5shmemE+64];
	setp.lt.f32 	%p150, %f207, %f79;
	mov.f32 	%f208, %f79;
	mov.u64 	%rd266, %rd87;
	@%p150 bra 	$L__BB0_106;
	setp.lt.f32 	%p151, %f79, %f207;
	mov.f32 	%f208, %f207;
	mov.u64 	%rd266, %rd265;
	@%p151 bra 	$L__BB0_106;
	setp.lt.s64 	%p152, %rd265, %rd87;
	selp.f32 	%f208, %f207, %f79, %p152;
	min.s64 	%rd266, %rd265, %rd87;
$L__BB0_106:
	setp.lt.s32 	%p153, %r36, 129;
	mov.f32 	%f209, %f208;
	mov.u64 	%rd267, %rd266;
	@%p153 bra 	$L__BB0_110;
	ld.shared.f32 	%f82, [_ZN6thrust24THRUST_300001_SM_1000_NS8cuda_cub4core6detail5shmemE+72];
	ld.shared.u64 	%rd90, [_ZN6thrust24THRUST_300001_SM_1000_NS8cuda_cub4core6detail5shmemE+80];
	setp.lt.f32 	%p154, %f208, %f82;
	mov.f32 	%f209, %f82;
	mov.u64 	%rd267, %rd90;
	@%p154 bra 	$L__BB0_110;
	setp.lt.f32 	%p155, %f82, %f208;
	mov.f32 	%f209, %f208;
	mov.u64 	%rd267, %rd266;
	@%p155 bra 	$L__BB0_110;
	setp.lt.s64 	%p156, %rd266, %rd90;
	selp.f32 	%f209, %f208, %f82, %p156;
	min.s64 	%rd267, %rd266, %rd90;
$L__BB0_110:
	setp.lt.s32 	%p157, %r36, 161;
	mov.f32 	%f210, %f209;
	mov.u64 	%rd268, %rd267;
	@%p157 bra 	$L__BB0_114;
	ld.shared.f32 	%f85, [_ZN6thrust24THRUST_300001_SM_1000_NS8cuda_cub4core6detail5shmemE+88];
	ld.shared.u64 	%rd93, [_ZN6thrust24THRUST_300001_SM_1000_NS8cuda_cub4core6detail5shmemE+96];
	setp.lt.f32 	%p158, %f209, %f85;
	mov.f32 	%f210, %f85;
	mov.u64 	%rd268, %rd93;
	@%p158 bra 	$L__BB0_114;
	setp.lt.f32 	%p159, %f85, %f209;
	mov.f32 	%f210, %f209;
	mov.u64 	%rd268, %rd267;
	@%p159 bra 	$L__BB0_114;
	setp.lt.s64 	%p160, %rd267, %rd93;
	selp.f32 	%f210, %f209, %f85, %p160;
	min.s64 	%rd268, %rd267, %rd93;
$L__BB0_114:
	setp.lt.s32 	%p161, %r36, 193;
	mov.f32 	%f211, %f210;
	mov.u64 	%rd269, %rd268;
	@%p161 bra 	$L__BB0_118;
	ld.shared.f32 	%f88, [_ZN6thrust24THRUST_300001_SM_1000_NS8cuda_cub4core6detail5shmemE+104];
	ld.shared.u64 	%rd96, [_ZN6thrust24THRUST_300001_SM_1000_NS8cuda_cub4core6detail5shmemE+112];
	setp.lt.f32 	%p162, %f210, %f88;
	mov.f32 	%f211, %f88;
	mov.u64 	%rd269, %rd96;
	@%p162 bra 	$L__BB0_118;
	setp.lt.f32 	%p163, %f88, %f210;
	mov.f32 	%f211, %f210;
	mov.u64 	%rd269, %rd268;
	@%p163 bra 	$L__BB0_118;
	setp.lt.s64 	%p164, %rd268, %rd96;
	selp.f32 	%f211, %f210, %f88, %p164;
	min.s64 	%rd269, %rd268, %rd96;
$L__BB0_118:
	setp.lt.s32 	%p165, %r36, 225;
	mov.f32 	%f241, %f211;
	mov.u64 	%rd304, %rd269;
	@%p165 bra 	$L__BB0_204;
	ld.shared.f32 	%f91, [_ZN6thrust24THRUST_300001_SM_1000_NS8cuda_cub4core6detail5shmemE+120];
	ld.shared.u64 	%rd99, [_ZN6thrust24THRUST_300001_SM_1000_NS8cuda_cub4core6detail5shmemE+128];
	setp.lt.f32 	%p166, %f211, %f91;
	mov.f32 	%f241, %f91;
	mov.u64 	%rd304, %rd99;
	@%p166 bra 	$L__BB0_204;
	setp.lt.f32 	%p167, %f91, %f211;
	mov.f32 	%f241, %f211;
	mov.u64 	%rd304, %rd269;
	@%p167 bra 	$L__BB0_204;
	setp.lt.s64 	%p168, %rd269, %rd99;
	selp.f32 	%f241, %f211, %f91, %p168;
	min.s64 	%rd304, %rd269, %rd99;
	bra.uni 	$L__BB0_204;
$L__BB0_122:
	mov.u32 	%r17, %tid.x;
	cvt.u64.u32 	%rd101, %r17;
	mul.wide.u32 	%rd197, %r17, 4;
	add.s64 	%rd102, %rd1, %rd197;
	ld.global.f32 	%f170, [%rd102];
	add.s32 	%r37, %r17, 256;
	cvt.u64.u32 	%rd198, %r37;
	ld.global.f32 	%f171, [%rd102+1024];
	add.s32 	%r38, %r17, 512;
	cvt.u64.u32 	%rd199, %r38;
	ld.global.f32 	%f172, [%rd102+2048];
	add.s32 	%r39, %r17, 768;
	cvt.u64.u32 	%rd200, %r39;
	ld.global.f32 	%f173, [%rd102+3072];
	or.b32  	%r40, %r17, 1024;
	cvt.u64.u32 	%rd103, %r40;
	add.s64 	%rd291, %rd195, %rd103;
	ld.global.f32 	%f228, [%rd102+4096];
	setp.geu.f32 	%p3, %f170, %f171;
	selp.f32 	%f174, %f170, %f171, %p3;
	selp.b64 	%rd201, %rd101, %rd198, %p3;
	setp.geu.f32 	%p4, %f174, %f172;
	selp.f32 	%f175, %f174, %f172, %p4;
	selp.b64 	%rd202, %rd201, %rd199, %p4;
	setp.geu.f32 	%p5, %f175, %f173;
	selp.f32 	%f94, %f175, %f173, %p5;
	selp.b64 	%rd105, %rd202, %rd200, %p5;
	setp.lt.f32 	%p6, %f94, %f228;
	@%p6 bra 	$L__BB0_124;
	setp.lt.f32 	%p7, %f228, %f94;
	setp.lt.u64 	%p8, %rd105, %rd103;
	or.pred  	%p9, %p7, %p8;
	selp.f32 	%f228, %f94, %f228, %p9;
	add.s64 	%rd203, %rd195, %rd105;
	selp.b64 	%rd291, %rd203, %rd291, %p9;
$L__BB0_124:
	setp.lt.u32 	%p10, %r36, 2560;
	mov.b32 	%r394, 1280;
	@%p10 bra 	$L__BB0_137;
	mov.b32 	%r393, 1280;
	mov.f32 	%f213, %f228;
	mov.u64 	%rd271, %rd291;
$L__BB0_126:
	cvt.u64.u32 	%rd204, %r393;
	add.s64 	%rd205, %rd101, %rd204;
	mul.wide.u32 	%rd206, %r393, 4;
	add.s64 	%rd207, %rd102, %rd206;
	add.s64 	%rd272, %rd205, %rd195;
	ld.global.f32 	%f214, [%rd207];
	add.s64 	%rd273, %rd272, 256;
	ld.global.f32 	%f215, [%rd207+1024];
	add.s64 	%rd274, %rd272, 512;
	ld.global.f32 	%f216, [%rd207+2048];
	add.s64 	%rd275, %rd272, 768;
	ld.global.f32 	%f217, [%rd207+3072];
	add.s64 	%rd291, %rd272, 1024;
	ld.global.f32 	%f228, [%rd207+4096];
	setp.lt.f32 	%p11, %f213, %f214;
	@%p11 bra 	$L__BB0_128;
	setp.lt.f32 	%p12, %f214, %f213;
	setp.lt.s64 	%p13, %rd271, %rd272;
	or.pred  	%p14, %p12, %p13;
	selp.f32 	%f214, %f213, %f214, %p14;
	selp.b64 	%rd272, %rd271, %rd272, %p14;
$L__BB0_128:
	setp.lt.f32 	%p15, %f214, %f215;
	@%p15 bra 	$L__BB0_130;
	setp.lt.f32 	%p16, %f215, %f214;
	setp.lt.s64 	%p17, %rd272, %rd273;
	or.pred  	%p18, %p16, %p17;
	selp.f32 	%f215, %f214, %f215, %p18;
	selp.b64 	%rd273, %rd272, %rd273, %p18;
$L__BB0_130:
	setp.lt.f32 	%p19, %f215, %f216;
	@%p19 bra 	$L__BB0_132;
	setp.lt.f32 	%p20, %f216, %f215;
	setp.lt.s64 	%p21, %rd273, %rd274;
	or.pred  	%p22, %p20, %p21;
	selp.f32 	%f216, %f215, %f216, %p22;
	selp.b64 	%rd274, %rd273, %rd274, %p22;
$L__BB0_132:
	setp.lt.f32 	%p23, %f216, %f217;
	@%p23 bra 	$L__BB0_134;
	setp.lt.f32 	%p24, %f217, %f216;
	setp.lt.s64 	%p25, %rd274, %rd275;
	or.pred  	%p26, %p24, %p25;
	selp.f32 	%f217, %f216, %f217, %p26;
	selp.b64 	%rd275, %rd274, %rd275, %p26;
$L__BB0_134:
	setp.lt.f32 	%p27, %f217, %f228;
	@%p27 bra 	$L__BB0_136;
	setp.lt.f32 	%p28, %f228, %f217;
	setp.lt.s64 	%p29, %rd275, %rd291;
	or.pred  	%p30, %p28, %p29;
	selp.f32 	%f228, %f217, %f228, %p30;
	selp.b64 	%rd291, %rd275, %rd291, %p30;
$L__BB0_136:
	add.s32 	%r394, %r393, 1280;
	add.s32 	%r43, %r393, 2560;
	setp.le.s32 	%p31, %r43, %r36;
	mov.u32 	%r393, %r394;
	mov.f32 	%f213, %f228;
	mov.u64 	%rd271, %rd291;
	@%p31 bra 	$L__BB0_126;
$L__BB0_137:
	setp.le.s32 	%p32, %r36, %r394;
	@%p32 bra 	$L__BB0_160;
	sub.s32 	%r21, %r36, %r394;
	setp.ge.s32 	%p33, %r17, %r21;
	@%p33 bra 	$L__BB0_160;
	not.b32 	%r44, %r17;
	add.s32 	%r45, %r36, %r44;
	sub.s32 	%r22, %r45, %r394;
	and.b32  	%r46, %r22, 768;
	setp.eq.s32 	%p34, %r46, 768;
	mov.u32 	%r397, %r17;
	@%p34 bra 	$L__BB0_145;
	add.s32 	%r47, %r17, %r394;
	cvt.u64.u32 	%rd209, %r47;
	add.s64 	%rd279, %rd195, %rd209;
	mul.wide.u32 	%rd210, %r47, 4;
	add.s64 	%rd278, %rd1, %rd210;
	shr.u32 	%r48, %r22, 8;
	add.s32 	%r49, %r48, 1;
	and.b32  	%r50, %r49, 3;
	neg.s32 	%r395, %r50;
	mov.u32 	%r397, %r17;
$L__BB0_141:
	.pragma "nounroll";
	mov.u64 	%rd129, %rd291;
	mov.f32 	%f114, %f228;
	ld.global.f32 	%f115, [%rd278];
	setp.lt.f32 	%p35, %f114, %f115;
	mov.f32 	%f228, %f115;
	mov.u64 	%rd291, %rd279;
	@%p35 bra 	$L__BB0_144;
	setp.lt.f32 	%p36, %f115, %f114;
	mov.f32 	%f228, %f114;
	mov.u64 	%rd291, %rd129;
	@%p36 bra 	$L__BB0_144;
	setp.lt.s64 	%p37, %rd129, %rd279;
	selp.f32 	%f228, %f114, %f115, %p37;
	min.s64 	%rd291, %rd129, %rd279;
$L__BB0_144:
	add.s32 	%r397, %r397, 256;
	add.s64 	%rd279, %rd279, 256;
	add.s64 	%rd278, %rd278, 1024;
	add.s32 	%r395, %r395, 1;
	setp.ne.s32 	%p38, %r395, 0;
	@%p38 bra 	$L__BB0_141;
$L__BB0_145:
	setp.lt.u32 	%p39, %r22, 768;
	@%p39 bra 	$L__BB0_160;
	add.s32 	%r398, %r397, %r394;
	cvt.u64.u32 	%rd211, %r398;
	add.s64 	%rd286, %rd195, %rd211;
	cvt.u64.u32 	%rd212, %r397;
	cvt.u64.u32 	%rd213, %r394;
	add.s64 	%rd214, %rd212, %rd213;
	shl.b64 	%rd215, %rd214, 2;
	add.s64 	%rd216, %rd215, %rd1;
	add.s64 	%rd285, %rd216, 3072;
	mul.wide.u32 	%rd217, %r398, 4;
	add.s64 	%rd284, %rd1, %rd217;
	add.s32 	%r399, %r397, 512;
$L__BB0_147:
	mov.u32 	%r32, %r399;
	ld.global.f32 	%f121, [%rd284];
	setp.lt.f32 	%p40, %f228, %f121;
	mov.f32 	%f225, %f121;
	mov.u64 	%rd288, %rd286;
	@%p40 bra 	$L__BB0_150;
	setp.lt.f32 	%p41, %f121, %f228;
	mov.f32 	%f225, %f228;
	mov.u64 	%rd288, %rd291;
	@%p41 bra 	$L__BB0_150;
	setp.lt.s64 	%p42, %rd291, %rd286;
	selp.f32 	%f225, %f228, %f121, %p42;
	min.s64 	%rd288, %rd291, %rd286;
$L__BB0_150:
	add.s32 	%r51, %r398, 256;
	cvt.u64.u32 	%rd218, %r51;
	add.s64 	%rd145, %rd195, %rd218;
	ld.global.f32 	%f124, [%rd285+-2048];
	setp.lt.f32 	%p43, %f225, %f124;
	mov.f32 	%f226, %f124;
	mov.u64 	%rd289, %rd145;
	@%p43 bra 	$L__BB0_153;
	setp.lt.f32 	%p44, %f124, %f225;
	mov.f32 	%f226, %f225;
	mov.u64 	%rd289, %rd288;
	@%p44 bra 	$L__BB0_153;
	setp.lt.s64 	%p45, %rd288, %rd145;
	selp.f32 	%f226, %f225, %f124, %p45;
	min.s64 	%rd289, %rd288, %rd145;
$L__BB0_153:
	add.s32 	%r52, %r398, 512;
	cvt.u64.u32 	%rd219, %r52;
	add.s64 	%rd148, %rd195, %rd219;
	ld.global.f32 	%f127, [%rd285+-1024];
	setp.lt.f32 	%p46, %f226, %f127;
	mov.f32 	%f227, %f127;
	mov.u64 	%rd290, %rd148;
	@%p46 bra 	$L__BB0_156;
	setp.lt.f32 	%p47, %f127, %f226;
	mov.f32 	%f227, %f226;
	mov.u64 	%rd290, %rd289;
	@%p47 bra 	$L__BB0_156;
	setp.lt.s64 	%p48, %rd289, %rd148;
	selp.f32 	%f227, %f226, %f127, %p48;
	min.s64 	%rd290, %rd289, %rd148;
$L__BB0_156:
	add.s32 	%r53, %r398, 768;
	cvt.u64.u32 	%rd220, %r53;
	add.s64 	%rd151, %rd195, %rd220;
	ld.global.f32 	%f130, [%rd285];
	setp.lt.f32 	%p49, %f227, %f130;
	mov.f32 	%f228, %f130;
	mov.u64 	%rd291, %rd151;
	@%p49 bra 	$L__BB0_159;
	setp.lt.f32 	%p50, %f130, %f227;
	mov.f32 	%f228, %f227;
	mov.u64 	%rd291, %rd290;
	@%p50 bra 	$L__BB0_159;
	setp.lt.s64 	%p51, %rd290, %rd151;
	selp.f32 	%f228, %f227, %f130, %p51;
	min.s64 	%rd291, %rd290, %rd151;
$L__BB0_159:
	add.s64 	%rd286, %rd286, 1024;
	add.s64 	%rd285, %rd285, 4096;
	add.s64 	%rd284, %rd284, 4096;
	add.s32 	%r399, %r32, 1024;
	add.s32 	%r54, %r32, 512;
	add.s32 	%r398, %r398, 1024;
	setp.lt.s32 	%p52, %r54, %r21;
	@%p52 bra 	$L__BB0_147;
$L__BB0_160:
	// begin inline asm
	mov.u32 %r55, %laneid;
	// end inline asm
	mov.b32 	%r57, %f228;
	mov.b32 	%r73, 1;
	mov.b32 	%r74, 31;
	mov.b32 	%r75, -1;
	// begin inline asm
	shfl.sync.down.b32 %r56, %r57, %r73, %r74, %r75;
	// end inline asm
	mov.b32 	%f134, %r56;
	// begin inline asm
	shfl.sync.down.b32 %r61, %r62, %r73, %r74, %r75;
	// end inline asm
	mov.b64 	{%r67, %r72}, %rd291;
	// begin inline asm
	shfl.sync.down.b32 %r66, %r67, %r73, %r74, %r75;
	// end inline asm
	// begin inline asm
	shfl.sync.down.b32 %r71, %r72, %r73, %r74, %r75;
	// end inline asm
	mov.b64 	%rd158, {%r66, %r71};
	setp.gt.s32 	%p53, %r55, 30;
	mov.f32 	%f230, %f228;
	mov.u64 	%rd293, %rd291;
	@%p53 bra 	$L__BB0_164;
	setp.lt.f32 	%p54, %f228, %f134;
	mov.f32 	%f230, %f134;
	mov.u64 	%rd293, %rd158;
	@%p54 bra 	$L__BB0_164;
	setp.gt.f32 	%p55, %f228, %f134;
	mov.f32 	%f230, %f228;
	mov.u64 	%rd293, %rd291;
	@%p55 bra 	$L__BB0_164;
	setp.lt.s64 	%p56, %rd291, %rd158;
	selp.f32 	%f230, %f228, %f134, %p56;
	min.s64 	%rd293, %rd291, %rd158;
$L__BB0_164:
	mov.b32 	%r77, %f230;
	mov.b32 	%r93, 2;
	mov.b32 	%r94, 31;
	mov.b32 	%r95, -1;
	// begin inline asm
	shfl.sync.down.b32 %r76, %r77, %r93, %r94, %r95;
	// end inline asm
	mov.b32 	%f137, %r76;
	// begin inline asm
	shfl.sync.down.b32 %r81, %r82, %r93, %r94, %r95;
	// end inline asm
	mov.b64 	{%r87, %r92}, %rd293;
	// begin inline asm
	shfl.sync.down.b32 %r86, %r87, %r93, %r94, %r95;
	// end inline asm
	// begin inline asm
	shfl.sync.down.b32 %r91, %r92, %r93, %r94, %r95;
	// end inline asm
	mov.b64 	%rd161, {%r86, %r91};
	setp.gt.s32 	%p57, %r55, 29;
	mov.f32 	%f231, %f230;
	mov.u64 	%rd294, %rd293;
	@%p57 bra 	$L__BB0_168;
	setp.lt.f32 	%p58, %f230, %f137;
	mov.f32 	%f231, %f137;
	mov.u64 	%rd294, %rd161;
	@%p58 bra 	$L__BB0_168;
	setp.gt.f32 	%p59, %f230, %f137;
	mov.f32 	%f231, %f230;
	mov.u64 	%rd294, %rd293;
	@%p59 bra 	$L__BB0_168;
	setp.lt.s64 	%p60, %rd293, %rd161;
	selp.f32 	%f231, %f230, %f137, %p60;
	min.s64 	%rd294, %rd293, %rd161;
$L__BB0_168:
	mov.b32 	%r97, %f231;
	mov.b32 	%r113, 4;
	mov.b32 	%r114, 31;
	mov.b32 	%r115, -1;
	// begin inline asm
	shfl.sync.down.b32 %r96, %r97, %r113, %r114, %r115;
	// end inline asm
	mov.b32 	%f140, %r96;
	// begin inline asm
	shfl.sync.down.b32 %r101, %r102, %r113, %r114, %r115;
	// end inline asm
	mov.b64 	{%r107, %r112}, %rd294;
	// begin inline asm
	shfl.sync.down.b32 %r106, %r107, %r113, %r114, %r115;
	// end inline asm
	// begin inline asm
	shfl.sync.down.b32 %r111, %r112, %r113, %r114, %r115;
	// end inline asm
	mov.b64 	%rd164, {%r106, %r111};
	setp.gt.s32 	%p61, %r55, 27;
	mov.f32 	%f232, %f231;
	mov.u64 	%rd295, %rd294;
	@%p61 bra 	$L__BB0_172;
	setp.lt.f32 	%p62, %f231, %f140;
	mov.f32 	%f232, %f140;
	mov.u64 	%rd295, %rd164;
	@%p62 bra 	$L__BB0_172;
	setp.gt.f32 	%p63, %f231, %f140;
	mov.f32 	%f232, %f231;
	mov.u64 	%rd295, %rd294;
	@%p63 bra 	$L__BB0_172;
	setp.lt.s64 	%p64, %rd294, %rd164;
	selp.f32 	%f232, %f231, %f140, %p64;
	min.s64 	%rd295, %rd294, %rd164;
$L__BB0_172:
	mov.b32 	%r117, %f232;
	mov.b32 	%r133, 8;
	mov.b32 	%r134, 31;
	mov.b32 	%r135, -1;
	// begin inline asm
	shfl.sync.down.b32 %r116, %r117, %r133, %r134, %r135;
	// end inline asm
	mov.b32 	%f143, %r116;
	// begin inline asm
	shfl.sync.down.b32 %r121, %r122, %r133, %r134, %r135;
	// end inline asm
	mov.b64 	{%r127, %r132}, %rd295;
	// begin inline asm
	shfl.sync.down.b32 %r126, %r127, %r133, %r134, %r135;
	// end inline asm
	// begin inline asm
	shfl.sync.down.b32 %r131, %r132, %r133, %r134, %r135;
	// end inline asm
	mov.b64 	%rd167, {%r126, %r131};
	setp.gt.s32 	%p65, %r55, 23;
	mov.f32 	%f233, %f232;
	mov.u64 	%rd296, %rd295;
	@%p65 bra 	$L__BB0_176;
	setp.lt.f32 	%p66, %f232, %f143;
	mov.f32 	%f233, %f143;
	mov.u64 	%rd296, %rd167;
	@%p66 bra 	$L__BB0_176;
	setp.gt.f32 	%p67, %f232, %f143;
	mov.f32 	%f233, %f232;
	mov.u64 	%rd296, %rd295;
	@%p67 bra 	$L__BB0_176;
	setp.lt.s64 	%p68, %rd295, %rd167;
	selp.f32 	%f233, %f232, %f143, %p68;
	min.s64 	%rd296, %rd295, %rd167;
$L__BB0_176:
	mov.b32 	%r137, %f233;
	mov.b32 	%r153, 16;
	mov.b32 	%r154, 31;
	mov.b32 	%r155, -1;
	// begin inline asm
	shfl.sync.down.b32 %r136, %r137, %r153, %r154, %r155;
	// end inline asm
	mov.b32 	%f146, %r136;
	// begin inline asm
	shfl.sync.down.b32 %r141, %r142, %r153, %r154, %r155;
	// end inline asm
	mov.b64 	{%r147, %r152}, %rd296;
	// begin inline asm
	shfl.sync.down.b32 %r146, %r147, %r153, %r154, %r155;
	// end inline asm
	// begin inline asm
	shfl.sync.down.b32 %r151, %r152, %r153, %r154, %r155;
	// end inline asm
	mov.b64 	%rd170, {%r146, %r151};
	setp.gt.s32 	%p69, %r55, 15;
	mov.f32 	%f241, %f233;
	mov.u64 	%rd304, %rd296;
	@%p69 bra 	$L__BB0_180;
	setp.lt.f32 	%p70, %f233, %f146;
	mov.f32 	%f241, %f146;
	mov.u64 	%rd304, %rd170;
	@%p70 bra 	$L__BB0_180;
	setp.gt.f32 	%p71, %f233, %f146;
	mov.f32 	%f241, %f233;
	mov.u64 	%rd304, %rd296;
	@%p71 bra 	$L__BB0_180;
	setp.lt.s64 	%p72, %rd296, %rd170;
	selp.f32 	%f241, %f233, %f146, %p72;
	min.s64 	%rd304, %rd296, %rd170;
$L__BB0_180:
	setp.ne.s32 	%p73, %r55, 0;
	@%p73 bra 	$L__BB0_182;
	shr.u32 	%r156, %r17, 1;
	and.b32  	%r157, %r156, 496;
	mov.u32 	%r158, _ZN6thrust24THRUST_300001_SM_1000_NS8cuda_cub4core6detail5shmemE;
	add.s32 	%r159, %r158, %r157;
	st.shared.f32 	[%r159+8], %f241;
	st.shared.u64 	[%r159+16], %rd304;
$L__BB0_182:
	bar.sync 	0;
	setp.ne.s32 	%p74, %r17, 0;
	@%p74 bra 	$L__BB0_204;
	ld.shared.f32 	%f149, [_ZN6thrust24THRUST_300001_SM_1000_NS8cuda_cub4core6detail5shmemE+24];
	ld.shared.u64 	%rd173, [_ZN6thrust24THRUST_300001_SM_1000_NS8cuda_cub4core6detail5shmemE+32];
	setp.lt.f32 	%p75, %f241, %f149;
	mov.f32 	%f235, %f149;
	mov.u64 	%rd298, %rd173;
	@%p75 bra 	$L__BB0_186;
	setp.lt.f32 	%p76, %f149, %f241;
	mov.f32 	%f235, %f241;
	mov.u64 	%rd298, %rd304;
	@%p76 bra 	$L__BB0_186;
	setp.lt.s64 	%p77, %rd304, %rd173;
	selp.f32 	%f235, %f241, %f149, %p77;
	min.s64 	%rd298, %rd304, %rd173;
$L__BB0_186:
	ld.shared.f32 	%f152, [_ZN6thrust24THRUST_300001_SM_1000_NS8cuda_cub4core6detail5shmemE+40];
	ld.shared.u64 	%rd176, [_ZN6thrust24THRUST_300001_SM_1000_NS8cuda_cub4core6detail5shmemE+48];
	setp.lt.f32 	%p78, %f235, %f152;
	mov.f32 	%f236, %f152;
	mov.u64 	%rd299, %rd176;
	@%p78 bra 	$L__BB0_189;
	setp.lt.f32 	%p79, %f152, %f235;
	mov.f32 	%f236, %f235;
	mov.u64 	%rd299, %rd298;
	@%p79 bra 	$L__BB0_189;
	setp.lt.s64 	%p80, %rd298, %rd176;
	selp.f32 	%f236, %f235, %f152, %p80;
	min.s64 	%rd299, %rd298, %rd176;
$L__BB0_189:
	ld.shared.f32 	%f155, [_ZN6thrust24THRUST_300001_SM_1000_NS8cuda_cub4core6detail5shmemE+56];
	ld.shared.u64 	%rd179, [_ZN6thrust24THRUST_300001_SM_1000_NS8cuda_cub4core6detail5shmemE+64];
	setp.lt.f32 	%p81, %f236, %f155;
	mov.f32 	%f237, %f155;
	mov.u64 	%rd300, %rd179;
	@%p81 bra 	$L__BB0_192;
	setp.lt.f32 	%p82, %f155, %f236;
	mov.f32 	%f237, %f236;
	mov.u64 	%rd300, %rd299;
	@%p82 bra 	$L__BB0_192;
	setp.lt.s64 	%p83, %rd299, %rd179;
	selp.f32 	%f237, %f236, %f155, %p83;
	min.s64 	%rd300, %rd299, %rd179;
$L__BB0_192:
	ld.shared.f32 	%f158, [_ZN6thrust24THRUST_300001_SM_1000_NS8cuda_cub4core6detail5shmemE+72];
	ld.shared.u64 	%rd182, [_ZN6thrust24THRUST_300001_SM_1000_NS8cuda_cub4core6detail5shmemE+80];
	setp.lt.f32 	%p84, %f237, %f158;
	mov.f32 	%f238, %f158;
	mov.u64 	%rd301, %rd182;
	@%p84 bra 	$L__BB0_195;
	setp.lt.f32 	%p85, %f158, %f237;
	mov.f32 	%f238, %f237;
	mov.u64 	%rd301, %rd300;
	@%p85 bra 	$L__BB0_195;
	setp.lt.s64 	%p86, %rd300, %rd182;
	selp.f32 	%f238, %f237, %f158, %p86;
	min.s64 	%rd301, %rd300, %rd182;
$L__BB0_195:
	ld.shared.f32 	%f161, [_ZN6thrust24THRUST_300001_SM_1000_NS8cuda_cub4core6detail5shmemE+88];
	ld.shared.u64 	%rd185, [_ZN6thrust24THRUST_300001_SM_1000_NS8cuda_cub4core6detail5shmemE+96];
	setp.lt.f32 	%p87, %f238, %f161;
	mov.f32 	%f239, %f161;
	mov.u64 	%rd302, %rd185;
	@%p87 bra 	$L__BB0_198;
	setp.lt.f32 	%p88, %f161, %f238;
	mov.f32 	%f239, %f238;
	mov.u64 	%rd302, %rd301;
	@%p88 bra 	$L__BB0_198;
	setp.lt.s64 	%p89, %rd301, %rd185;
	selp.f32 	%f239, %f238, %f161, %p89;
	min.s64 	%rd302, %rd301, %rd185;
$L__BB0_198:
	ld.shared.f32 	%f164, [_ZN6thrust24THRUST_300001_SM_1000_NS8cuda_cub4core6detail5shmemE+104];
	ld.shared.u64 	%rd188, [_ZN6thrust24THRUST_300001_SM_1000_NS8cuda_cub4core6detail5shmemE+112];
	setp.lt.f32 	%p90, %f239, %f164;
	mov.f32 	%f240, %f164;
	mov.u64 	%rd303, %rd188;
	@%p90 bra 	$L__BB0_201;
	setp.lt.f32 	%p91, %f164, %f239;
	mov.f32 	%f240, %f239;
	mov.u64 	%rd303, %rd302;
	@%p91 bra 	$L__BB0_201;
	setp.lt.s64 	%p92, %rd302, %rd188;
	selp.f32 	%f240, %f239, %f164, %p92;
	min.s64 	%rd303, %rd302, %rd188;
$L__BB0_201:
	ld.shared.f32 	%f167, [_ZN6thrust24THRUST_300001_SM_1000_NS8cuda_cub4core6detail5shmemE+120];
	ld.shared.u64 	%rd191, [_ZN6thrust24THRUST_300001_SM_1000_NS8cuda_cub4core6detail5shmemE+128];
	setp.lt.f32 	%p93, %f240, %f167;
	mov.f32 	%f241, %f167;
	mov.u64 	%rd304, %rd191;
	@%p93 bra 	$L__BB0_204;
	setp.lt.f32 	%p94, %f167, %f240;
	mov.f32 	%f241, %f240;
	mov.u64 	%rd304, %rd303;
	@%p94 bra 	$L__BB0_204;
	setp.lt.s64 	%p95, %rd303, %rd191;
	selp.f32 	%f241, %f240, %f167, %p95;
	min.s64 	%rd304, %rd303, %rd191;
$L__BB0_204:
	mov.u32 	%r387, %tid.x;
	setp.ne.s32 	%p212, %r387, 0;
	@%p212 bra 	$L__BB0_206;
	ld.param.u64 	%rd234, [_ZN6thrust24THRUST_300001_SM_1000_NS8cuda_cub4core6detail13_kernel_agentINS1_8__reduce11ReduceAgentINS0_12zip_iteratorIN4cuda3std3__45tupleIJNS0_6detail15normal_iteratorINS0_10device_ptrIfEEEENS0_17counting_iteratorIlNS0_11use_defaultESI_SI_EEEEEEEPNSB_IJflEEESM_iNS1_9__extrema9arg_max_fIflNSA_4lessIfEEEEEEJSL_SN_iSS_EEEvDpT0__param_1];
	cvta.to.global.u64 	%rd233, %rd234;
	st.global.f32 	[%rd233], %f241;
	st.global.u64 	[%rd233+8], %rd304;
$L__BB0_206:
	ret;

}
	// .globl	_ZN6thrust24THRUST_300001_SM_1000_NS8cuda_cub4core6detail13_kernel_agentINS1_8__reduce11ReduceAgentINS0_12zip_iteratorIN4cuda3std3__45tupleIJNS0_6detail15normal_iteratorINS0_10device_ptrIfEEEENS0_17counting_iteratorIlNS0_11use_defaultESI_SI_EEEEEEEPNSB_IJflEEESM_iNS1_9__extrema9arg_max_fIflNSA_4lessIfEEEEEEJSL_SN_iN3cub18CUB_300001_SM_100013GridEvenShareIiEENSV_9GridQueueIjEESS_EEEvDpT0_
.visible .entry _ZN6thrust24THRUST_300001_SM_1000_NS8cuda_cub4core6detail13_kernel_agentINS1_8__reduce11ReduceAgentINS0_12zip_iteratorIN4cuda3std3__45tupleIJNS0_6detail15normal_iteratorINS0_10device_ptrIfEEEENS0_17counting_iteratorIlNS0_11use_defaultESI_SI_EEEEEEEPNSB_IJflEEESM_iNS1_9__extrema9arg_max_fIflNSA_4lessIfEEEEEEJSL_SN_iN3cub18CUB_300001_SM_100013GridEvenShareIiEENSV_9GridQueueIjEESS_EEEvDpT0_(
	.param .align 8 .b8 _ZN6thrust24THRUST_300001_SM_1000_NS8cuda_cub4core6detail13_kernel_agentINS1_8__reduce11ReduceAgentINS0_12zip_iteratorIN4cuda3std3__45tupleIJNS0_6detail15normal_iteratorINS0_10device_ptrIfEEEENS0_17counting_iteratorIlNS0_11use_defaultESI_SI_EEEEEEEPNSB_IJflEEESM_iNS1_9__extrema9arg_max_fIflNSA_4lessIfEEEEEEJSL_SN_iN3cub18CUB_300001_SM_100013GridEvenShareIiEENSV_9GridQueueIjEESS_EEEvDpT0__param_0[16],
	.param .u64 .ptr .align 1 _ZN6thrust24THRUST_300001_SM_1000_NS8cuda_cub4core6detail13_kernel_agentINS1_8__reduce11ReduceAgentINS0_12zip_iteratorIN4cuda3std3__45tupleIJNS0_6detail15normal_iteratorINS0_10device_ptrIfEEEENS0_17counting_iteratorIlNS0_11use_defaultESI_SI_EEEEEEEPNSB_IJflEEESM_iNS1_9__extrema9arg_max_fIflNSA_4lessIfEEEEEEJSL_SN_iN3cub18CUB_300001_SM_100013GridEvenShareIiEENSV_9GridQueueIjEESS_EEEvDpT0__param_1,
	.param .u32 _ZN6thrust24THRUST_300001_SM_1000_NS8cuda_cub4core6detail13_kernel_agentINS1_8__reduce11ReduceAgentINS0_12zip_iteratorIN4cuda3std3__45tupleIJNS0_6detail15normal_iteratorINS0_10device_ptrIfEEEENS0_17counting_iteratorIlNS0_11use_defaultESI_SI_EEEEEEEPNSB_IJflEEESM_iNS1_9__extrema9arg_max_fIflNSA_4lessIfEEEEEEJSL_SN_iN3cub18CUB_300001_SM_100013GridEvenShareIiEENSV_9GridQueueIjEESS_EEEvDpT0__param_2,
	.param .align 4 .b8 _ZN6thrust24THRUST_300001_SM_1000_NS8cuda_cub4core6detail13_kernel_agentINS1_8__reduce11ReduceAgentINS0_12zip_iteratorIN4cuda3std3__45tupleIJNS0_6detail15normal_iteratorINS0_10device_ptrIfEEEENS0_17counting_iteratorIlNS0_11use_defaultESI_SI_EEEEEEEPNSB_IJflEEESM_iNS1_9__extrema9arg_max_fIflNSA_4lessIfEEEEEEJSL_SN_iN3cub18CUB_300001_SM_100013GridEvenShareIiEENSV_9GridQueueIjEESS_EEEvDpT0__param_3[40],
	.param .align 8 .b8 _ZN6thrust24THRUST_300001_SM_1000_NS8cuda_cub4core6detail13_kernel_agentINS1_8__reduce11ReduceAgentINS0_12zip_iteratorIN4cuda3std3__45tupleIJNS0_6detail15normal_iteratorINS0_10device_ptrIfEEEENS0_17counting_iteratorIlNS0_11use_defaultESI_SI_EEEEEEEPNSB_IJflEEESM_iNS1_9__extrema9arg_max_fIflNSA_4lessIfEEEEEEJSL_SN_iN3cub18CUB_300001_SM_100013GridEvenShareIiEENSV_9GridQueueIjEESS_EEEvDpT0__param_4[8],
	.param .align 1 .b8 _ZN6thrust24THRUST_300001_SM_1000_NS8cuda_cub4core6detail13_kernel_agentINS1_8__reduce11ReduceAgentINS0_12zip_iteratorIN4cuda3std3__45tupleIJNS0_6detail15normal_iteratorINS0_10device_ptrIfEEEENS0_17counting_iteratorIlNS0_11use_defaultESI_SI_EEEEEEEPNSB_IJflEEESM_iNS1_9__extrema9arg_max_fIflNSA_4lessIfEEEEEEJSL_SN_iN3cub18CUB_300001_SM_100013GridEvenShareIiEENSV_9GridQueueIjEESS_EEEvDpT0__param_5[1]
)
.maxntid 256
{
	.reg .pred 	%p<215>;
	.reg .b32 	%r<437>;
	.reg .b32 	%f<242>;
	.reg .b64 	%rd<286>;

	ld.param.u64 	%rd3, [_ZN6thrust24THRUST_300001_SM_1000_NS8cuda_cub4core6detail13_kernel_agentINS1_8__reduce11ReduceAgentINS0_12zip_iteratorIN4cuda3std3__45tupleIJNS0_6detail15normal_iteratorINS0_10device_ptrIfEEEENS0_17counting_iteratorIlNS0_11use_defaultESI_SI_EEEEEEEPNSB_IJflEEESM_iNS1_9__extrema9arg_max_fIflNSA_4lessIfEEEEEEJSL_SN_iN3cub18CUB_300001_SM_100013GridEvenShareIiEENSV_9GridQueueIjEESS_EEEvDpT0__param_0+8];
	ld.param.u64 	%rd181, [_ZN6thrust24THRUST_300001_SM_1000_NS8cuda_cub4core6detail13_kernel_agentINS1_8__reduce11ReduceAgentINS0_12zip_iteratorIN4cuda3std3__45tupleIJNS0_6detail15normal_iteratorINS0_10device_ptrIfEEEENS0_17counting_iteratorIlNS0_11use_defaultESI_SI_EEEEEEEPNSB_IJflEEESM_iNS1_9__extrema9arg_max_fIflNSA_4lessIfEEEEEEJSL_SN_iN3cub18CUB_300001_SM_100013GridEvenShareIiEENSV_9GridQueueIjEESS_EEEvDpT0__param_0];
	ld.param.u64 	%rd182, [_ZN6thrust24THRUST_300001_SM_1000_NS8cuda_cub4core6detail13_kernel_agentINS1_8__reduce11ReduceAgentINS0_12zip_iteratorIN4cuda3std3__45tupleIJNS0_6detail15normal_iteratorINS0_10device_ptrIfEEEENS0_17counting_iteratorIlNS0_11use_defaultESI_SI_EEEEEEEPNSB_IJflEEESM_iNS1_9__extrema9arg_max_fIflNSA_4lessIfEEEEEEJSL_SN_iN3cub18CUB_300001_SM_100013GridEvenShareIiEENSV_9GridQueueIjEESS_EEEvDpT0__param_4];
	ld.param.u32 	%r66, [_ZN6thrust24THRUST_300001_SM_1000_NS8cuda_cub4core6detail13_kernel_agentINS1_8__reduce11ReduceAgentINS0_12zip_iteratorIN4cuda3std3__45tupleIJNS0_6detail15normal_iteratorINS0_10device_ptrIfEEEENS0_17counting_iteratorIlNS0_11use_defaultESI_SI_EEEEEEEPNSB_IJflEEESM_iNS1_9__extrema9arg_max_fIflNSA_4lessIfEEEEEEJSL_SN_iN3cub18CUB_300001_SM_100013GridEvenShareIiEENSV_9GridQueueIjEESS_EEEvDpT0__param_2];
	cvta.to.global.u64 	%rd1, %rd182;
	cvta.to.global.u64 	%rd2, %rd181;
	mov.u32 	%r1, %ctaid.x;
	mul.lo.s32 	%r2, %r1, 1280;
	mov.u32 	%r67, %nctaid.x;
	mul.lo.s32 	%r3, %r67, 1280;
	add.s32 	%r68, %r2, 1280;
	setp.le.s32 	%p1, %r68, %r66;
	@%p1 bra 	$L__BB1_121;
	sub.s32 	%r4, %r66, %r2;
	mov.u32 	%r5, %tid.x;
	setp.ge.s32 	%p98, %r5, %r4;
	mov.f32 	%f188, 0f00000000;
	mov.b64 	%rd232, 0;
	mov.u32 	%r420, %r5;
	@%p98 bra 	$L__BB1_3;
	add.s32 	%r190, %r2, %r5;
	cvt.s64.s32 	%rd207, %r190;
	mul.wide.s32 	%rd208, %r190, 4;
	add.s64 	%rd209, %rd2, %rd208;
	add.s64 	%rd232, %rd3, %rd207;
	ld.global.f32 	%f188, [%rd209];
	add.s32 	%r420, %r5, 256;
$L__BB1_3:
	setp.ge.s32 	%p99, %r420, %r4;
	@%p99 bra 	$L__BB1_25;
	not.b32 	%r191, %r420;
	add.s32 	%r192, %r66, %r191;
	sub.s32 	%r8, %r192, %r2;
	and.b32  	%r193, %r8, 768;
	setp.eq.s32 	%p100, %r193, 768;
	@%p100 bra 	$L__BB1_10;
	add.s32 	%r418, %r420, %r2;
	shr.u32 	%r194, %r8, 8;
	add.s32 	%r195, %r194, 1;
	and.b32  	%r196, %r195, 3;
	neg.s32 	%r417, %r196;
$L__BB1_6:
	.pragma "nounroll";
	mov.u64 	%rd6, %rd232;
	mov.f32 	%f3, %f188;
	cvt.s64.s32 	%rd211, %r418;
	add.s64 	%rd7, %rd3, %rd211;
	mul.wide.s32 	%rd212, %r418, 4;
	add.s64 	%rd213, %rd2, %rd212;
	ld.global.f32 	%f4, [%rd213];
	setp.lt.f32 	%p101, %f3, %f4;
	mov.u64 	%rd232, %rd7;
	mov.f32 	%f188, %f4;
	@%p101 bra 	$L__BB1_9;
	setp.lt.f32 	%p102, %f4, %f3;
	mov.u64 	%rd232, %rd6;
	mov.f32 	%f188, %f3;
	@%p102 bra 	$L__BB1_9;
	setp.lt.s64 	%p103, %rd6, %rd7;
	min.s64 	%rd232, %rd6, %rd7;
	selp.f32 	%f188, %f3, %f4, %p103;
$L__BB1_9:
	add.s32 	%r420, %r420, 256;
	add.s32 	%r418, %r418, 256;
	add.s32 	%r417, %r417, 1;
	setp.ne.s32 	%p104, %r417, 0;
	@%p104 bra 	$L__BB1_6;
$L__BB1_10:
	setp.lt.u32 	%p105, %r8, 768;
	@%p105 bra 	$L__BB1_25;
	add.s32 	%r421, %r420, %r2;
	add.s32 	%r424, %r421, 256;
	add.s32 	%r423, %r421, 512;
	add.s32 	%r422, %r421, 768;
	add.s64 	%rd12, %rd2, 2048;
$L__BB1_12:
	cvt.s64.s32 	%rd214, %r424;
	add.s64 	%rd14, %rd3, %rd214;
	cvt.s64.s32 	%rd215, %r423;
	add.s64 	%rd15, %rd3, %rd215;
	cvt.s64.s32 	%rd216, %r422;
	add.s64 	%rd16, %rd3, %rd216;
	cvt.s64.s32 	%rd217, %r421;
	mul.wide.s32 	%rd218, %r421, 4;
	add.s64 	%rd17, %rd12, %rd218;
	add.s64 	%rd18, %rd3, %rd217;
	ld.global.f32 	%f10, [%rd17+-2048];
	setp.lt.f32 	%p106, %f188, %f10;
	mov.u64 	%rd229, %rd18;
	mov.f32 	%f185, %f10;
	@%p106 bra 	$L__BB1_15;
	setp.lt.f32 	%p107, %f10, %f188;
	mov.u64 	%rd229, %rd232;
	mov.f32 	%f185, %f188;
	@%p107 bra 	$L__BB1_15;
	setp.lt.s64 	%p108, %rd232, %rd18;
	min.s64 	%rd229, %rd232, %rd18;
	selp.f32 	%f185, %f188, %f10, %p108;
$L__BB1_15:
	ld.global.f32 	%f13, [%rd17+-1024];
	setp.lt.f32 	%p109, %f185, %f13;
	mov.u64 	%rd230, %rd14;
	mov.f32 	%f186, %f13;
	@%p109 bra 	$L__BB1_18;
	setp.lt.f32 	%p110, %f13, %f185;
	mov.u64 	%rd230, %rd229;
	mov.f32 	%f186, %f185;
	@%p110 bra 	$L__BB1_18;
	setp.lt.s64 	%p111, %rd229, %rd14;
	min.s64 	%rd230, %rd229, %rd14;
	selp.f32 	%f186, %f185, %f13, %p111;
$L__BB1_18:
	ld.global.f32 	%f16, [%rd17];
	setp.lt.f32 	%p112, %f186, %f16;
	mov.u64 	%rd231, %rd15;
	mov.f32 	%f187, %f16;
	@%p112 bra 	$L__BB1_21;
	setp.lt.f32 	%p113, %f16, %f186;
	mov.u64 	%rd231, %rd230;
	mov.f32 	%f187, %f186;
	@%p113 bra 	$L__BB1_21;
	setp.lt.s64 	%p114, %rd230, %rd15;
	min.s64 	%rd231, %rd230, %rd15;
	selp.f32 	%f187, %f186, %f16, %p114;
$L__BB1_21:
	ld.global.f32 	%f19, [%rd17+1024];
	setp.lt.f32 	%p115, %f187, %f19;
	mov.u64 	%rd232, %rd16;
	mov.f32 	%f188, %f19;
	@%p115 bra 	$L__BB1_24;
	setp.lt.f32 	%p116, %f19, %f187;
	mov.u64 	%rd232, %rd231;
	mov.f32 	%f188, %f187;
	@%p116 bra 	$L__BB1_24;
	setp.lt.s64 	%p117, %rd231, %rd16;
	min.s64 	%rd232, %rd231, %rd16;
	selp.f32 	%f188, %f187, %f19, %p117;
$L__BB1_24:
	add.s32 	%r420, %r420, 1024;
	add.s32 	%r424, %r424, 1024;
	add.s32 	%r423, %r423, 1024;
	add.s32 	%r422, %r422, 1024;
	add.s32 	%r421, %r421, 1024;
	setp.lt.s32 	%p118, %r420, %r4;
	@%p118 bra 	$L__BB1_12;
$L__BB1_25:
	setp.lt.s32 	%p119, %r4, 256;
	@%p119 bra 	$L__BB1_70;
	// begin inline asm
	mov.u32 %r310, %laneid;
	// end inline asm
	mov.b32 	%r312, %f188;
	mov.b32 	%r328, 1;
	mov.b32 	%r329, 31;
	mov.b32 	%r330, -1;
	// begin inline asm
	shfl.sync.down.b32 %r311, %r312, %r328, %r329, %r330;
	// end inline asm
	mov.b32 	%f23, %r311;
	// begin inline asm
	shfl.sync.down.b32 %r316, %r317, %r328, %r329, %r330;
	// end inline asm
	mov.b64 	{%r322, %r327}, %rd232;
	// begin inline asm
	shfl.sync.down.b32 %r321, %r322, %r328, %r329, %r330;
	// end inline asm
	// begin inline asm
	shfl.sync.down.b32 %r326, %r327, %r328, %r329, %r330;
	// end inline asm
	mov.b64 	%rd28, {%r321, %r326};
	setp.gt.s32 	%p171, %r310, 30;
	mov.u64 	%rd234, %rd232;
	mov.f32 	%f190, %f188;
	@%p171 bra 	$L__BB1_30;
	setp.lt.f32 	%p172, %f188, %f23;
	mov.u64 	%rd234, %rd28;
	mov.f32 	%f190, %f23;
	@%p172 bra 	$L__BB1_30;
	setp.gt.f32 	%p173, %f188, %f23;
	mov.u64 	%rd234, %rd232;
	mov.f32 	%f190, %f188;
	@%p173 bra 	$L__BB1_30;
	setp.lt.s64 	%p174, %rd232, %rd28;
	min.s64 	%rd234, %rd232, %rd28;
	selp.f32 	%f190, %f188, %f23, %p174;
$L__BB1_30:
	mov.b32 	%r332, %f190;
	mov.b32 	%r348, 2;
	mov.b32 	%r349, 31;
	mov.b32 	%r350, -1;
	// begin inline asm
	shfl.sync.down.b32 %r331, %r332, %r348, %r349, %r350;
	// end inline asm
	mov.b32 	%f26, %r331;
	// begin inline asm
	shfl.sync.down.b32 %r336, %r337, %r348, %r349, %r350;
	// end inline asm
	mov.b64 	{%r342, %r347}, %rd234;
	// begin inline asm
	shfl.sync.down.b32 %r341, %r342, %r348, %r349, %r350;
	// end inline asm
	// begin inline asm
	shfl.sync.down.b32 %r346, %r347, %r348, %r349, %r350;
	// end inline asm
	mov.b64 	%rd31, {%r341, %r346};
	setp.gt.s32 	%p175, %r310, 29;
	mov.u64 	%rd235, %rd234;
	mov.f32 	%f191, %f190;
	@%p175 bra 	$L__BB1_34;
	setp.lt.f32 	%p176, %f190, %f26;
	mov.u64 	%rd235, %rd31;
	mov.f32 	%f191, %f26;
	@%p176 bra 	$L__BB1_34;
	setp.gt.f32 	%p177, %f190, %f26;
	mov.u64 	%rd235, %rd234;
	mov.f32 	%f191, %f190;
	@%p177 bra 	$L__BB1_34;
	setp.lt.s64 	%p178, %rd234, %rd31;
	min.s64 	%rd235, %rd234, %rd31;
	selp.f32 	%f191, %f190, %f26, %p178;
$L__BB1_34:
	mov.b32 	%r352, %f191;
	mov.b32 	%r368, 4;
	mov.b32 	%r369, 31;
	mov.b32 	%r370, -1;
	// begin inline asm
	shfl.sync.down.b32 %r351, %r352, %r368, %r369, %r370;
	// end inline asm
	mov.b32 	%f29, %r351;
	// begin inline asm
	shfl.sync.down.b32 %r356, %r357, %r368, %r369, %r370;
	// end inline asm
	mov.b64 	{%r362, %r367}, %rd235;
	// begin inline asm
	shfl.sync.down.b32 %r361, %r362, %r368, %r369, %r370;
	// end inline asm
	// begin inline asm
	shfl.sync.down.b32 %r366, %r367, %r368, %r369, %r370;
	// end inline asm
	mov.b64 	%rd34, {%r361, %r366};
	setp.gt.s32 	%p179, %r310, 27;
	mov.u64 	%rd236, %rd235;
	mov.f32 	%f192, %f191;
	@%p179 bra 	$L__BB1_38;
	setp.lt.f32 	%p180, %f191, %f29;
	mov.u64 	%rd236, %rd34;
	mov.f32 	%f192, %f29;
	@%p180 bra 	$L__BB1_38;
	setp.gt.f32 	%p181, %f191, %f29;
	mov.u64 	%rd236, %rd235;
	mov.f32 	%f192, %f191;
	@%p181 bra 	$L__BB1_38;
	setp.lt.s64 	%p182, %rd235, %rd34;
	min.s64 	%rd236, %rd235, %rd34;
	selp.f32 	%f192, %f191, %f29, %p182;
$L__BB1_38:
	mov.b32 	%r372, %f192;
	mov.b32 	%r388, 8;
	mov.b32 	%r389, 31;
	mov.b32 	%r390, -1;
	// begin inline asm
	shfl.sync.down.b32 %r371, %r372, %r388, %r389, %r390;
	// end inline asm
	mov.b32 	%f32, %r371;
	// begin inline asm
	shfl.sync.down.b32 %r376, %r377, %r388, %r389, %r390;
	// end inline asm
	mov.b64 	{%r382, %r387}, %rd236;
	// begin inline asm
	shfl.sync.down.b32 %r381, %r382, %r388, %r389, %r390;
	// end inline asm
	// begin inline asm
	shfl.sync.down.b32 %r386, %r387, %r388, %r389, %r390;
	// end inline asm
	mov.b64 	%rd37, {%r381, %r386};
	setp.gt.s32 	%p183, %r310, 23;
	mov.u64 	%rd237, %rd236;
	mov.f32 	%f193, %f192;
	@%p183 bra 	$L__BB1_42;
	setp.lt.f32 	%p184, %f192, %f32;
	mov.u64 	%rd237, %rd37;
	mov.f32 	%f193, %f32;
	@%p184 bra 	$L__BB1_42;
	setp.gt.f32 	%p185, %f192, %f32;
	mov.u64 	%rd237, %rd236;
	mov.f32 	%f193, %f192;
	@%p185 bra 	$L__BB1_42;
	setp.lt.s64 	%p186, %rd236, %rd37;
	min.s64 	%rd237, %rd236, %rd37;
	selp.f32 	%f193, %f192, %f32, %p186;
$L__BB1_42:
	mov.b32 	%r392, %f193;
	mov.b32 	%r408, 16;
	mov.b32 	%r409, 31;
	mov.b32 	%r410, -1;
	// begin inline asm
	shfl.sync.down.b32 %r391, %r392, %r408, %r409, %r410;
	// end inline asm
	mov.b32 	%f35, %r391;
	// begin inline asm
	shfl.sync.down.b32 %r396, %r397, %r408, %r409, %r410;
	// end inline asm
	mov.b64 	{%r402, %r407}, %rd237;
	// begin inline asm
	shfl.sync.down.b32 %r401, %r402, %r408, %r409, %r410;
	// end inline asm
	// begin inline asm
	shfl.sync.down.b32 %r406, %r407, %r408, %r409, %r410;
	// end inline asm
	mov.b64 	%rd40, {%r401, %r406};
	setp.gt.s32 	%p187, %r310, 15;
	mov.u64 	%rd285, %rd237;
	mov.f32 	%f241, %f193;
	@%p187 bra 	$L__BB1_46;
	setp.lt.f32 	%p188, %f193, %f35;
	mov.u64 	%rd285, %rd40;
	mov.f32 	%f241, %f35;
	@%p188 bra 	$L__BB1_46;
	setp.gt.f32 	%p189, %f193, %f35;
	mov.u64 	%rd285, %rd237;
	mov.f32 	%f241, %f193;
	@%p189 bra 	$L__BB1_46;
	setp.lt.s64 	%p190, %rd237, %rd40;
	min.s64 	%rd285, %rd237, %rd40;
	selp.f32 	%f241, %f193, %f35, %p190;
$L__BB1_46:
	setp.ne.s32 	%p191, %r310, 0;
	@%p191 bra 	$L__BB1_48;
	shr.u32 	%r411, %r5, 1;
	and.b32  	%r412, %r411, 496;
	mov.u32 	%r413, _ZN6thrust24THRUST_300001_SM_1000_NS8cuda_cub4core6detail5shmemE;
	add.s32 	%r414, %r413, %r412;
	st.shared.f32 	[%r414+8], %f241;
	st.shared.u64 	[%r414+16], %rd285;
$L__BB1_48:
	bar.sync 	0;
	setp.ne.s32 	%p192, %r5, 0;
	@%p192 bra 	$L__BB1_208;
	ld.shared.f32 	%f38, [_ZN6thrust24THRUST_300001_SM_1000_NS8cuda_cub4core6detail5shmemE+24];
	ld.shared.u64 	%rd43, [_ZN6thrust24THRUST_300001_SM_1000_NS8cuda_cub4core6detail5shmemE+32];
	setp.lt.f32 	%p193, %f241, %f38;
	mov.u64 	%rd239, %rd43;
	mov.f32 	%f195, %f38;
	@%p193 bra 	$L__BB1_52;
	setp.lt.f32 	%p194, %f38, %f241;
	mov.u64 	%rd239, %rd285;
	mov.f32 	%f195, %f241;
	@%p194 bra 	$L__BB1_52;
	setp.lt.s64 	%p195, %rd285, %rd43;
	min.s64 	%rd239, %rd285, %rd43;
	selp.f32 	%f195, %f241, %f38, %p195;
$L__BB1_52:
	ld.shared.f32 	%f41, [_ZN6thrust24THRUST_300001_SM_1000_NS8cuda_cub4core6detail5shmemE+40];
	ld.shared.u64 	%rd46, [_ZN6thrust24THRUST_300001_SM_1000_NS8cuda_cub4core6detail5shmemE+48];
	setp.lt.f32 	%p196, %f195, %f41;
	mov.u64 	%rd240, %rd46;
	mov.f32 	%f196, %f41;
	@%p196 bra 	$L__BB1_55;
	setp.lt.f32 	%p197, %f41, %f195;
	mov.u64 	%rd240, %rd239;
	mov.f32 	%f196, %f195;
	@%p197 bra 	$L__BB1_55;
	setp.lt.s64 	%p198, %rd239, %rd46;
	min.s64 	%rd240, %rd239, %rd46;
	selp.f32 	%f196, %f195, %f41, %p198;
$L__BB1_55:
	ld.shared.f32 	%f44, [_ZN6thrust24THRUST_300001_SM_1000_NS8cuda_cub4core6detail5shmemE+56];
	ld.shared.u64 	%rd49, [_ZN6thrust24THRUST_300001_SM_1000_NS8cuda_cub4core6detail5shmemE+64];
	setp.lt.f32 	%p199, %f196, %f44;
	mov.u64 	%rd241, %rd49;
	mov.f32 	%f197, %f44;
	@%p199 bra 	$L__BB1_58;
	setp.lt.f32 	%p200, %f44, %f196;
	mov.u64 	%rd241, %rd240;
	mov.f32 	%f197, %f196;
	@%p200 bra 	$L__BB1_58;
	setp.lt.s64 	%p201, %rd240, %rd49;
	min.s64 	%rd241, %rd240, %rd49;
	selp.f32 	%f197, %f196, %f44, %p201;
$L__BB1_58:
	ld.shared.f32 	%f47, [_ZN6thrust24THRUST_300001_SM_1000_NS8cuda_cub4core6detail5shmemE+72];
	ld.shared.u64 	%rd52, [_ZN6thrust24THRUST_300001_SM_1000_NS8cuda_cub4core6detail5shmemE+80];
	setp.lt.f32 	%p202, %f197, %f47;
	mov.u64 	%rd242, %rd52;
	mov.f32 	%f198, %f47;
	@%p202 bra 	$L__BB1_61;
	setp.lt.f32 	%p203, %f47, %f197;
	mov.u64 	%rd242, %rd241;
	mov.f32 	%f198, %f197;
	@%p203 bra 	$L__BB1_61;
	setp.lt.s64 	%p204, %rd241, %rd52;
	min.s64 	%rd242, %rd241, %rd52;
	selp.f32 	%f198, %f197, %f47, %p204;
$L__BB1_61:
	ld.shared.f32 	%f50, [_ZN6thrust24THRUST_300001_SM_1000_NS8cuda_cub4core6detail5shmemE+88];
	ld.shared.u64 	%rd55, [_ZN6thrust24THRUST_300001_SM_1000_NS8cuda_cub4core6detail5shmemE+96];
	setp.lt.f32 	%p205, %f198, %f50;
	mov.f32 	%f199, %f50;
	mov.u64 	%rd243, %rd55;
	@%p205 bra 	$L__BB1_64;
	setp.lt.f32 	%p206, %f50, %f198;
	mov.f32 	%f199, %f198;
	mov.u64 	%rd243, %rd242;
	@%p206 bra 	$L__BB1_64;
	setp.lt.s64 	%p207, %rd242, %rd55;
	selp.f32 	%f199, %f198, %f50, %p207;
	min.s64 	%rd243, %rd242, %rd55;
$L__BB1_64:
	ld.shared.f32 	%f53, [_ZN6thrust24THRUST_300001_SM_1000_NS8cuda_cub4core6detail5shmemE+104];
	ld.shared.u64 	%rd58, [_ZN6thrust24THRUST_300001_SM_1000_NS8cuda_cub4core6detail5shmemE+112];
	setp.lt.f32 	%p208, %f199, %f53;
	mov.f32 	%f200, %f53;
	mov.u64 	%rd244, %rd58;
	@%p208 bra 	$L__BB1_67;
	setp.lt.f32 	%p209, %f53, %f199;
	mov.f32 	%f200, %f199;
	mov.u64 	%rd244, %rd243;
	@%p209 bra 	$L__BB1_67;
	setp.lt.s64 	%p210, %rd243, %rd58;
	selp.f32 	%f200, %f199, %f53, %p210;
	min.s64 	%rd244, %rd243, %rd58;
$L__BB1_67:
	ld.shared.f32 	%f56, [_ZN6thrust24THRUST_300001_SM_1000_NS8cuda_cub4core6detail5shmemE+120];
	ld.shared.u64 	%rd61, [_ZN6thrust24THRUST_300001_SM_1000_NS8cuda_cub4core6detail5shmemE+128];
	setp.lt.f32 	%p211, %f200, %f56;
	mov.f32 	%f241, %f56;
	mov.u64 	%rd285, %rd61;
	@%p211 bra 	$L__BB1_208;
	setp.lt.f32 	%p212, %f56, %f200;
	mov.f32 	%f241, %f200;
	mov.u64 	%rd285, %rd244;
	@%p212 bra 	$L__BB1_208;
	setp.lt.s64 	%p213, %rd244, %rd61;
	selp.f32 	%f241, %f200, %f56, %p213;
	min.s64 	%rd285, %rd244, %rd61;
	bra.uni 	$L__BB1_208;
$L__BB1_70:
	// begin inline asm
	mov.u32 %r197, %laneid;
	// end inline asm
	and.b32  	%r218, %r5, 992;
	add.s32 	%r219, %r218, 32;
	setp.gt.s32 	%p120, %r219, %r4;
	not.b32 	%r220, %r218;
	add.s32 	%r221, %r4, %r220;
	selp.b32 	%r216, %r221, 31, %p120;
	mov.b32 	%r199, %f188;
	mov.b32 	%r215, 1;
	mov.b32 	%r217, -1;
	// begin inline asm
	shfl.sync.down.b32 %r198, %r199, %r215, %r216, %r217;
	// end inline asm
	mov.b32 	%f58, %r198;
	// begin inline asm
	shfl.sync.down.b32 %r203, %r204, %r215, %r216, %r217;
	// end inline asm
	mov.b64 	{%r209, %r214}, %rd232;
	// begin inline asm
	shfl.sync.down.b32 %r208, %r209, %r215, %r216, %r217;
	// end inline asm
	// begin inline asm
	shfl.sync.down.b32 %r213, %r214, %r215, %r216, %r217;
	// end inline asm
	mov.b64 	%rd63, {%r208, %r213};
	setp.ge.s32 	%p121, %r197, %r216;
	mov.f32 	%f201, %f188;
	mov.u64 	%rd245, %rd232;
	@%p121 bra 	$L__BB1_74;
	setp.lt.f32 	%p122, %f188, %f58;
	mov.f32 	%f201, %f58;
	mov.u64 	%rd245, %rd63;
	@%p122 bra 	$L__BB1_74;
	setp.gt.f32 	%p123, %f188, %f58;
	mov.f32 	%f201, %f188;
	mov.u64 	%rd245, %rd232;
	@%p123 bra 	$L__BB1_74;
	setp.lt.s64 	%p124, %rd232, %rd63;
	selp.f32 	%f201, %f188, %f58, %p124;
	min.s64 	%rd245, %rd232, %rd63;
$L__BB1_74:
	mov.b32 	%r223, %f201;
	mov.b32 	%r239, 2;
	mov.b32 	%r241, -1;
	// begin inline asm
	shfl.sync.down.b32 %r222, %r223, %r239, %r216, %r241;
	// end inline asm
	mov.b32 	%f61, %r222;
	// begin inline asm
	shfl.sync.down.b32 %r227, %r228, %r239, %r216, %r241;
	// end inline asm
	mov.b64 	{%r233, %r238}, %rd245;
	// begin inline asm
	shfl.sync.down.b32 %r232, %r233, %r239, %r216, %r241;
	// end inline asm
	// begin inline asm
	shfl.sync.down.b32 %r237, %r238, %r239, %r216, %r241;
	// end inline asm
	mov.b64 	%rd66, {%r232, %r237};
	add.s32 	%r242, %r197, 2;
	setp.gt.s32 	%p125, %r242, %r216;
	mov.f32 	%f202, %f201;
	mov.u64 	%rd246, %rd245;
	@%p125 bra 	$L__BB1_78;
	setp.lt.f32 	%p126, %f201, %f61;
	mov.f32 	%f202, %f61;
	mov.u64 	%rd246, %rd66;
	@%p126 bra 	$L__BB1_78;
	setp.gt.f32 	%p127, %f201, %f61;
	mov.f32 	%f202, %f201;
	mov.u64 	%rd246, %rd245;
	@%p127 bra 	$L__BB1_78;
	setp.lt.s64 	%p128, %rd245, %rd66;
	selp.f32 	%f202, %f201, %f61, %p128;
	min.s64 	%rd246, %rd245, %rd66;
$L__BB1_78:
	mov.b32 	%r244, %f202;
	mov.b32 	%r260, 4;
	mov.b32 	%r262, -1;
	// begin inline asm
	shfl.sync.down.b32 %r243, %r244, %r260, %r216, %r262;
	// end inline asm
	mov.b32 	%f64, %r243;
	// begin inline asm
	shfl.sync.down.b32 %r248, %r249, %r260, %r216, %r262;
	// end inline asm
	mov.b64 	{%r254, %r259}, %rd246;
	// begin inline asm
	shfl.sync.down.b32 %r253, %r254, %r260, %r216, %r262;
	// end inline asm
	// begin inline asm
	shfl.sync.down.b32 %r258, %r259, %r260, %r216, %r262;
	// end inline asm
	mov.b64 	%rd69, {%r253, %r258};
	add.s32 	%r263, %r197, 4;
	setp.gt.s32 	%p129, %r263, %r216;
	mov.f32 	%f203, %f202;
	mov.u64 	%rd247, %rd246;
	@%p129 bra 	$L__BB1_82;
	setp.lt.f32 	%p130, %f202, %f64;
	mov.f32 	%f203, %f64;
	mov.u64 	%rd247, %rd69;
	@%p130 bra 	$L__BB1_82;
	setp.gt.f32 	%p131, %f202, %f64;
	mov.f32 	%f203, %f202;
	mov.u64 	%rd247, %rd246;
	@%p131 bra 	$L__BB1_82;
	setp.lt.s64 	%p132, %rd246, %rd69;
	selp.f32 	%f203, %f202, %f64, %p132;
	min.s64 	%rd247, %rd246, %rd69;
$L__BB1_82:
	mov.b32 	%r265, %f203;
	mov.b32 	%r281, 8;
	mov.b32 	%r283, -1;
	// begin inline asm
	shfl.sync.down.b32 %r264, %r265, %r281, %r216, %r283;
	// end inline asm
	mov.b32 	%f67, %r264;
	// begin inline asm
	shfl.sync.down.b32 %r269, %r270, %r281, %r216, %r283;
	// end inline asm
	mov.b64 	{%r275, %r280}, %rd247;
	// begin inline asm
	shfl.sync.down.b32 %r274, %r275, %r281, %r216, %r283;
	// end inline asm
	// begin inline asm
	shfl.sync.down.b32 %r279, %r280, %r281, %r216, %r283;
	// end inline asm
	mov.b64 	%rd72, {%r274, %r279};
	add.s32 	%r284, %r197, 8;
	setp.gt.s32 	%p133, %r284, %r216;
	mov.f32 	%f204, %f203;
	mov.u64 	%rd248, %rd247;
	@%p133 bra 	$L__BB1_86;
	setp.lt.f32 	%p134, %f203, %f67;
	mov.f32 	%f204, %f67;
	mov.u64 	%rd248, %rd72;
	@%p134 bra 	$L__BB1_86;
	setp.gt.f32 	%p135, %f203, %f67;
	mov.f32 	%f204, %f203;
	mov.u64 	%rd248, %rd247;
	@%p135 bra 	$L__BB1_86;
	setp.lt.s64 	%p136, %rd247, %rd72;
	selp.f32 	%f204, %f203, %f67, %p136;
	min.s64 	%rd248, %rd247, %rd72;
$L__BB1_86:
	mov.b32 	%r286, %f204;
	mov.b32 	%r302, 16;
	mov.b32 	%r304, -1;
	// begin inline asm
	shfl.sync.down.b32 %r285, %r286, %r302, %r216, %r304;
	// end inline asm
	mov.b32 	%f70, %r285;
	// begin inline asm
	shfl.sync.down.b32 %r290, %r291, %r302, %r216, %r304;
	// end inline asm
	mov.b64 	{%r296, %r301}, %rd248;
	// begin inline asm
	shfl.sync.down.b32 %r295, %r296, %r302, %r216, %r304;
	// end inline asm
	// begin inline asm
	shfl.sync.down.b32 %r300, %r301, %r302, %r216, %r304;
	// end inline asm
	mov.b64 	%rd75, {%r295, %r300};
	add.s32 	%r305, %r197, 16;
	setp.gt.s32 	%p137, %r305, %r216;
	mov.f32 	%f241, %f204;
	mov.u64 	%rd285, %rd248;
	@%p137 bra 	$L__BB1_90;
	setp.lt.f32 	%p138, %f204, %f70;
	mov.f32 	%f241, %f70;
	mov.u64 	%rd285, %rd75;
	@%p138 bra 	$L__BB1_90;
	setp.gt.f32 	%p139, %f204, %f70;
	mov.f32 	%f241, %f204;
	mov.u64 	%rd285, %rd248;
	@%p139 bra 	$L__BB1_90;
	setp.lt.s64 	%p140, %rd248, %rd75;
	selp.f32 	%f241, %f204, %f70, %p140;
	min.s64 	%rd285, %rd248, %rd75;
$L__BB1_90:
	setp.ne.s32 	%p141, %r197, 0;
	@%p141 bra 	$L__BB1_92;
	shr.u32 	%r306, %r5, 1;
	and.b32  	%r307, %r306, 496;
	mov.u32 	%r308, _ZN6thrust24THRUST_300001_SM_1000_NS8cuda_cub4core6detail5shmemE;
	add.s32 	%r309, %r308, %r307;
	st.shared.f32 	[%r309+8], %f241;
	st.shared.u64 	[%r309+16], %rd285;
$L__BB1_92:
	bar.sync 	0;
	setp.ne.s32 	%p142, %r5, 0;
	@%p142 bra 	$L__BB1_208;
	setp.lt.s32 	%p143, %r4, 33;
	mov.f32 	%f206, %f241;
	mov.u64 	%rd250, %rd285;
	@%p143 bra 	$L__BB1_97;
	ld.shared.f32 	%f73, [_ZN6thrust24THRUST_300001_SM_1000_NS8cuda_cub4core6detail5shmemE+24];
	ld.shared.u64 	%rd78, [_ZN6thrust24THRUST_300001_SM_1000_NS8cuda_cub4core6detail5shmemE+32];
	setp.lt.f32 	%p144, %f241, %f73;
	mov.f32 	%f206, %f73;
	mov.u64 	%rd250, %rd78;
	@%p144 bra 	$L__BB1_97;
	setp.lt.f32 	%p145, %f73, %f241;
	mov.f32 	%f206, %f241;
	mov.u64 	%rd250, %rd285;
	@%p145 bra 	$L__BB1_97;
	setp.lt.s64 	%p146, %rd285, %rd78;
	selp.f32 	%f206, %f241, %f73, %p146;
	min.s64 	%rd250, %rd285, %rd78;
$L__BB1_97:
	setp.lt.s32 	%p147, %r4, 65;
	mov.f32 	%f207, %f206;
	mov.u64 	%rd251, %rd250;
	@%p147 bra 	$L__BB1_101;
	ld.shared.f32 	%f76, [_ZN6thrust24THRUST_300001_SM_1000_NS8cuda_cub4core6detail5shmemE+40];
	ld.shared.u64 	%rd81, [_ZN6thrust24THRUST_300001_SM_1000_NS8cuda_cub4core6detail5shmemE+48];
	setp.lt.f32 	%p148, %f206, %f76;
	mov.f32 	%f207, %f76;
	mov.u64 	%rd251, %rd81;
	@%p148 bra 	$L__BB1_101;
	setp.lt.f32 	%p149, %f76, %f206;
	mov.f32 	%f207, %f206;
	mov.u64 	%rd251, %rd250;
	@%p149 bra 	$L__BB1_101;
	setp.lt.s64 	%p150, %rd250, %rd81;
	selp.f32 	%f207, %f206, %f76, %p150;
	min.s64 	%rd251, %rd250, %rd81;
$L__BB1_101:
	setp.lt.s32 	%p151, %r4, 97;
	mov.f32 	%f208, %f207;
	mov.u64 	%rd252, %rd251;
	@%p151 bra 	$L__BB1_105;
	ld.shared.f32 	%f79, [_ZN6thrust24THRUST_300001_SM_1000_NS8cuda_cub4core6detail5shmemE+56];
	ld.shared.u64 	%rd84, [_ZN6thrust24THRUST_300001_SM_1000_NS8cuda_cub4core6detail5shmemE+64];
	setp.lt.f32 	%p152, %f207, %f79;
	mov.f32 	%f208, %f79;
	mov.u64 	%rd252, %rd84;
	@%p152 bra 	$L__BB1_105;
	setp.lt.f32 	%p153, %f79, %f207;
	mov.f32 	%f208, %f207;
	mov.u64 	%rd252, %rd251;
	@%p153 bra 	$L__BB1_105;
	setp.lt.s64 	%p154, %rd251, %rd84;
	selp.f32 	%f208, %f207, %f79, %p154;
	min.s64 	%rd252, %rd251, %rd84;
$L__BB1_105:
	setp.lt.s32 	%p155, %r4, 129;
	mov.f32 	%f209, %f208;
	mov.u64 	%rd253, %rd252;
	@%p155 bra 	$L__BB1_109;
	ld.shared.f32 	%f82, [_ZN6thrust24THRUST_300001_SM_1000_NS8cuda_cub4core6detail5shmemE+72];
	ld.shared.u64 	%rd87, [_ZN6thrust24THRUST_300001_SM_1000_NS8cuda_cub4core6detail5shmemE+80];
	setp.lt.f32 	%p156, %f208, %f82;
	mov.f32 	%f209, %f82;
	mov.u64 	%rd253, %rd87;
	@%p156 bra 	$L__BB1_109;
	setp.lt.f32 	%p157, %f82, %f208;
	mov.f32 	%f209, %f208;
	mov.u64 	%rd253, %rd252;
	@%p157 bra 	$L__BB1_109;
	setp.lt.s64 	%p158, %rd252, %rd87;
	selp.f32 	%f209, %f208, %f82, %p158;
	min.s64 	%rd253, %rd252, %rd87;
$L__BB1_109:
	setp.lt.s32 	%p159, %r4, 161;
	mov.f32 	%f210, %f209;
	mov.u64 	%rd254, %rd253;
	@%p159 bra 	$L__BB1_113;
	ld.shared.f32 	%f85, [_ZN6thrust24THRUST_300001_SM_1000_NS8cuda_cub4core6detail5shmemE+88];
	ld.shared.u64 	%rd90, [_ZN6thrust24THRUST_300001_SM_1000_NS8cuda_cub4core6detail5shmemE+96];
	setp.lt.f32 	%p160, %f209, %f85;
	mov.f32 	%f210, %f85;
	mov.u64 	%rd254, %rd90;
	@%p160 bra 	$L__BB1_113;
	setp.lt.f32 	%p161, %f85, %f209;
	mov.f32 	%f210, %f209;
	mov.u64 	%rd254, %rd253;
	@%p161 bra 	$L__BB1_113;
	setp.lt.s64 	%p162, %rd253, %rd90;
	selp.f32 	%f210, %f209, %f85, %p162;
	min.s64 	%rd254, %rd253, %rd90;
$L__BB1_113:
	setp.lt.s32 	%p163, %r4, 193;
	mov.f32 	%f211, %f210;
	mov.u64 	%rd255, %rd254;
	@%p163 bra 	$L__BB1_117;
	ld.shared.f32 	%f88, [_ZN6thrust24THRUST_300001_SM_1000_NS8cuda_cub4core6detail5shmemE+104];
	ld.shared.u64 	%rd93, [_ZN6thrust24THRUST_300001_SM_1000_NS8cuda_cub4core6detail5shmemE+112];
	setp.lt.f32 	%p164, %f210, %f88;
	mov.f32 	%f211, %f88;
	mov.u64 	%rd255, %rd93;
	@%p164 bra 	$L__BB1_117;
	setp.lt.f32 	%p165, %f88, %f210;
	mov.f32 	%f211, %f210;
	mov.u64 	%rd255, %rd254;
	@%p165 bra 	$L__BB1_117;
	setp.lt.s64 	%p166, %rd254, %rd93;
	selp.f32 	%f211, %f210, %f88, %p166;
	min.s64 	%rd255, %rd254, %rd93;
$L__BB1_117:
	setp.lt.s32 	%p167, %r4, 225;
	mov.f32 	%f241, %f211;
	mov.u64 	%rd285, %rd255;
	@%p167 bra 	$L__BB1_208;
	ld.shared.f32 	%f91, [_ZN6thrust24THRUST_300001_SM_1000_NS8cuda_cub4core6detail5shmemE+120];
	ld.shared.u64 	%rd96, [_ZN6thrust24THRUST_300001_SM_1000_NS8cuda_cub4core6detail5shmemE+128];
	setp.lt.f32 	%p168, %f211, %f91;
	mov.f32 	%f241, %f91;
	mov.u64 	%rd285, %rd96;
	@%p168 bra 	$L__BB1_208;
	setp.lt.f32 	%p169, %f91, %f211;
	mov.f32 	%f241, %f211;
	mov.u64 	%rd285, %rd255;
	@%p169 bra 	$L__BB1_208;
	setp.lt.s64 	%p170, %rd255, %rd96;
	selp.f32 	%f241, %f211, %f91, %p170;
	min.s64 	%rd285, %rd255, %rd96;
	bra.uni 	$L__BB1_208;
$L__BB1_121:
	mov.u32 	%r35, %tid.x;
	cvt.s64.s32 	%rd183, %r2;
	add.s64 	%rd98, %rd3, %rd183;
	cvt.u64.u32 	%rd99, %r35;
	add.s64 	%rd184, %rd99, %rd183;
	shl.b64 	%rd185, %rd184, 2;
	add.s64 	%rd186, %rd2, %rd185;
	ld.global.f32 	%f170, [%rd186];
	add.s32 	%r69, %r35, 256;
	cvt.u64.u32 	%rd187, %r69;
	ld.global.f32 	%f171, [%rd186+1024];
	add.s32 	%r70, %r35, 512;
	cvt.u64.u32 	%rd188, %r70;
	ld.global.f32 	%f172, [%rd186+2048];
	add.s32 	%r71, %r35, 768;
	cvt.u64.u32 	%rd189, %r71;
	ld.global.f32 	%f173, [%rd186+3072];
	or.b32  	%r72, %r35, 1024;
	cvt.u64.u32 	%rd100, %r72;
	add.s64 	%rd273, %rd98, %rd100;
	ld.global.f32 	%f229, [%rd186+4096];
	setp.geu.f32 	%p2, %f170, %f171;
	selp.f32 	%f174, %f170, %f171, %p2;
	selp.b64 	%rd190, %rd99, %rd187, %p2;
	setp.geu.f32 	%p3, %f174, %f172;
	selp.f32 	%f175, %f174, %f172, %p3;
	selp.b64 	%rd191, %rd190, %rd188, %p3;
	setp.geu.f32 	%p4, %f175, %f173;
	selp.f32 	%f94, %f175, %f173, %p4;
	selp.b64 	%rd102, %rd191, %rd189, %p4;
	setp.lt.f32 	%p5, %f94, %f229;
	@%p5 bra 	$L__BB1_123;
	setp.lt.f32 	%p6, %f229, %f94;
	setp.lt.u64 	%p7, %rd102, %rd100;
	or.pred  	%p8, %p6, %p7;
	selp.f32 	%f229, %f94, %f229, %p8;
	add.s64 	%rd192, %rd98, %rd102;
	selp.b64 	%rd273, %rd192, %rd273, %p8;
$L__BB1_123:
	setp.le.s32 	%p9, %r66, %r3;
	@%p9 bra 	$L__BB1_164;
	setp.ne.s32 	%p10, %r35, 0;
	@%p10 bra 	$L__BB1_126;
	atom.global.add.u32 	%r73, [%rd1+4], 1280;
	add.s32 	%r74, %r73, %r3;
	st.shared.u32 	[_ZN6thrust24THRUST_300001_SM_1000_NS8cuda_cub4core6detail5shmemE+152], %r74;
$L__BB1_126:
	bar.sync 	0;
	ld.shared.u32 	%r427, [_ZN6thrust24THRUST_300001_SM_1000_NS8cuda_cub4core6detail5shmemE+152];
	add.s32 	%r75, %r427, 1280;
	setp.gt.s32 	%p11, %r75, %r66;
	@%p11 bra 	$L__BB1_141;
	mov.f32 	%f213, %f229;
	mov.u64 	%rd257, %rd273;
$L__BB1_128:
	cvt.s64.s32 	%rd193, %r427;
	add.s64 	%rd194, %rd99, %rd193;
	shl.b64 	%rd195, %rd194, 2;
	add.s64 	%rd196, %rd2, %rd195;
	add.s64 	%rd258, %rd194, %rd3;
	ld.global.f32 	%f214, [%rd196];
	add.s64 	%rd259, %rd258, 256;
	ld.global.f32 	%f215, [%rd196+1024];
	add.s64 	%rd260, %rd258, 512;
	ld.global.f32 	%f216, [%rd196+2048];
	add.s64 	%rd261, %rd258, 768;
	ld.global.f32 	%f217, [%rd196+3072];
	add.s64 	%rd273, %rd258, 1024;
	ld.global.f32 	%f229, [%rd196+4096];
	setp.lt.f32 	%p12, %f213, %f214;
	@%p12 bra 	$L__BB1_130;
	setp.lt.f32 	%p13, %f214, %f213;
	setp.lt.s64 	%p14, %rd257, %rd258;
	or.pred  	%p15, %p13, %p14;
	selp.f32 	%f214, %f213, %f214, %p15;
	selp.b64 	%rd258, %rd257, %rd258, %p15;
$L__BB1_130:
	setp.lt.f32 	%p16, %f214, %f215;
	@%p16 bra 	$L__BB1_132;
	setp.lt.f32 	%p17, %f215, %f214;
	setp.lt.s64 	%p18, %rd258, %rd259;
	or.pred  	%p19, %p17, %p18;
	selp.f32 	%f215, %f214, %f215, %p19;
	selp.b64 	%rd259, %rd258, %rd259, %p19;
$L__BB1_132:
	setp.lt.f32 	%p20, %f215, %f216;
	@%p20 bra 	$L__BB1_134;
	setp.lt.f32 	%p21, %f216, %f215;
	setp.lt.s64 	%p22, %rd259, %rd260;
	or.pred  	%p23, %p21, %p22;
	selp.f32 	%f216, %f215, %f216, %p23;
	selp.b64 	%rd260, %rd259, %rd260, %p23;
$L__BB1_134:
	setp.lt.f32 	%p24, %f216, %f217;
	@%p24 bra 	$L__BB1_136;
	setp.lt.f32 	%p25, %f217, %f216;
	setp.lt.s64 	%p26, %rd260, %rd261;
	or.pred  	%p27, %p25, %p26;
	selp.f32 	%f217, %f216, %f217, %p27;
	selp.b64 	%rd261, %rd260, %rd261, %p27;
$L__BB1_136:
	setp.lt.f32 	%p28, %f217, %f229;
	@%p28 bra 	$L__BB1_138;
	setp.lt.f32 	%p29, %f229, %f217;
	setp.lt.s64 	%p30, %rd261, %rd273;
	or.pred  	%p31, %p29, %p30;
	selp.f32 	%f229, %f217, %f229, %p31;
	selp.b64 	%rd273, %rd261, %rd273, %p31;
$L__BB1_138:
	setp.ne.s32 	%p32, %r35, 0;
	bar.sync 	0;
	@%p32 bra 	$L__BB1_140;
	atom.global.add.u32 	%r76, [%rd1+4], 1280;
	add.s32 	%r77, %r76, %r3;
	st.shared.u32 	[_ZN6thrust24THRUST_300001_SM_1000_NS8cuda_cub4core6detail5shmemE+152], %r77;
$L__BB1_140:
	bar.sync 	0;
	ld.shared.u32 	%r427, [_ZN6thrust24THRUST_300001_SM_1000_NS8cuda_cub4core6detail5shmemE+152];
	add.s32 	%r78, %r427, 1280;
	setp.le.s32 	%p33, %r78, %r66;
	mov.f32 	%f213, %f229;
	mov.u64 	%rd257, %rd273;
	@%p33 bra 	$L__BB1_128;
$L__BB1_141:
	setp.le.s32 	%p34, %r66, %r427;
	@%p34 bra 	$L__BB1_164;
	sub.s32 	%r40, %r66, %r427;
	setp.ge.s32 	%p35, %r35, %r40;
	@%p35 bra 	$L__BB1_164;
	not.b32 	%r79, %r35;
	add.s32 	%r80, %r66, %r79;
	sub.s32 	%r41, %r80, %r427;
	and.b32  	%r81, %r41, 768;
	setp.eq.s32 	%p36, %r81, 768;
	mov.u32 	%r431, %r35;
	@%p36 bra 	$L__BB1_149;
	add.s32 	%r429, %r35, %r427;
	shr.u32 	%r82, %r41, 8;
	add.s32 	%r83, %r82, 1;
	and.b32  	%r84, %r83, 3;
	neg.s32 	%r428, %r84;
	mov.u32 	%r431, %r35;
$L__BB1_145:
	.pragma "nounroll";
	mov.u64 	%rd122, %rd273;
	mov.f32 	%f114, %f229;
	cvt.s64.s32 	%rd198, %r429;
	add.s64 	%rd123, %rd3, %rd198;
	mul.wide.s32 	%rd199, %r429, 4;
	add.s64 	%rd200, %rd2, %rd199;
	ld.global.f32 	%f115, [%rd200];
	setp.lt.f32 	%p37, %f114, %f115;
	mov.f32 	%f229, %f115;
	mov.u64 	%rd273, %rd123;
	@%p37 bra 	$L__BB1_148;
	setp.lt.f32 	%p38, %f115, %f114;
	mov.f32 	%f229, %f114;
	mov.u64 	%rd273, %rd122;
	@%p38 bra 	$L__BB1_148;
	setp.lt.s64 	%p39, %rd122, %rd123;
	selp.f32 	%f229, %f114, %f115, %p39;
	min.s64 	%rd273, %rd122, %rd123;
$L__BB1_148:
	add.s32 	%r431, %r431, 256;
	add.s32 	%r429, %r429, 256;
	add.s32 	%r428, %r428, 1;
	setp.ne.s32 	%p40, %r428, 0;
	@%p40 bra 	$L__BB1_145;
$L__BB1_149:
	setp.lt.u32 	%p41, %r41, 768;
	@%p41 bra 	$L__BB1_164;
	add.s32 	%r432, %r431, %r427;
	add.s32 	%r435, %r432, 256;
	add.s32 	%r434, %r432, 512;
	add.s32 	%r433, %r432, 768;
	add.s64 	%rd128, %rd2, 2048;
$L__BB1_151:
	cvt.s64.s32 	%rd201, %r435;
	add.s64 	%rd130, %rd3, %rd201;
	cvt.s64.s32 	%rd202, %r434;
	add.s64 	%rd131, %rd3, %rd202;
	cvt.s64.s32 	%rd203, %r433;
	add.s64 	%rd132, %rd3, %rd203;
	cvt.s64.s32 	%rd204, %r432;
	mul.wide.s32 	%rd205, %r432, 4;
	add.s64 	%rd133, %rd128, %rd205;
	add.s64 	%rd134, %rd3, %rd204;
	ld.global.f32 	%f121, [%rd133+-2048];
	setp.lt.f32 	%p42, %f229, %f121;
	mov.f32 	%f225, %f121;
	mov.u64 	%rd269, %rd134;
	@%p42 bra 	$L__BB1_154;
	setp.lt.f32 	%p43, %f121, %f229;
	mov.f32 	%f225, %f229;
	mov.u64 	%rd269, %rd273;
	@%p43 bra 	$L__BB1_154;
	setp.lt.s64 	%p44, %rd273, %rd134;
	selp.f32 	%f225, %f229, %f121, %p44;
	min.s64 	%rd269, %rd273, %rd134;
$L__BB1_154:
	ld.global.f32 	%f124, [%rd133+-1024];
	setp.lt.f32 	%p45, %f225, %f124;
	mov.f32 	%f226, %f124;
	mov.u64 	%rd270, %rd130;
	@%p45 bra 	$L__BB1_157;
	setp.lt.f32 	%p46, %f124, %f225;
	mov.f32 	%f226, %f225;
	mov.u64 	%rd270, %rd269;
	@%p46 bra 	$L__BB1_157;
	setp.lt.s64 	%p47, %rd269, %rd130;
	selp.f32 	%f226, %f225, %f124, %p47;
	min.s64 	%rd270, %rd269, %rd130;
$L__BB1_157:
	ld.global.f32 	%f127, [%rd133];
	setp.lt.f32 	%p48, %f226, %f127;
	mov.f32 	%f227, %f127;
	mov.u64 	%rd271, %rd131;
	@%p48 bra 	$L__BB1_160;
	setp.lt.f32 	%p49, %f127, %f226;
	mov.f32 	%f227, %f226;
	mov.u64 	%rd271, %rd270;
	@%p49 bra 	$L__BB1_160;
	setp.lt.s64 	%p50, %rd270, %rd131;
	selp.f32 	%f227, %f226, %f127, %p50;
	min.s64 	%rd271, %rd270, %rd131;
$L__BB1_160:
	ld.global.f32 	%f130, [%rd133+1024];
	setp.lt.f32 	%p51, %f227, %f130;
	mov.f32 	%f229, %f130;
	mov.u64 	%rd273, %rd132;
	@%p51 bra 	$L__BB1_163;
	setp.lt.f32 	%p52, %f130, %f227;
	mov.f32 	%f229, %f227;
	mov.u64 	%rd273, %rd271;
	@%p52 bra 	$L__BB1_163;
	setp.lt.s64 	%p53, %rd271, %rd132;
	selp.f32 	%f229, %f227, %f130, %p53;
	min.s64 	%rd273, %rd271, %rd132;
$L__BB1_163:
	add.s32 	%r431, %r431, 1024;
	add.s32 	%r435, %r435, 1024;
	add.s32 	%r434, %r434, 1024;
	add.s32 	%r433, %r433, 1024;
	add.s32 	%r432, %r432, 1024;
	setp.lt.s32 	%p54, %r431, %r40;
	@%p54 bra 	$L__BB1_151;
$L__BB1_164:
	// begin inline asm
	mov.u32 %r85, %laneid;
	// end inline asm
	mov.b32 	%r87, %f229;
	mov.b32 	%r103, 1;
	mov.b32 	%r104, 31;
	mov.b32 	%r105, -1;
	// begin inline asm
	shfl.sync.down.b32 %r86, %r87, %r103, %r104, %r105;
	// end inline asm
	mov.b32 	%f134, %r86;
	// begin inline asm
	shfl.sync.down.b32 %r91, %r92, %r103, %r104, %r105;
	// end inline asm
	mov.b64 	{%r97, %r102}, %rd273;
	// begin inline asm
	shfl.sync.down.b32 %r96, %r97, %r103, %r104, %r105;
	// end inline asm
	// begin inline asm
	shfl.sync.down.b32 %r101, %r102, %r103, %r104, %r105;
	// end inline asm
	mov.b64 	%rd144, {%r96, %r101};
	setp.gt.s32 	%p55, %r85, 30;
	mov.f32 	%f230, %f229;
	mov.u64 	%rd274, %rd273;
	@%p55 bra 	$L__BB1_168;
	setp.lt.f32 	%p56, %f229, %f134;
	mov.f32 	%f230, %f134;
	mov.u64 	%rd274, %rd144;
	@%p56 bra 	$L__BB1_168;
	setp.gt.f32 	%p57, %f229, %f134;
	mov.f32 	%f230, %f229;
	mov.u64 	%rd274, %rd273;
	@%p57 bra 	$L__BB1_168;
	setp.lt.s64 	%p58, %rd273, %rd144;
	selp.f32 	%f230, %f229, %f134, %p58;
	min.s64 	%rd274, %rd273, %rd144;
$L__BB1_168:
	mov.b32 	%r107, %f230;
	mov.b32 	%r123, 2;
	mov.b32 	%r124, 31;
	mov.b32 	%r125, -1;
	// begin inline asm
	shfl.sync.down.b32 %r106, %r107, %r123, %r124, %r125;
	// end inline asm
	mov.b32 	%f137, %r106;
	// begin inline asm
	shfl.sync.down.b32 %r111, %r112, %r123, %r124, %r125;
	// end inline asm
	mov.b64 	{%r117, %r122}, %rd274;
	// begin inline asm
	shfl.sync.down.b32 %r116, %r117, %r123, %r124, %r125;
	// end inline asm
	// begin inline asm
	shfl.sync.down.b32 %r121, %r122, %r123, %r124, %r125;
	// end inline asm
	mov.b64 	%rd147, {%r116, %r121};
	setp.gt.s32 	%p59, %r85, 29;
	mov.f32 	%f231, %f230;
	mov.u64 	%rd275, %rd274;
	@%p59 bra 	$L__BB1_172;
	setp.lt.f32 	%p60, %f230, %f137;
	mov.f32 	%f231, %f137;
	mov.u64 	%rd275, %rd147;
	@%p60 bra 	$L__BB1_172;
	setp.gt.f32 	%p61, %f230, %f137;
	mov.f32 	%f231, %f230;
	mov.u64 	%rd275, %rd274;
	@%p61 bra 	$L__BB1_172;
	setp.lt.s64 	%p62, %rd274, %rd147;
	selp.f32 	%f231, %f230, %f137, %p62;
	min.s64 	%rd275, %rd274, %rd147;
$L__BB1_172:
	mov.b32 	%r127, %f231;
	mov.b32 	%r143, 4;
	mov.b32 	%r144, 31;
	mov.b32 	%r145, -1;
	// begin inline asm
	shfl.sync.down.b32 %r126, %r127, %r143, %r144, %r145;
	// end inline asm
	mov.b32 	%f140, %r126;
	// begin inline asm
	shfl.sync.down.b32 %r131, %r132, %r143, %r144, %r145;
	// end inline asm
	mov.b64 	{%r137, %r142}, %rd275;
	// begin inline asm
	shfl.sync.down.b32 %r136, %r137, %r143, %r144, %r145;
	// end inline asm
	// begin inline asm
	shfl.sync.down.b32 %r141, %r142, %r143, %r144, %r145;
	// end inline asm
	mov.b64 	%rd150, {%r136, %r141};
	setp.gt.s32 	%p63, %r85, 27;
	mov.f32 	%f232, %f231;
	mov.u64 	%rd276, %rd275;
	@%p63 bra 	$L__BB1_176;
	setp.lt.f32 	%p64, %f231, %f140;
	mov.f32 	%f232, %f140;
	mov.u64 	%rd276, %rd150;
	@%p64 bra 	$L__BB1_176;
	setp.gt.f32 	%p65, %f231, %f140;
	mov.f32 	%f232, %f231;
	mov.u64 	%rd276, %rd275;
	@%p65 bra 	$L__BB1_176;
	setp.lt.s64 	%p66, %rd275, %rd150;
	selp.f32 	%f232, %f231, %f140, %p66;
	min.s64 	%rd276, %rd275, %rd150;
$L__BB1_176:
	mov.b32 	%r147, %f232;
	mov.b32 	%r163, 8;
	mov.b32 	%r164, 31;
	mov.b32 	%r165, -1;
	// begin inline asm
	shfl.sync.down.b32 %r146, %r147, %r163, %r164, %r165;
	// end inline asm
	mov.b32 	%f143, %r146;
	// begin inline asm
	shfl.sync.down.b32 %r151, %r152, %r163, %r164, %r165;
	// end inline asm
	mov.b64 	{%r157, %r162}, %rd276;
	// begin inline asm
	shfl.sync.down.b32 %r156, %r157, %r163, %r164, %r165;
	// end inline asm
	// begin inline asm
	shfl.sync.down.b32 %r161, %r162, %r163, %r164, %r165;
	// end inline asm
	mov.b64 	%rd153, {%r156, %r161};
	setp.gt.s32 	%p67, %r85, 23;
	mov.f32 	%f233, %f232;
	mov.u64 	%rd277, %rd276;
	@%p67 bra 	$L__BB1_180;
	setp.lt.f32 	%p68, %f232, %f143;
	mov.f32 	%f233, %f143;
	mov.u64 	%rd277, %rd153;
	@%p68 bra 	$L__BB1_180;
	setp.gt.f32 	%p69, %f232, %f143;
	mov.f32 	%f233, %f232;
	mov.u64 	%rd277, %rd276;
	@%p69 bra 	$L__BB1_180;
	setp.lt.s64 	%p70, %rd276, %rd153;
	selp.f32 	%f233, %f232, %f143, %p70;
	min.s64 	%rd277, %rd276, %rd153;
$L__BB1_180:
	mov.b32 	%r167, %f233;
	mov.b32 	%r183, 16;
	mov.b32 	%r184, 31;
	mov.b32 	%r185, -1;
	// begin inline asm
	shfl.sync.down.b32 %r166, %r167, %r183, %r184, %r185;
	// end inline asm
	mov.b32 	%f146, %r166;
	// begin inline asm
	shfl.sync.down.b32 %r171, %r172, %r183, %r184, %r185;
	// end inline asm
	mov.b64 	{%r177, %r182}, %rd277;
	// begin inline asm
	shfl.sync.down.b32 %r176, %r177, %r183, %r184, %r185;
	// end inline asm
	// begin inline asm
	shfl.sync.down.b32 %r181, %r182, %r183, %r184, %r185;
	// end inline asm
	mov.b64 	%rd156, {%r176, %r181};
	setp.gt.s32 	%p71, %r85, 15;
	mov.f32 	%f241, %f233;
	mov.u64 	%rd285, %rd277;
	@%p71 bra 	$L__BB1_184;
	setp.lt.f32 	%p72, %f233, %f146;
	mov.f32 	%f241, %f146;
	mov.u64 	%rd285, %rd156;
	@%p72 bra 	$L__BB1_184;
	setp.gt.f32 	%p73, %f233, %f146;
	mov.f32 	%f241, %f233;
	mov.u64 	%rd285, %rd277;
	@%p73 bra 	$L__BB1_184;
	setp.lt.s64 	%p74, %rd277, %rd156;
	selp.f32 	%f241, %f233, %f146, %p74;
	min.s64 	%rd285, %rd277, %rd156;
$L__BB1_184:
	setp.ne.s32 	%p75, %r85, 0;
	@%p75 bra 	$L__BB1_186;
	shr.u32 	%r186, %r35, 1;
	and.b32  	%r187, %r186, 496;
	mov.u32 	%r188, _ZN6thrust24THRUST_300001_SM_1000_NS8cuda_cub4core6detail5shmemE;
	add.s32 	%r189, %r188, %r187;
	st.shared.f32 	[%r189+8], %f241;
	st.shared.u64 	[%r189+16], %rd285;
$L__BB1_186:
	bar.sync 	0;
	setp.ne.s32 	%p76, %r35, 0;
	@%p76 bra 	$L__BB1_208;
	ld.shared.f32 	%f149, [_ZN6thrust24THRUST_300001_SM_1000_NS8cuda_cub4core6detail5shmemE+24];
	ld.shared.u64 	%rd159, [_ZN6thrust24THRUST_300001_SM_1000_NS8cuda_cub4core6detail5shmemE+32];
	setp.lt.f32 	%p77, %f241, %f149;
	mov.f32 	%f235, %f149;
	mov.u64 	%rd279, %rd159;
	@%p77 bra 	$L__BB1_190;
	setp.lt.f32 	%p78, %f149, %f241;
	mov.f32 	%f235, %f241;
	mov.u64 	%rd279, %rd285;
	@%p78 bra 	$L__BB1_190;
	setp.lt.s64 	%p79, %rd285, %rd159;
	selp.f32 	%f235, %f241, %f149, %p79;
	min.s64 	%rd279, %rd285, %rd159;
$L__BB1_190:
	ld.shared.f32 	%f152, [_ZN6thrust24THRUST_300001_SM_1000_NS8cuda_cub4core6detail5shmemE+40];
	ld.shared.u64 	%rd162, [_ZN6thrust24THRUST_300001_SM_1000_NS8cuda_cub4core6detail5shmemE+48];
	setp.lt.f32 	%p80, %f235, %f152;
	mov.f32 	%f236, %f152;
	mov.u64 	%rd280, %rd162;
	@%p80 bra 	$L__BB1_193;
	setp.lt.f32 	%p81, %f152, %f235;
	mov.f32 	%f236, %f235;
	mov.u64 	%rd280, %rd279;
	@%p81 bra 	$L__BB1_193;
	setp.lt.s64 	%p82, %rd279, %rd162;
	selp.f32 	%f236, %f235, %f152, %p82;
	min.s64 	%rd280, %rd279, %rd162;
$L__BB1_193:
	ld.shared.f32 	%f155, [_ZN6thrust24THRUST_300001_SM_1000_NS8cuda_cub4core6detail5shmemE+56];
	ld.shared.u64 	%rd165, [_ZN6thrust24THRUST_300001_SM_1000_NS8cuda_cub4core6detail5shmemE+64];
	setp.lt.f32 	%p83, %f236, %f155;
	mov.f32 	%f237, %f155;
	mov.u64 	%rd281, %rd165;
	@%p83 bra 	$L__BB1_196;
	setp.lt.f32 	%p84, %f155, %f236;
	mov.f32 	%f237, %f236;
	mov.u64 	%rd281, %rd280;
	@%p84 bra 	$L__BB1_196;
	setp.lt.s64 	%p85, %rd280, %rd165;
	selp.f32 	%f237, %f236, %f155, %p85;
	min.s64 	%rd281, %rd280, %rd165;
$L__BB1_196:
	ld.shared.f32 	%f158, [_ZN6thrust24THRUST_300001_SM_1000_NS8cuda_cub4core6detail5shmemE+72];
	ld.shared.u64 	%rd168, [_ZN6thrust24THRUST_300001_SM_1000_NS8cuda_cub4core6detail5shmemE+80];
	setp.lt.f32 	%p86, %f237, %f158;
	mov.f32 	%f238, %f158;
	mov.u64 	%rd282, %rd168;
	@%p86 bra 	$L__BB1_199;
	setp.lt.f32 	%p87, %f158, %f237;
	mov.f32 	%f238, %f237;
	mov.u64 	%rd282, %rd281;
	@%p87 bra 	$L__BB1_199;
	setp.lt.s64 	%p88, %rd281, %rd168;
	selp.f32 	%f238, %f237, %f158, %p88;
	min.s64 	%rd282, %rd281, %rd168;
$L__BB1_199:
	ld.shared.f32 	%f161, [_ZN6thrust24THRUST_300001_SM_1000_NS8cuda_cub4core6detail5shmemE+88];
	ld.shared.u64 	%rd171, [_ZN6thrust24THRUST_300001_SM_1000_NS8cuda_cub4core6detail5shmemE+96];
	setp.lt.f32 	%p89, %f238, %f161;
	mov.f32 	%f239, %f161;
	mov.u64 	%rd283, %rd171;
	@%p89 bra 	$L__BB1_202;
	setp.lt.f32 	%p90, %f161, %f238;
	mov.f32 	%f239, %f238;
	mov.u64 	%rd283, %rd282;
	@%p90 bra 	$L__BB1_202;
	setp.lt.s64 	%p91, %rd282, %rd171;
	selp.f32 	%f239, %f238, %f161, %p91;
	min.s64 	%rd283, %rd282, %rd171;
$L__BB1_202:
	ld.shared.f32 	%f164, [_ZN6thrust24THRUST_300001_SM_1000_NS8cuda_cub4core6detail5shmemE+104];
	ld.shared.u64 	%rd174, [_ZN6thrust24THRUST_300001_SM_1000_NS8cuda_cub4core6detail5shmemE+112];
	setp.lt.f32 	%p92, %f239, %f164;
	mov.f32 	%f240, %f164;
	mov.u64 	%rd284, %rd174;
	@%p92 bra 	$L__BB1_205;
	setp.lt.f32 	%p93, %f164, %f239;
	mov.f32 	%f240, %f239;
	mov.u64 	%rd284, %rd283;
	@%p93 bra 	$L__BB1_205;
	setp.lt.s64 	%p94, %rd283, %rd174;
	selp.f32 	%f240, %f239, %f164, %p94;
	min.s64 	%rd284, %rd283, %rd174;
$L__BB1_205:
	ld.shared.f32 	%f167, [_ZN6thrust24THRUST_300001_SM_1000_NS8cuda_cub4core6detail5shmemE+120];
	ld.shared.u64 	%rd177, [_ZN6thrust24THRUST_300001_SM_1000_NS8cuda_cub4core6detail5shmemE+128];
	setp.lt.f32 	%p95, %f240, %f167;
	mov.f32 	%f241, %f167;
	mov.u64 	%rd285, %rd177;
	@%p95 bra 	$L__BB1_208;
	setp.lt.f32 	%p96, %f167, %f240;
	mov.f32 	%f241, %f240;
	mov.u64 	%rd285, %rd284;
	@%p96 bra 	$L__BB1_208;
	setp.lt.s64 	%p97, %rd284, %rd177;
	selp.f32 	%f241, %f240, %f167, %p97;
	min.s64 	%rd285, %rd284, %rd177;
$L__BB1_208:
	mov.u32 	%r415, %tid.x;
	setp.ne.s32 	%p214, %r415, 0;
	@%p214 bra 	$L__BB1_210;
	ld.param.u64 	%rd222, [_ZN6thrust24THRUST_300001_SM_1000_NS8cuda_cub4core6detail13_kernel_agentINS1_8__reduce11ReduceAgentINS0_12zip_iteratorIN4cuda3std3__45tupleIJNS0_6detail15normal_iteratorINS0_10device_ptrIfEEEENS0_17counting_iteratorIlNS0_11use_defaultESI_SI_EEEEEEEPNSB_IJflEEESM_iNS1_9__extrema9arg_max_fIflNSA_4lessIfEEEEEEJSL_SN_iN3cub18CUB_300001_SM_100013GridEvenShareIiEENSV_9GridQueueIjEESS_EEEvDpT0__param_1];
	cvta.to.global.u64 	%rd219, %rd222;
	mul.wide.u32 	%rd220, %r1, 16;
	add.s64 	%rd221, %rd219, %rd220;
	st.global.f32 	[%rd221], %f241;
	st.global.u64 	[%rd221+8], %rd285;
$L__BB1_210:
	ret;

}
	// .globl	_ZN6thrust24THRUST_300001_SM_1000_NS8cuda_cub4core6detail13_kernel_agentINS1_8__reduce10DrainAgentIiEEJN3cub18CUB_300001_SM_10009GridQueueIjEEiEEEvDpT0_
.visible .entry _ZN6thrust24THRUST_300001_SM_1000_NS8cuda_cub4core6detail13_kernel_agentINS1_8__reduce10DrainAgentIiEEJN3cub18CUB_300001_SM_10009GridQueueIjEEiEEEvDpT0_(
	.param .align 8 .b8 _ZN6thrust24THRUST_300001_SM_1000_NS8cuda_cub4core6detail13_kernel_agentINS1_8__reduce10DrainAgentIiEEJN3cub18CUB_300001_SM_10009GridQueueIjEEiEEEvDpT0__param_0[8],
	.param .u32 _ZN6thrust24THRUST_300001_SM_1000_NS8cuda_cub4core6detail13_kernel_agentINS1_8__reduce10DrainAgentIiEEJN3cub18CUB_300001_SM_10009GridQueueIjEEiEEEvDpT0__param_1
)
.maxntid 1
{
	.reg .b32 	%r<3>;
	.reg .b64 	%rd<3>;

	ld.param.u64 	%rd1, [_ZN6thrust24THRUST_300001_SM_1000_NS8cuda_cub4core6detail13_kernel_agentINS1_8__reduce10DrainAgentIiEEJN3cub18CUB_300001_SM_10009GridQueueIjEEiEEEvDpT0__param_0];
	ld.param.u32 	%r1, [_ZN6thrust24THRUST_300001_SM_1000_NS8cuda_cub4core6detail13_kernel_agentINS1_8__reduce10DrainAgentIiEEJN3cub18CUB_300001_SM_10009GridQueueIjEEiEEEvDpT0__param_1];
	cvta.to.global.u64 	%rd2, %rd1;
	st.global.u32 	[%rd2], %r1;
	mov.b32 	%r2, 0;
	st.global.u32 	[%rd2+4], %r2;
	ret;

}
	// .globl	_ZN6thrust24THRUST_300001_SM_1000_NS8cuda_cub4core6detail13_kernel_agentINS1_8__reduce11ReduceAgentIPN4cuda3std3__45tupleIJflEEESC_SB_iNS1_9__extrema9arg_max_fIflNS9_4lessIfEEEEEEJSC_SC_iSH_EEEvDpT0_
.visible .entry _ZN6thrust24THRUST_300001_SM_1000_NS8cuda_cub4core6detail13_kernel_agentINS1_8__reduce11ReduceAgentIPN4cuda3std3__45tupleIJflEEESC_SB_iNS1_9__extrema9arg_max_fIflNS9_4lessIfEEEEEEJSC_SC_iSH_EEEvDpT0_(
	.param .u64 .ptr .align 1 _ZN6thrust24THRUST_300001_SM_1000_NS8cuda_cub4core6detail13_kernel_agentINS1_8__reduce11ReduceAgentIPN4cuda3std3__45tupleIJflEEESC_SB_iNS1_9__extrema9arg_max_fIflNS9_4lessIfEEEEEEJSC_SC_iSH_EEEvDpT0__param_0,
	.param .u64 .ptr .align 1 _ZN6thrust24THRUST_300001_SM_1000_NS8cuda_cub4core6detail13_kernel_agentINS1_8__reduce11ReduceAgentIPN4cuda3std3__45tupleIJflEEESC_SB_iNS1_9__extrema9arg_max_fIflNS9_4lessIfEEEEEEJSC_SC_iSH_EEEvDpT0__param_1,
	.param .u32 _ZN6thrust24THRUST_300001_SM_1000_NS8cuda_cub4core6detail13_kernel_agentINS1_8__reduce11ReduceAgentIPN4cuda3std3__45tupleIJflEEESC_SB_iNS1_9__extrema9arg_max_fIflNS9_4lessIfEEEEEEJSC_SC_iSH_EEEvDpT0__param_2,
	.param .align 1 .b8 _ZN6thrust24THRUST_300001_SM_1000_NS8cuda_cub4core6detail13_kernel_agentINS1_8__reduce11ReduceAgentIPN4cuda3std3__45tupleIJflEEESC_SB_iNS1_9__extrema9arg_max_fIflNS9_4lessIfEEEEEEJSC_SC_iSH_EEEvDpT0__param_3[1]
)
.maxntid 256
{
	.reg .pred 	%p<222>;
	.reg .b32 	%r<432>;
	.reg .b32 	%f<248>;
	.reg .b64 	%rd<356>;

	ld.param.u64 	%rd186, [_ZN6thrust24THRUST_300001_SM_1000_NS8cuda_cub4core6detail13_kernel_agentINS1_8__reduce11ReduceAgentIPN4cuda3std3__45tupleIJflEEESC_SB_iNS1_9__extrema9arg_max_fIflNS9_4lessIfEEEEEEJSC_SC_iSH_EEEvDpT0__param_0];
	ld.param.u64 	%rd187, [_ZN6thrust24THRUST_300001_SM_1000_NS8cuda_cub4core6detail13_kernel_agentINS1_8__reduce11ReduceAgentIPN4cuda3std3__45tupleIJflEEESC_SB_iNS1_9__extrema9arg_max_fIflNS9_4lessIfEEEEEEJSC_SC_iSH_EEEvDpT0__param_1];
	ld.param.u32 	%r37, [_ZN6thrust24THRUST_300001_SM_1000_NS8cuda_cub4core6detail13_kernel_agentINS1_8__reduce11ReduceAgentIPN4cuda3std3__45tupleIJflEEESC_SB_iNS1_9__extrema9arg_max_fIflNS9_4lessIfEEEEEEJSC_SC_iSH_EEEvDpT0__param_2];
	setp.eq.s32 	%p1, %r37, 0;
	@%p1 bra 	$L__BB3_211;
	setp.gt.s32 	%p2, %r37, 1279;
	@%p2 bra 	$L__BB3_121;
	mov.u32 	%r1, %tid.x;
	setp.ge.s32 	%p105, %r1, %r37;
	mov.f32 	%f191, 0f00000000;
	mov.b64 	%rd298, 0;
	mov.u32 	%r422, %r1;
	@%p105 bra 	$L__BB3_4;
	mul.wide.u32 	%rd263, %r1, 16;
	add.s64 	%rd260, %rd186, %rd263;
	// begin inline asm
	ld.global.nc.u64 %rd259, [%rd260];
	// end inline asm
	mov.b64 	{%r183, %r184}, %rd259;
	mov.b32 	%f191, %r183;
	add.s64 	%rd262, %rd260, 8;
	// begin inline asm
	ld.global.nc.u64 %rd298, [%rd262];
	// end inline asm
	add.s32 	%r422, %r1, 256;
$L__BB3_4:
	setp.ge.s32 	%p106, %r422, %r37;
	@%p106 bra 	$L__BB3_25;
	not.b32 	%r185, %r422;
	add.s32 	%r4, %r37, %r185;
	and.b32  	%r186, %r4, 768;
	setp.eq.s32 	%p107, %r186, 768;
	@%p107 bra 	$L__BB3_11;
	mul.wide.u32 	%rd265, %r422, 16;
	add.s64 	%rd289, %rd186, %rd265;
	shr.u32 	%r187, %r4, 8;
	add.s32 	%r188, %r187, 1;
	and.b32  	%r189, %r188, 3;
	neg.s32 	%r420, %r189;
$L__BB3_7:
	.pragma "nounroll";
	mov.u64 	%rd5, %rd298;
	mov.f32 	%f3, %f191;
	// begin inline asm
	ld.global.nc.u64 %rd266, [%rd289];
	// end inline asm
	mov.b64 	{%r190, %r191}, %rd266;
	mov.b32 	%f4, %r190;
	add.s64 	%rd269, %rd289, 8;
	// begin inline asm
	ld.global.nc.u64 %rd268, [%rd269];
	// end inline asm
	setp.lt.f32 	%p108, %f3, %f4;
	mov.u64 	%rd298, %rd268;
	mov.f32 	%f191, %f4;
	@%p108 bra 	$L__BB3_10;
	setp.lt.f32 	%p109, %f4, %f3;
	mov.u64 	%rd298, %rd5;
	mov.f32 	%f191, %f3;
	@%p109 bra 	$L__BB3_10;
	setp.lt.s64 	%p110, %rd5, %rd268;
	min.s64 	%rd298, %rd5, %rd268;
	selp.f32 	%f191, %f3, %f4, %p110;
$L__BB3_10:
	add.s32 	%r422, %r422, 256;
	add.s64 	%rd289, %rd289, 4096;
	add.s32 	%r420, %r420, 1;
	setp.ne.s32 	%p111, %r420, 0;
	@%p111 bra 	$L__BB3_7;
$L__BB3_11:
	setp.lt.u32 	%p112, %r4, 768;
	@%p112 bra 	$L__BB3_25;
$L__BB3_12:
	mul.wide.s32 	%rd274, %r422, 16;
	add.s64 	%rd271, %rd186, %rd274;
	// begin inline asm
	ld.global.nc.u64 %rd270, [%rd271];
	// end inline asm
	mov.b64 	{%r192, %r193}, %rd270;
	mov.b32 	%f10, %r192;
	add.s64 	%rd273, %rd271, 8;
	// begin inline asm
	ld.global.nc.u64 %rd272, [%rd273];
	// end inline asm
	setp.lt.f32 	%p113, %f191, %f10;
	mov.u64 	%rd295, %rd272;
	mov.f32 	%f188, %f10;
	@%p113 bra 	$L__BB3_15;
	setp.lt.f32 	%p114, %f10, %f191;
	mov.u64 	%rd295, %rd298;
	mov.f32 	%f188, %f191;
	@%p114 bra 	$L__BB3_15;
	setp.lt.s64 	%p115, %rd298, %rd272;
	min.s64 	%rd295, %rd298, %rd272;
	selp.f32 	%f188, %f191, %f10, %p115;
$L__BB3_15:
	add.s64 	%rd276, %rd271, 4096;
	// begin inline asm
	ld.global.nc.u64 %rd275, [%rd276];
	// end inline asm
	mov.b64 	{%r194, %r195}, %rd275;
	mov.b32 	%f13, %r194;
	add.s64 	%rd278, %rd271, 4104;
	// begin inline asm
	ld.global.nc.u64 %rd277, [%rd278];
	// end inline asm
	setp.lt.f32 	%p116, %f188, %f13;
	mov.u64 	%rd296, %rd277;
	mov.f32 	%f189, %f13;
	@%p116 bra 	$L__BB3_18;
	setp.lt.f32 	%p117, %f13, %f188;
	mov.u64 	%rd296, %rd295;
	mov.f32 	%f189, %f188;
	@%p117 bra 	$L__BB3_18;
	setp.lt.s64 	%p118, %rd295, %rd277;
	min.s64 	%rd296, %rd295, %rd277;
	selp.f32 	%f189, %f188, %f13, %p118;
$L__BB3_18:
	add.s64 	%rd280, %rd271, 8192;
	// begin inline asm
	ld.global.nc.u64 %rd279, [%rd280];
	// end inline asm
	mov.b64 	{%r196, %r197}, %rd279;
	mov.b32 	%f16, %r196;
	add.s64 	%rd282, %rd271, 8200;
	// begin inline asm
	ld.global.nc.u64 %rd281, [%rd282];
	// end inline asm
	setp.lt.f32 	%p119, %f189, %f16;
	mov.u64 	%rd297, %rd281;
	mov.f32 	%f190, %f16;
	@%p119 bra 	$L__BB3_21;
	setp.lt.f32 	%p120, %f16, %f189;
	mov.u64 	%rd297, %rd296;
	mov.f32 	%f190, %f189;
	@%p120 bra 	$L__BB3_21;
	setp.lt.s64 	%p121, %rd296, %rd281;
	min.s64 	%rd297, %rd296, %rd281;
	selp.f32 	%f190, %f189, %f16, %p121;
$L__BB3_21:
	add.s64 	%rd284, %rd271, 12288;
	// begin inline asm
	ld.global.nc.u64 %rd283, [%rd284];
	// end inline asm
	mov.b64 	{%r198, %r199}, %rd283;
	mov.b32 	%f19, %r198;
	add.s64 	%rd286, %rd271, 12296;
	// begin inline asm
	ld.global.nc.u64 %rd285, [%rd286];
	// end inline asm
	setp.lt.f32 	%p122, %f190, %f19;
	mov.u64 	%rd298, %rd285;
	mov.f32 	%f191, %f19;
	@%p122 bra 	$L__BB3_24;
	setp.lt.f32 	%p123, %f19, %f190;
	mov.u64 	%rd298, %rd297;
	mov.f32 	%f191, %f190;
	@%p123 bra 	$L__BB3_24;
	setp.lt.s64 	%p124, %rd297, %rd285;
	min.s64 	%rd298, %rd297, %rd285;
	selp.f32 	%f191, %f190, %f19, %p124;
$L__BB3_24:
	add.s32 	%r422, %r422, 1024;
	setp.lt.s32 	%p125, %r422, %r37;
	@%p125 bra 	$L__BB3_12;
$L__BB3_25:
	setp.lt.s32 	%p126, %r37, 256;
	@%p126 bra 	$L__BB3_70;
	// begin inline asm
	mov.u32 %r313, %laneid;
	// end inline asm
	mov.b32 	%r315, %f191;
	mov.b32 	%r331, 1;
	mov.b32 	%r332, 31;
	mov.b32 	%r333, -1;
	// begin inline asm
	shfl.sync.down.b32 %r314, %r315, %r331, %r332, %r333;
	// end inline asm
	mov.b32 	%f23, %r314;
	// begin inline asm
	shfl.sync.down.b32 %r319, %r320, %r331, %r332, %r333;
	// end inline asm
	mov.b64 	{%r325, %r330}, %rd298;
	// begin inline asm
	shfl.sync.down.b32 %r324, %r325, %r331, %r332, %r333;
	// end inline asm
	// begin inline asm
	shfl.sync.down.b32 %r329, %r330, %r331, %r332, %r333;
	// end inline asm
	mov.b64 	%rd27, {%r324, %r329};
	setp.gt.s32 	%p178, %r313, 30;
	mov.u64 	%rd300, %rd298;
	mov.f32 	%f193, %f191;
	@%p178 bra 	$L__BB3_30;
	setp.lt.f32 	%p179, %f191, %f23;
	mov.u64 	%rd300, %rd27;
	mov.f32 	%f193, %f23;
	@%p179 bra 	$L__BB3_30;
	setp.gt.f32 	%p180, %f191, %f23;
	mov.u64 	%rd300, %rd298;
	mov.f32 	%f193, %f191;
	@%p180 bra 	$L__BB3_30;
	setp.lt.s64 	%p181, %rd298, %rd27;
	min.s64 	%rd300, %rd298, %rd27;
	selp.f32 	%f193, %f191, %f23, %p181;
$L__BB3_30:
	mov.b32 	%r335, %f193;
	mov.b32 	%r351, 2;
	mov.b32 	%r352, 31;
	mov.b32 	%r353, -1;
	// begin inline asm
	shfl.sync.down.b32 %r334, %r335, %r351, %r352, %r353;
	// end inline asm
	mov.b32 	%f26, %r334;
	// begin inline asm
	shfl.sync.down.b32 %r339, %r340, %r351, %r352, %r353;
	// end inline asm
	mov.b64 	{%r345, %r350}, %rd300;
	// begin inline asm
	shfl.sync.down.b32 %r344, %r345, %r351, %r352, %r353;
	// end inline asm
	// begin inline asm
	shfl.sync.down.b32 %r349, %r350, %r351, %r352, %r353;
	// end inline asm
	mov.b64 	%rd30, {%r344, %r349};
	setp.gt.s32 	%p182, %r313, 29;
	mov.u64 	%rd301, %rd300;
	mov.f32 	%f194, %f193;
	@%p182 bra 	$L__BB3_34;
	setp.lt.f32 	%p183, %f193, %f26;
	mov.u64 	%rd301, %rd30;
	mov.f32 	%f194, %f26;
	@%p183 bra 	$L__BB3_34;
	setp.gt.f32 	%p184, %f193, %f26;
	mov.u64 	%rd301, %rd300;
	mov.f32 	%f194, %f193;
	@%p184 bra 	$L__BB3_34;
	setp.lt.s64 	%p185, %rd300, %rd30;
	min.s64 	%rd301, %rd300, %rd30;
	selp.f32 	%f194, %f193, %f26, %p185;
$L__BB3_34:
	mov.b32 	%r355, %f194;
	mov.b32 	%r371, 4;
	mov.b32 	%r372, 31;
	mov.b32 	%r373, -1;
	// begin inline asm
	shfl.sync.down.b32 %r354, %r355, %r371, %r372, %r373;
	// end inline asm
	mov.b32 	%f29, %r354;
	// begin inline asm
	shfl.sync.down.b32 %r359, %r360, %r371, %r372, %r373;
	// end inline asm
	mov.b64 	{%r365, %r370}, %rd301;
	// begin inline asm
	shfl.sync.down.b32 %r364, %r365, %r371, %r372, %r373;
	// end inline asm
	// begin inline asm
	shfl.sync.down.b32 %r369, %r370, %r371, %r372, %r373;
	// end inline asm
	mov.b64 	%rd33, {%r364, %r369};
	setp.gt.s32 	%p186, %r313, 27;
	mov.u64 	%rd302, %rd301;
	mov.f32 	%f195, %f194;
	@%p186 bra 	$L__BB3_38;
	setp.lt.f32 	%p187, %f194, %f29;
	mov.u64 	%rd302, %rd33;
	mov.f32 	%f195, %f29;
	@%p187 bra 	$L__BB3_38;
	setp.gt.f32 	%p188, %f194, %f29;
	mov.u64 	%rd302, %rd301;
	mov.f32 	%f195, %f194;
	@%p188 bra 	$L__BB3_38;
	setp.lt.s64 	%p189, %rd301, %rd33;
	min.s64 	%rd302, %rd301, %rd33;
	selp.f32 	%f195, %f194, %f29, %p189;
$L__BB3_38:
	mov.b32 	%r375, %f195;
	mov.b32 	%r391, 8;
	mov.b32 	%r392, 31;
	mov.b32 	%r393, -1;
	// begin inline asm
	shfl.sync.down.b32 %r374, %r375, %r391, %r392, %r393;
	// end inline asm
	mov.b32 	%f32, %r374;
	// begin inline asm
	shfl.sync.down.b32 %r379, %r380, %r391, %r392, %r393;
	// end inline asm
	mov.b64 	{%r385, %r390}, %rd302;
	// begin inline asm
	shfl.sync.down.b32 %r384, %r385, %r391, %r392, %r393;
	// end inline asm
	// begin inline asm
	shfl.sync.down.b32 %r389, %r390, %r391, %r392, %r393;
	// end inline asm
	mov.b64 	%rd36, {%r384, %r389};
	setp.gt.s32 	%p190, %r313, 23;
	mov.u64 	%rd303, %rd302;
	mov.f32 	%f196, %f195;
	@%p190 bra 	$L__BB3_42;
	setp.lt.f32 	%p191, %f195, %f32;
	mov.u64 	%rd303, %rd36;
	mov.f32 	%f196, %f32;
	@%p191 bra 	$L__BB3_42;
	setp.gt.f32 	%p192, %f195, %f32;
	mov.u64 	%rd303, %rd302;
	mov.f32 	%f196, %f195;
	@%p192 bra 	$L__BB3_42;
	setp.lt.s64 	%p193, %rd302, %rd36;
	min.s64 	%rd303, %rd302, %rd36;
	selp.f32 	%f196, %f195, %f32, %p193;
$L__BB3_42:
	mov.b32 	%r395, %f196;
	mov.b32 	%r411, 16;
	mov.b32 	%r412, 31;
	mov.b32 	%r413, -1;
	// begin inline asm
	shfl.sync.down.b32 %r394, %r395, %r411, %r412, %r413;
	// end inline asm
	mov.b32 	%f35, %r394;
	// begin inline asm
	shfl.sync.down.b32 %r399, %r400, %r411, %r412, %r413;
	// end inline asm
	mov.b64 	{%r405, %r410}, %rd303;
	// begin inline asm
	shfl.sync.down.b32 %r404, %r405, %r411, %r412, %r413;
	// end inline asm
	// begin inline asm
	shfl.sync.down.b32 %r409, %r410, %r411, %r412, %r413;
	// end inline asm
	mov.b64 	%rd39, {%r404, %r409};
	setp.gt.s32 	%p194, %r313, 15;
	mov.u64 	%rd355, %rd303;
	mov.f32 	%f247, %f196;
	@%p194 bra 	$L__BB3_46;
	setp.lt.f32 	%p195, %f196, %f35;
	mov.u64 	%rd355, %rd39;
	mov.f32 	%f247, %f35;
	@%p195 bra 	$L__BB3_46;
	setp.gt.f32 	%p196, %f196, %f35;
	mov.u64 	%rd355, %rd303;
	mov.f32 	%f247, %f196;
	@%p196 bra 	$L__BB3_46;
	setp.lt.s64 	%p197, %rd303, %rd39;
	min.s64 	%rd355, %rd303, %rd39;
	selp.f32 	%f247, %f196, %f35, %p197;
$L__BB3_46:
	setp.ne.s32 	%p198, %r313, 0;
	@%p198 bra 	$L__BB3_48;
	shr.u32 	%r414, %r1, 1;
	and.b32  	%r415, %r414, 496;
	mov.u32 	%r416, _ZN6thrust24THRUST_300001_SM_1000_NS8cuda_cub4core6detail5shmemE;
	add.s32 	%r417, %r416, %r415;
	st.shared.f32 	[%r417+8], %f247;
	st.shared.u64 	[%r417+16], %rd355;
$L__BB3_48:
	bar.sync 	0;
	setp.ne.s32 	%p199, %r1, 0;
	@%p199 bra 	$L__BB3_209;
	ld.shared.f32 	%f38, [_ZN6thrust24THRUST_300001_SM_1000_NS8cuda_cub4core6detail5shmemE+24];
	ld.shared.u64 	%rd42, [_ZN6thrust24THRUST_300001_SM_1000_NS8cuda_cub4core6detail5shmemE+32];
	setp.lt.f32 	%p200, %f247, %f38;
	mov.u64 	%rd305, %rd42;
	mov.f32 	%f198, %f38;
	@%p200 bra 	$L__BB3_52;
	setp.lt.f32 	%p201, %f38, %f247;
	mov.u64 	%rd305, %rd355;
	mov.f32 	%f198, %f247;
	@%p201 bra 	$L__BB3_52;
	setp.lt.s64 	%p202, %rd355, %rd42;
	min.s64 	%rd305, %rd355, %rd42;
	selp.f32 	%f198, %f247, %f38, %p202;
$L__BB3_52:
	ld.shared.f32 	%f41, [_ZN6thrust24THRUST_300001_SM_1000_NS8cuda_cub4core6detail5shmemE+40];
	ld.shared.u64 	%rd45, [_ZN6thrust24THRUST_300001_SM_1000_NS8cuda_cub4core6detail5shmemE+48];
	setp.lt.f32 	%p203, %f198, %f41;
	mov.u64 	%rd306, %rd45;
	mov.f32 	%f199, %f41;
	@%p203 bra 	$L__BB3_55;
	setp.lt.f32 	%p204, %f41, %f198;
	mov.u64 	%rd306, %rd305;
	mov.f32 	%f199, %f198;
	@%p204 bra 	$L__BB3_55;
	setp.lt.s64 	%p205, %rd305, %rd45;
	min.s64 	%rd306, %rd305, %rd45;
	selp.f32 	%f199, %f198, %f41, %p205;
$L__BB3_55:
	ld.shared.f32 	%f44, [_ZN6thrust24THRUST_300001_SM_1000_NS8cuda_cub4core6detail5shmemE+56];
	ld.shared.u64 	%rd48, [_ZN6thrust24THRUST_300001_SM_1000_NS8cuda_cub4core6detail5shmemE+64];
	setp.lt.f32 	%p206, %f199, %f44;
	mov.u64 	%rd307, %rd48;
	mov.f32 	%f200, %f44;
	@%p206 bra 	$L__BB3_58;
	setp.lt.f32 	%p207, %f44, %f199;
	mov.u64 	%rd307, %rd306;
	mov.f32 	%f200, %f199;
	@%p207 bra 	$L__BB3_58;
	setp.lt.s64 	%p208, %rd306, %rd48;
	min.s64 	%rd307, %rd306, %rd48;
	selp.f32 	%f200, %f199, %f44, %p208;
$L__BB3_58:
	ld.shared.f32 	%f47, [_ZN6thrust24THRUST_300001_SM_1000_NS8cuda_cub4core6detail5shmemE+72];
	ld.shared.u64 	%rd51, [_ZN6thrust24THRUST_300001_SM_1000_NS8cuda_cub4core6detail5shmemE+80];
	setp.lt.f32 	%p209, %f200, %f47;
	mov.u64 	%rd308, %rd51;
	mov.f32 	%f201, %f47;
	@%p209 bra 	$L__BB3_61;
	setp.lt.f32 	%p210, %f47, %f200;
	mov.u64 	%rd308, %rd307;
	mov.f32 	%f201, %f200;
	@%p210 bra 	$L__BB3_61;
	setp.lt.s64 	%p211, %rd307, %rd51;
	min.s64 	%rd308, %rd307, %rd51;
	selp.f32 	%f201, %f200, %f47, %p211;
$L__BB3_61:
	ld.shared.f32 	%f50, [_ZN6thrust24THRUST_300001_SM_1000_NS8cuda_cub4core6detail5shmemE+88];
	ld.shared.u64 	%rd54, [_ZN6thrust24THRUST_300001_SM_1000_NS8cuda_cub4core6detail5shmemE+96];
	setp.lt.f32 	%p212, %f201, %f50;
	mov.u64 	%rd309, %rd54;
	mov.f32 	%f202, %f50;
	@%p212 bra 	$L__BB3_64;
	setp.lt.f32 	%p213, %f50, %f201;
	mov.u64 	%rd309, %rd308;
	mov.f32 	%f202, %f201;
	@%p213 bra 	$L__BB3_64;
	setp.lt.s64 	%p214, %rd308, %rd54;
	min.s64 	%rd309, %rd308, %rd54;
	selp.f32 	%f202, %f201, %f50, %p214;
$L__BB3_64:
	ld.shared.f32 	%f53, [_ZN6thrust24THRUST_300001_SM_1000_NS8cuda_cub4core6detail5shmemE+104];
	ld.shared.u64 	%rd57, [_ZN6thrust24THRUST_300001_SM_1000_NS8cuda_cub4core6detail5shmemE+112];
	setp.lt.f32 	%p215, %f202, %f53;
	mov.u64 	%rd310, %rd57;
	mov.f32 	%f203, %f53;
	@%p215 bra 	$L__BB3_67;
	setp.lt.f32 	%p216, %f53, %f202;
	mov.u64 	%rd310, %rd309;
	mov.f32 	%f203, %f202;
	@%p216 bra 	$L__BB3_67;
	setp.lt.s64 	%p217, %rd309, %rd57;
	min.s64 	%rd310, %rd309, %rd57;
	selp.f32 	%f203, %f202, %f53, %p217;
$L__BB3_67:
	ld.shared.f32 	%f56, [_ZN6thrust24THRUST_300001_SM_1000_NS8cuda_cub4core6detail5shmemE+120];
	ld.shared.u64 	%rd60, [_ZN6thrust24THRUST_300001_SM_1000_NS8cuda_cub4core6detail5shmemE+128];
	setp.lt.f32 	%p218, %f203, %f56;
	mov.f32 	%f247, %f56;
	mov.u64 	%rd355, %rd60;
	@%p218 bra 	$L__BB3_209;
	setp.lt.f32 	%p219, %f56, %f203;
	mov.f32 	%f247, %f203;
	mov.u64 	%rd355, %rd310;
	@%p219 bra 	$L__BB3_209;
	setp.lt.s64 	%p220, %rd310, %rd60;
	min.s64 	%rd355, %rd310, %rd60;
	selp.f32 	%f247, %f203, %f56, %p220;
	bra.uni 	$L__BB3_209;
$L__BB3_70:
	// begin inline asm
	mov.u32 %r200, %laneid;
	// end inline asm
	and.b32  	%r221, %r1, 992;
	add.s32 	%r222, %r221, 32;
	setp.gt.s32 	%p127, %r222, %r37;
	not.b32 	%r223, %r221;
	add.s32 	%r224, %r37, %r223;
	selp.b32 	%r219, %r224, 31, %p127;
	mov.b32 	%r202, %f191;
	mov.b32 	%r218, 1;
	mov.b32 	%r220, -1;
	// begin inline asm
	shfl.sync.down.b32 %r201, %r202, %r218, %r219, %r220;
	// end inline asm
	mov.b32 	%f58, %r201;
	// begin inline asm
	shfl.sync.down.b32 %r206, %r207, %r218, %r219, %r220;
	// end inline asm
	mov.b64 	{%r212, %r217}, %rd298;
	// begin inline asm
	shfl.sync.down.b32 %r211, %r212, %r218, %r219, %r220;
	// end inline asm
	// begin inline asm
	shfl.sync.down.b32 %r216, %r217, %r218, %r219, %r220;
	// end inline asm
	mov.b64 	%rd62, {%r211, %r216};
	setp.ge.s32 	%p128, %r200, %r219;
	mov.u64 	%rd311, %rd298;
	mov.f32 	%f204, %f191;
	@%p128 bra 	$L__BB3_74;
	setp.lt.f32 	%p129, %f191, %f58;
	mov.u64 	%rd311, %rd62;
	mov.f32 	%f204, %f58;
	@%p129 bra 	$L__BB3_74;
	setp.gt.f32 	%p130, %f191, %f58;
	mov.u64 	%rd311, %rd298;
	mov.f32 	%f204, %f191;
	@%p130 bra 	$L__BB3_74;
	setp.lt.s64 	%p131, %rd298, %rd62;
	min.s64 	%rd311, %rd298, %rd62;
	selp.f32 	%f204, %f191, %f58, %p131;
$L__BB3_74:
	mov.b32 	%r226, %f204;
	mov.b32 	%r242, 2;
	mov.b32 	%r244, -1;
	// begin inline asm
	shfl.sync.down.b32 %r225, %r226, %r242, %r219, %r244;
	// end inline asm
	mov.b32 	%f61, %r225;
	// begin inline asm
	shfl.sync.down.b32 %r230, %r231, %r242, %r219, %r244;
	// end inline asm
	mov.b64 	{%r236, %r241}, %rd311;
	// begin inline asm
	shfl.sync.down.b32 %r235, %r236, %r242, %r219, %r244;
	// end inline asm
	// begin inline asm
	shfl.sync.down.b32 %r240, %r241, %r242, %r219, %r244;
	// end inline asm
	mov.b64 	%rd65, {%r235, %r240};
	add.s32 	%r245, %r200, 2;
	setp.gt.s32 	%p132, %r245, %r219;
	mov.u64 	%rd312, %rd311;
	mov.f32 	%f205, %f204;
	@%p132 bra 	$L__BB3_78;
	setp.lt.f32 	%p133, %f204, %f61;
	mov.u64 	%rd312, %rd65;
	mov.f32 	%f205, %f61;
	@%p133 bra 	$L__BB3_78;
	setp.gt.f32 	%p134, %f204, %f61;
	mov.u64 	%rd312, %rd311;
	mov.f32 	%f205, %f204;
	@%p134 bra 	$L__BB3_78;
	setp.lt.s64 	%p135, %rd311, %rd65;
	min.s64 	%rd312, %rd311, %rd65;
	selp.f32 	%f205, %f204, %f61, %p135;
$L__BB3_78:
	mov.b32 	%r247, %f205;
	mov.b32 	%r263, 4;
	mov.b32 	%r265, -1;
	// begin inline asm
	shfl.sync.down.b32 %r246, %r247, %r263, %r219, %r265;
	// end inline asm
	mov.b32 	%f64, %r246;
	// begin inline asm
	shfl.sync.down.b32 %r251, %r252, %r263, %r219, %r265;
	// end inline asm
	mov.b64 	{%r257, %r262}, %rd312;
	// begin inline asm
	shfl.sync.down.b32 %r256, %r257, %r263, %r219, %r265;
	// end inline asm
	// begin inline asm
	shfl.sync.down.b32 %r261, %r262, %r263, %r219, %r265;
	// end inline asm
	mov.b64 	%rd68, {%r256, %r261};
	add.s32 	%r266, %r200, 4;
	setp.gt.s32 	%p136, %r266, %r219;
	mov.f32 	%f206, %f205;
	mov.u64 	%rd313, %rd312;
	@%p136 bra 	$L__BB3_82;
	setp.lt.f32 	%p137, %f205, %f64;
	mov.f32 	%f206, %f64;
	mov.u64 	%rd313, %rd68;
	@%p137 bra 	$L__BB3_82;
	setp.gt.f32 	%p138, %f205, %f64;
	mov.f32 	%f206, %f205;
	mov.u64 	%rd313, %rd312;
	@%p138 bra 	$L__BB3_82;
	setp.lt.s64 	%p139, %rd312, %rd68;
	selp.f32 	%f206, %f205, %f64, %p139;
	min.s64 	%rd313, %rd312, %rd68;
$L__BB3_82:
	mov.b32 	%r268, %f206;
	mov.b32 	%r284, 8;
	mov.b32 	%r286, -1;
	// begin inline asm
	shfl.sync.down.b32 %r267, %r268, %r284, %r219, %r286;
	// end inline asm
	mov.b32 	%f67, %r267;
	// begin inline asm
	shfl.sync.down.b32 %r272, %r273, %r284, %r219, %r286;
	// end inline asm
	mov.b64 	{%r278, %r283}, %rd313;
	// begin inline asm
	shfl.sync.down.b32 %r277, %r278, %r284, %r219, %r286;
	// end inline asm
	// begin inline asm
	shfl.sync.down.b32 %r282, %r283, %r284, %r219, %r286;
	// end inline asm
	mov.b64 	%rd71, {%r277, %r282};
	add.s32 	%r287, %r200, 8;
	setp.gt.s32 	%p140, %r287, %r219;
	mov.f32 	%f207, %f206;
	mov.u64 	%rd314, %rd313;
	@%p140 bra 	$L__BB3_86;
	setp.lt.f32 	%p141, %f206, %f67;
	mov.f32 	%f207, %f67;
	mov.u64 	%rd314, %rd71;
	@%p141 bra 	$L__BB3_86;
	setp.gt.f32 	%p142, %f206, %f67;
	mov.f32 	%f207, %f206;
	mov.u64 	%rd314, %rd313;
	@%p142 bra 	$L__BB3_86;
	setp.lt.s64 	%p143, %rd313, %rd71;
	selp.f32 	%f207, %f206, %f67, %p143;
	min.s64 	%rd314, %rd313, %rd71;
$L__BB3_86:
	mov.b32 	%r289, %f207;
	mov.b32 	%r305, 16;
	mov.b32 	%r307, -1;
	// begin inline asm
	shfl.sync.down.b32 %r288, %r289, %r305, %r219, %r307;
	// end inline asm
	mov.b32 	%f70, %r288;
	// begin inline asm
	shfl.sync.down.b32 %r293, %r294, %r305, %r219, %r307;
	// end inline asm
	mov.b64 	{%r299, %r304}, %rd314;
	// begin inline asm
	shfl.sync.down.b32 %r298, %r299, %r305, %r219, %r307;
	// end inline asm
	// begin inline asm
	shfl.sync.down.b32 %r303, %r304, %r305, %r219, %r307;
	// end inline asm
	mov.b64 	%rd74, {%r298, %r303};
	add.s32 	%r308, %r200, 16;
	setp.gt.s32 	%p144, %r308, %r219;
	mov.f32 	%f247, %f207;
	mov.u64 	%rd355, %rd314;
	@%p144 bra 	$L__BB3_90;
	setp.lt.f32 	%p145, %f207, %f70;
	mov.f32 	%f247, %f70;
	mov.u64 	%rd355, %rd74;
	@%p145 bra 	$L__BB3_90;
	setp.gt.f32 	%p146, %f207, %f70;
	mov.f32 	%f247, %f207;
	mov.u64 	%rd355, %rd314;
	@%p146 bra 	$L__BB3_90;
	setp.lt.s64 	%p147, %rd314, %rd74;
	selp.f32 	%f247, %f207, %f70, %p147;
	min.s64 	%rd355, %rd314, %rd74;
$L__BB3_90:
	setp.ne.s32 	%p148, %r200, 0;
	@%p148 bra 	$L__BB3_92;
	shr.u32 	%r309, %r1, 1;
	and.b32  	%r310, %r309, 496;
	mov.u32 	%r311, _ZN6thrust24THRUST_300001_SM_1000_NS8cuda_cub4core6detail5shmemE;
	add.s32 	%r312, %r311, %r310;
	st.shared.f32 	[%r312+8], %f247;
	st.shared.u64 	[%r312+16], %rd355;
$L__BB3_92:
	bar.sync 	0;
	setp.ne.s32 	%p149, %r1, 0;
	@%p149 bra 	$L__BB3_209;
	setp.lt.s32 	%p150, %r37, 33;
	mov.f32 	%f209, %f247;
	mov.u64 	%rd316, %rd355;
	@%p150 bra 	$L__BB3_97;
	ld.shared.f32 	%f73, [_ZN6thrust24THRUST_300001_SM_1000_NS8cuda_cub4core6detail5shmemE+24];
	ld.shared.u64 	%rd77, [_ZN6thrust24THRUST_300001_SM_1000_NS8cuda_cub4core6detail5shmemE+32];
	setp.lt.f32 	%p151, %f247, %f73;
	mov.f32 	%f209, %f73;
	mov.u64 	%rd316, %rd77;
	@%p151 bra 	$L__BB3_97;
	setp.lt.f32 	%p152, %f73, %f247;
	mov.f32 	%f209, %f247;
	mov.u64 	%rd316, %rd355;
	@%p152 bra 	$L__BB3_97;
	setp.lt.s64 	%p153, %rd355, %rd77;
	selp.f32 	%f209, %f247, %f73, %p153;
	min.s64 	%rd316, %rd355, %rd77;
$L__BB3_97:
	setp.lt.s32 	%p154, %r37, 65;
	mov.f32 	%f210, %f209;
	mov.u64 	%rd317, %rd316;
	@%p154 bra 	$L__BB3_101;
	ld.shared.f32 	%f76, [_ZN6thrust24THRUST_300001_SM_1000_NS8cuda_cub4core6detail5shmemE+40];
	ld.shared.u64 	%rd80, [_ZN6thrust24THRUST_300001_SM_1000_NS8cuda_cub4core6detail5shmemE+48];
	setp.lt.f32 	%p155, %f209, %f76;
	mov.f32 	%f210, %f76;
	mov.u64 	%rd317, %rd80;
	@%p155 bra 	$L__BB3_101;
	setp.lt.f32 	%p156, %f76, %f209;
	mov.f32 	%f210, %f209;
	mov.u64 	%rd317, %rd316;
	@%p156 bra 	$L__BB3_101;
	setp.lt.s64 	%p157, %rd316, %rd80;
	selp.f32 	%f210, %f209, %f76, %p157;
	min.s64 	%rd317, %rd316, %rd80;
$L__BB3_101:
	setp.lt.s32 	%p158, %r37, 97;
	mov.f32 	%f211, %f210;
	mov.u64 	%rd318, %rd317;
	@%p158 bra 	$L__BB3_105;
	ld.shared.f32 	%f79, [_ZN6thrust24THRUST_300001_SM_1000_NS8cuda_cub4core6detail5shmemE+56];
	ld.shared.u64 	%rd83, [_ZN6thrust24THRUST_300001_SM_1000_NS8cuda_cub4core6detail5shmemE+64];
	setp.lt.f32 	%p159, %f210, %f79;
	mov.f32 	%f211, %f79;
	mov.u64 	%rd318, %rd83;
	@%p159 bra 	$L__BB3_105;
	setp.lt.f32 	%p160, %f79, %f210;
	mov.f32 	%f211, %f210;
	mov.u64 	%rd318, %rd317;
	@%p160 bra 	$L__BB3_105;
	setp.lt.s64 	%p161, %rd317, %rd83;
	selp.f32 	%f211, %f210, %f79, %p161;
	min.s64 	%rd318, %rd317, %rd83;
$L__BB3_105:
	setp.lt.s32 	%p162, %r37, 129;
	mov.f32 	%f212, %f211;
	mov.u64 	%rd319, %rd318;
	@%p162 bra 	$L__BB3_109;
	ld.shared.f32 	%f82, [_ZN6thrust24THRUST_300001_SM_1000_NS8cuda_cub4core6detail5shmemE+72];
	ld.shared.u64 	%rd86, [_ZN6thrust24THRUST_300001_SM_1000_NS8cuda_cub4core6detail5shmemE+80];
	setp.lt.f32 	%p163, %f211, %f82;
	mov.f32 	%f212, %f82;
	mov.u64 	%rd319, %rd86;
	@%p163 bra 	$L__BB3_109;
	setp.lt.f32 	%p164, %f82, %f211;
	mov.f32 	%f212, %f211;
	mov.u64 	%rd319, %rd318;
	@%p164 bra 	$L__BB3_109;
	setp.lt.s64 	%p165, %rd318, %rd86;
	selp.f32 	%f212, %f211, %f82, %p165;
	min.s64 	%rd319, %rd318, %rd86;
$L__BB3_109:
	setp.lt.s32 	%p166, %r37, 161;
	mov.f32 	%f213, %f212;
	mov.u64 	%rd320, %rd319;
	@%p166 bra 	$L__BB3_113;
	ld.shared.f32 	%f85, [_ZN6thrust24THRUST_300001_SM_1000_NS8cuda_cub4core6detail5shmemE+88];
	ld.shared.u64 	%rd89, [_ZN6thrust24THRUST_300001_SM_1000_NS8cuda_cub4core6detail5shmemE+96];
	setp.lt.f32 	%p167, %f212, %f85;
	mov.f32 	%f213, %f85;
	mov.u64 	%rd320, %rd89;
	@%p167 bra 	$L__BB3_113;
	setp.lt.f32 	%p168, %f85, %f212;
	mov.f32 	%f213, %f212;
	mov.u64 	%rd320, %rd319;
	@%p168 bra 	$L__BB3_113;
	setp.lt.s64 	%p169, %rd319, %rd89;
	selp.f32 	%f213, %f212, %f85, %p169;
	min.s64 	%rd320, %rd319, %rd89;
$L__BB3_113:
	setp.lt.s32 	%p170, %r37, 193;
	mov.f32 	%f214, %f213;
	mov.u64 	%rd321, %rd320;
	@%p170 bra 	$L__BB3_117;
	ld.shared.f32 	%f88, [_ZN6thrust24THRUST_300001_SM_1000_NS8cuda_cub4core6detail5shmemE+104];
	ld.shared.u64 	%rd92, [_ZN6thrust24THRUST_300001_SM_1000_NS8cuda_cub4core6detail5shmemE+112];
	setp.lt.f32 	%p171, %f213, %f88;
	mov.f32 	%f214, %f88;
	mov.u64 	%rd321, %rd92;
	@%p171 bra 	$L__BB3_117;
	setp.lt.f32 	%p172, %f88, %f213;
	mov.f32 	%f214, %f213;
	mov.u64 	%rd321, %rd320;
	@%p172 bra 	$L__BB3_117;
	setp.lt.s64 	%p173, %rd320, %rd92;
	selp.f32 	%f214, %f213, %f88, %p173;
	min.s64 	%rd321, %rd320, %rd92;
$L__BB3_117:
	setp.lt.s32 	%p174, %r37, 225;
	mov.f32 	%f247, %f214;
	mov.u64 	%rd355, %rd321;
	@%p174 bra 	$L__BB3_209;
	ld.shared.f32 	%f91, [_ZN6thrust24THRUST_300001_SM_1000_NS8cuda_cub4core6detail5shmemE+120];
	ld.shared.u64 	%rd95, [_ZN6thrust24THRUST_300001_SM_1000_NS8cuda_cub4core6detail5shmemE+128];
	setp.lt.f32 	%p175, %f214, %f91;
	mov.f32 	%f247, %f91;
	mov.u64 	%rd355, %rd95;
	@%p175 bra 	$L__BB3_209;
	setp.lt.f32 	%p176, %f91, %f214;
	mov.f32 	%f247, %f214;
	mov.u64 	%rd355, %rd321;
	@%p176 bra 	$L__BB3_209;
	setp.lt.s64 	%p177, %rd321, %rd95;
	selp.f32 	%f247, %f214, %f91, %p177;
	min.s64 	%rd355, %rd321, %rd95;
	bra.uni 	$L__BB3_209;
$L__BB3_121:
	mov.u32 	%r16, %tid.x;
	mul.wide.u32 	%rd208, %r16, 16;
	add.s64 	%rd189, %rd186, %rd208;
	// begin inline asm
	ld.global.nc.u64 %rd188, [%rd189];
	// end inline asm
	mov.b64 	{%r38, %r39}, %rd188;
	mov.b32 	%f93, %r38;
	add.s64 	%rd191, %rd189, 8;
	// begin inline asm
	ld.global.nc.u64 %rd190, [%rd191];
	// end inline asm
	add.s64 	%rd193, %rd189, 4096;
	// begin inline asm
	ld.global.nc.u64 %rd192, [%rd193];
	// end inline asm
	mov.b64 	{%r40, %r41}, %rd192;
	mov.b32 	%f215, %r40;
	add.s64 	%rd195, %rd189, 4104;
	// begin inline asm
	ld.global.nc.u64 %rd322, [%rd195];
	// end inline asm
	add.s64 	%rd197, %rd189, 8192;
	// begin inline asm
	ld.global.nc.u64 %rd196, [%rd197];
	// end inline asm
	mov.b64 	{%r42, %r43}, %rd196;
	mov.b32 	%f216, %r42;
	add.s64 	%rd199, %rd189, 8200;
	// begin inline asm
	ld.global.nc.u64 %rd323, [%rd199];
	// end inline asm
	add.s64 	%rd201, %rd189, 12288;
	// begin inline asm
	ld.global.nc.u64 %rd200, [%rd201];
	// end inline asm
	mov.b64 	{%r44, %r45}, %rd200;
	mov.b32 	%f217, %r44;
	add.s64 	%rd203, %rd189, 12296;
	// begin inline asm
	ld.global.nc.u64 %rd324, [%rd203];
	// end inline asm
	add.s64 	%rd205, %rd189, 16384;
	// begin inline asm
	ld.global.nc.u64 %rd204, [%rd205];
	// end inline asm
	mov.b64 	{%r46, %r47}, %rd204;
	mov.b32 	%f234, %r46;
	add.s64 	%rd207, %rd189, 16392;
	// begin inline asm
	ld.global.nc.u64 %rd342, [%rd207];
	// end inline asm
	setp.lt.f32 	%p3, %f93, %f215;
	@%p3 bra 	$L__BB3_123;
	setp.lt.f32 	%p4, %f215, %f93;
	setp.lt.s64 	%p5, %rd190, %rd322;
	or.pred  	%p6, %p4, %p5;
	selp.f32 	%f215, %f93, %f215, %p6;
	selp.b64 	%rd322, %rd190, %rd322, %p6;
$L__BB3_123:
	setp.lt.f32 	%p7, %f215, %f216;
	@%p7 bra 	$L__BB3_125;
	setp.lt.f32 	%p8, %f216, %f215;
	setp.lt.s64 	%p9, %rd322, %rd323;
	or.pred  	%p10, %p8, %p9;
	selp.f32 	%f216, %f215, %f216, %p10;
	selp.b64 	%rd323, %rd322, %rd323, %p10;
$L__BB3_125:
	setp.lt.f32 	%p11, %f216, %f217;
	@%p11 bra 	$L__BB3_127;
	setp.lt.f32 	%p12, %f217, %f216;
	setp.lt.s64 	%p13, %rd323, %rd324;
	or.pred  	%p14, %p12, %p13;
	selp.f32 	%f217, %f216, %f217, %p14;
	selp.b64 	%rd324, %rd323, %rd324, %p14;
$L__BB3_127:
	setp.lt.f32 	%p15, %f217, %f234;
	@%p15 bra 	$L__BB3_129;
	setp.lt.f32 	%p16, %f234, %f217;
	setp.lt.s64 	%p17, %rd324, %rd342;
	or.pred  	%p18, %p16, %p17;
	selp.f32 	%f234, %f217, %f234, %p18;
	selp.b64 	%rd342, %rd324, %rd342, %p18;
$L__BB3_129:
	setp.lt.u32 	%p19, %r37, 2560;
	mov.b32 	%r425, 1280;
	@%p19 bra 	$L__BB3_142;
	mov.b32 	%r424, 1280;
	mov.f32 	%f219, %f234;
	mov.u64 	%rd326, %rd342;
$L__BB3_131:
	add.s32 	%r50, %r424, %r16;
	mul.wide.u32 	%rd229, %r50, 16;
	add.s64 	%rd210, %rd186, %rd229;
	// begin inline asm
	ld.global.nc.u64 %rd209, [%rd210];
	// end inline asm
	mov.b64 	{%r51, %r52}, %rd209;
	mov.b32 	%f220, %r51;
	add.s64 	%rd212, %rd210, 8;
	// begin inline asm
	ld.global.nc.u64 %rd327, [%rd212];
	// end inline asm
	add.s64 	%rd214, %rd210, 4096;
	// begin inline asm
	ld.global.nc.u64 %rd213, [%rd214];
	// end inline asm
	mov.b64 	{%r53, %r54}, %rd213;
	mov.b32 	%f221, %r53;
	add.s64 	%rd216, %rd210, 4104;
	// begin inline asm
	ld.global.nc.u64 %rd328, [%rd216];
	// end inline asm
	add.s64 	%rd218, %rd210, 8192;
	// begin inline asm
	ld.global.nc.u64 %rd217, [%rd218];
	// end inline asm
	mov.b64 	{%r55, %r56}, %rd217;
	mov.b32 	%f222, %r55;
	add.s64 	%rd220, %rd210, 8200;
	// begin inline asm
	ld.global.nc.u64 %rd329, [%rd220];
	// end inline asm
	add.s64 	%rd222, %rd210, 12288;
	// begin inline asm
	ld.global.nc.u64 %rd221, [%rd222];
	// end inline asm
	mov.b64 	{%r57, %r58}, %rd221;
	mov.b32 	%f223, %r57;
	add.s64 	%rd224, %rd210, 12296;
	// begin inline asm
	ld.global.nc.u64 %rd330, [%rd224];
	// end inline asm
	add.s64 	%rd226, %rd210, 16384;
	// begin inline asm
	ld.global.nc.u64 %rd225, [%rd226];
	// end inline asm
	mov.b64 	{%r59, %r60}, %rd225;
	mov.b32 	%f234, %r59;
	add.s64 	%rd228, %rd210, 16392;
	// begin inline asm
	ld.global.nc.u64 %rd342, [%rd228];
	// end inline asm
	setp.lt.f32 	%p20, %f219, %f220;
	@%p20 bra 	$L__BB3_133;
	setp.lt.f32 	%p21, %f220, %f219;
	setp.lt.s64 	%p22, %rd326, %rd327;
	or.pred  	%p23, %p21, %p22;
	selp.f32 	%f220, %f219, %f220, %p23;
	selp.b64 	%rd327, %rd326, %rd327, %p23;
$L__BB3_133:
	setp.lt.f32 	%p24, %f220, %f221;
	@%p24 bra 	$L__BB3_135;
	setp.lt.f32 	%p25, %f221, %f220;
	setp.lt.s64 	%p26, %rd327, %rd328;
	or.pred  	%p27, %p25, %p26;
	selp.f32 	%f221, %f220, %f221, %p27;
	selp.b64 	%rd328, %rd327, %rd328, %p27;
$L__BB3_135:
	setp.lt.f32 	%p28, %f221, %f222;
	@%p28 bra 	$L__BB3_137;
	setp.lt.f32 	%p29, %f222, %f221;
	setp.lt.s64 	%p30, %rd328, %rd329;
	or.pred  	%p31, %p29, %p30;
	selp.f32 	%f222, %f221, %f222, %p31;
	selp.b64 	%rd329, %rd328, %rd329, %p31;
$L__BB3_137:
	setp.lt.f32 	%p32, %f222, %f223;
	@%p32 bra 	$L__BB3_139;
	setp.lt.f32 	%p33, %f223, %f222;
	setp.lt.s64 	%p34, %rd329, %rd330;
	or.pred  	%p35, %p33, %p34;
	selp.f32 	%f223, %f222, %f223, %p35;
	selp.b64 	%rd330, %rd329, %rd330, %p35;
$L__BB3_139:
	setp.lt.f32 	%p36, %f223, %f234;
	@%p36 bra 	$L__BB3_141;
	setp.lt.f32 	%p37, %f234, %f223;
	setp.lt.s64 	%p38, %rd330, %rd342;
	or.pred  	%p39, %p37, %p38;
	selp.f32 	%f234, %f223, %f234, %p39;
	selp.b64 	%rd342, %rd330, %rd342, %p39;
$L__BB3_141:
	add.s32 	%r425, %r424, 1280;
	add.s32 	%r61, %r424, 2560;
	setp.le.s32 	%p40, %r61, %r37;
	mov.u32 	%r424, %r425;
	mov.f32 	%f219, %f234;
	mov.u64 	%rd326, %rd342;
	@%p40 bra 	$L__BB3_131;
$L__BB3_142:
	setp.le.s32 	%p41, %r37, %r425;
	@%p41 bra 	$L__BB3_165;
	sub.s32 	%r20, %r37, %r425;
	setp.ge.s32 	%p42, %r16, %r20;
	@%p42 bra 	$L__BB3_165;
	not.b32 	%r62, %r16;
	add.s32 	%r63, %r37, %r62;
	sub.s32 	%r21, %r63, %r425;
	and.b32  	%r64, %r21, 768;
	setp.eq.s32 	%p43, %r64, 768;
	mov.u32 	%r429, %r16;
	@%p43 bra 	$L__BB3_150;
	add.s32 	%r427, %r16, %r425;
	shr.u32 	%r65, %r21, 8;
	add.s32 	%r66, %r65, 1;
	and.b32  	%r67, %r66, 3;
	neg.s32 	%r426, %r67;
	mov.u32 	%r429, %r16;
$L__BB3_146:
	.pragma "nounroll";
	mov.u64 	%rd127, %rd342;
	mov.f32 	%f123, %f234;
	mul.wide.u32 	%rd235, %r427, 16;
	add.s64 	%rd232, %rd186, %rd235;
	// begin inline asm
	ld.global.nc.u64 %rd231, [%rd232];
	// end inline asm
	mov.b64 	{%r68, %r69}, %rd231;
	mov.b32 	%f124, %r68;
	add.s64 	%rd234, %rd232, 8;
	// begin inline asm
	ld.global.nc.u64 %rd233, [%rd234];
	// end inline asm
	setp.lt.f32 	%p44, %f123, %f124;
	mov.f32 	%f234, %f124;
	mov.u64 	%rd342, %rd233;
	@%p44 bra 	$L__BB3_149;
	setp.lt.f32 	%p45, %f124, %f123;
	mov.f32 	%f234, %f123;
	mov.u64 	%rd342, %rd127;
	@%p45 bra 	$L__BB3_149;
	setp.lt.s64 	%p46, %rd127, %rd233;
	selp.f32 	%f234, %f123, %f124, %p46;
	min.s64 	%rd342, %rd127, %rd233;
$L__BB3_149:
	add.s32 	%r429, %r429, 256;
	add.s32 	%r427, %r427, 256;
	add.s32 	%r426, %r426, 1;
	setp.ne.s32 	%p47, %r426, 0;
	@%p47 bra 	$L__BB3_146;
$L__BB3_150:
	setp.lt.u32 	%p48, %r21, 768;
	@%p48 bra 	$L__BB3_165;
	cvt.u64.u32 	%rd236, %r429;
	cvt.u64.u32 	%rd237, %r425;
	add.s64 	%rd238, %rd236, %rd237;
	shl.b64 	%rd239, %rd238, 4;
	add.s64 	%rd240, %rd239, %rd186;
	add.s64 	%rd337, %rd240, 12296;
	add.s32 	%r430, %r429, %r425;
$L__BB3_152:
	mul.wide.u32 	%rd245, %r430, 16;
	add.s64 	%rd242, %rd186, %rd245;
	// begin inline asm
	ld.global.nc.u64 %rd241, [%rd242];
	// end inline asm
	mov.b64 	{%r70, %r71}, %rd241;
	mov.b32 	%f130, %r70;
	add.s64 	%rd244, %rd242, 8;
	// begin inline asm
	ld.global.nc.u64 %rd243, [%rd244];
	// end inline asm
	setp.lt.f32 	%p49, %f234, %f130;
	mov.f32 	%f231, %f130;
	mov.u64 	%rd339, %rd243;
	@%p49 bra 	$L__BB3_155;
	setp.lt.f32 	%p50, %f130, %f234;
	mov.f32 	%f231, %f234;
	mov.u64 	%rd339, %rd342;
	@%p50 bra 	$L__BB3_155;
	setp.lt.s64 	%p51, %rd342, %rd243;
	selp.f32 	%f231, %f234, %f130, %p51;
	min.s64 	%rd339, %rd342, %rd243;
$L__BB3_155:
	add.s64 	%rd247, %rd337, -8200;
	// begin inline asm
	ld.global.nc.u64 %rd246, [%rd247];
	// end inline asm
	mov.b64 	{%r72, %r73}, %rd246;
	mov.b32 	%f133, %r72;
	add.s64 	%rd249, %rd337, -8192;
	// begin inline asm
	ld.global.nc.u64 %rd248, [%rd249];
	// end inline asm
	setp.lt.f32 	%p52, %f231, %f133;
	mov.f32 	%f232, %f133;
	mov.u64 	%rd340, %rd248;
	@%p52 bra 	$L__BB3_158;
	setp.lt.f32 	%p53, %f133, %f231;
	mov.f32 	%f232, %f231;
	mov.u64 	%rd340, %rd339;
	@%p53 bra 	$L__BB3_158;
	setp.lt.s64 	%p54, %rd339, %rd248;
	selp.f32 	%f232, %f231, %f133, %p54;
	min.s64 	%rd340, %rd339, %rd248;
$L__BB3_158:
	add.s64 	%rd251, %rd337, -4104;
	// begin inline asm
	ld.global.nc.u64 %rd250, [%rd251];
	// end inline asm
	mov.b64 	{%r74, %r75}, %rd250;
	mov.b32 	%f136, %r74;
	add.s64 	%rd253, %rd337, -4096;
	// begin inline asm
	ld.global.nc.u64 %rd252, [%rd253];
	// end inline asm
	setp.lt.f32 	%p55, %f232, %f136;
	mov.f32 	%f233, %f136;
	mov.u64 	%rd341, %rd252;
	@%p55 bra 	$L__BB3_161;
	setp.lt.f32 	%p56, %f136, %f232;
	mov.f32 	%f233, %f232;
	mov.u64 	%rd341, %rd340;
	@%p56 bra 	$L__BB3_161;
	setp.lt.s64 	%p57, %rd340, %rd252;
	selp.f32 	%f233, %f232, %f136, %p57;
	min.s64 	%rd341, %rd340, %rd252;
$L__BB3_161:
	add.s64 	%rd255, %rd337, -8;
	// begin inline asm
	ld.global.nc.u64 %rd254, [%rd255];
	// end inline asm
	mov.b64 	{%r76, %r77}, %rd254;
	mov.b32 	%f139, %r76;
	// begin inline asm
	ld.global.nc.u64 %rd256, [%rd337];
	// end inline asm
	setp.lt.f32 	%p58, %f233, %f139;
	mov.f32 	%f234, %f139;
	mov.u64 	%rd342, %rd256;
	@%p58 bra 	$L__BB3_164;
	setp.lt.f32 	%p59, %f139, %f233;
	mov.f32 	%f234, %f233;
	mov.u64 	%rd342, %rd341;
	@%p59 bra 	$L__BB3_164;
	setp.lt.s64 	%p60, %rd341, %rd256;
	selp.f32 	%f234, %f233, %f139, %p60;
	min.s64 	%rd342, %rd341, %rd256;
$L__BB3_164:
	add.s32 	%r429, %r429, 1024;
	add.s64 	%rd337, %rd337, 16384;
	add.s32 	%r430, %r430, 1024;
	setp.lt.s32 	%p61, %r429, %r20;
	@%p61 bra 	$L__BB3_152;
$L__BB3_165:
	// begin inline asm
	mov.u32 %r78, %laneid;
	// end inline asm
	mov.b32 	%r80, %f234;
	mov.b32 	%r96, 1;
	mov.b32 	%r97, 31;
	mov.b32 	%r98, -1;
	// begin inline asm
	shfl.sync.down.b32 %r79, %r80, %r96, %r97, %r98;
	// end inline asm
	mov.b32 	%f143, %r79;
	// begin inline asm
	shfl.sync.down.b32 %r84, %r85, %r96, %r97, %r98;
	// end inline asm
	mov.b64 	{%r90, %r95}, %rd342;
	// begin inline asm
	shfl.sync.down.b32 %r89, %r90, %r96, %r97, %r98;
	// end inline asm
	// begin inline asm
	shfl.sync.down.b32 %r94, %r95, %r96, %r97, %r98;
	// end inline asm
	mov.b64 	%rd150, {%r89, %r94};
	setp.gt.s32 	%p62, %r78, 30;
	mov.f32 	%f236, %f234;
	mov.u64 	%rd344, %rd342;
	@%p62 bra 	$L__BB3_169;
	setp.lt.f32 	%p63, %f234, %f143;
	mov.f32 	%f236, %f143;
	mov.u64 	%rd344, %rd150;
	@%p63 bra 	$L__BB3_169;
	setp.gt.f32 	%p64, %f234, %f143;
	mov.f32 	%f236, %f234;
	mov.u64 	%rd344, %rd342;
	@%p64 bra 	$L__BB3_169;
	setp.lt.s64 	%p65, %rd342, %rd150;
	selp.f32 	%f236, %f234, %f143, %p65;
	min.s64 	%rd344, %rd342, %rd150;
$L__BB3_169:
	mov.b32 	%r100, %f236;
	mov.b32 	%r116, 2;
	mov.b32 	%r117, 31;
	mov.b32 	%r118, -1;
	// begin inline asm
	shfl.sync.down.b32 %r99, %r100, %r116, %r117, %r118;
	// end inline asm
	mov.b32 	%f146, %r99;
	// begin inline asm
	shfl.sync.down.b32 %r104, %r105, %r116, %r117, %r118;
	// end inline asm
	mov.b64 	{%r110, %r115}, %rd344;
	// begin inline asm
	shfl.sync.down.b32 %r109, %r110, %r116, %r117, %r118;
	// end inline asm
	// begin inline asm
	shfl.sync.down.b32 %r114, %r115, %r116, %r117, %r118;
	// end inline asm
	mov.b64 	%rd153, {%r109, %r114};
	setp.gt.s32 	%p66, %r78, 29;
	mov.f32 	%f237, %f236;
	mov.u64 	%rd345, %rd344;
	@%p66 bra 	$L__BB3_173;
	setp.lt.f32 	%p67, %f236, %f146;
	mov.f32 	%f237, %f146;
	mov.u64 	%rd345, %rd153;
	@%p67 bra 	$L__BB3_173;
	setp.gt.f32 	%p68, %f236, %f146;
	mov.f32 	%f237, %f236;
	mov.u64 	%rd345, %rd344;
	@%p68 bra 	$L__BB3_173;
	setp.lt.s64 	%p69, %rd344, %rd153;
	selp.f32 	%f237, %f236, %f146, %p69;
	min.s64 	%rd345, %rd344, %rd153;
$L__BB3_173:
	mov.b32 	%r120, %f237;
	mov.b32 	%r136, 4;
	mov.b32 	%r137, 31;
	mov.b32 	%r138, -1;
	// begin inline asm
	shfl.sync.down.b32 %r119, %r120, %r136, %r137, %r138;
	// end inline asm
	mov.b32 	%f149, %r119;
	// begin inline asm
	shfl.sync.down.b32 %r124, %r125, %r136, %r137, %r138;
	// end inline asm
	mov.b64 	{%r130, %r135}, %rd345;
	// begin inline asm
	shfl.sync.down.b32 %r129, %r130, %r136, %r137, %r138;
	// end inline asm
	// begin inline asm
	shfl.sync.down.b32 %r134, %r135, %r136, %r137, %r138;
	// end inline asm
	mov.b64 	%rd156, {%r129, %r134};
	setp.gt.s32 	%p70, %r78, 27;
	mov.f32 	%f238, %f237;
	mov.u64 	%rd346, %rd345;
	@%p70 bra 	$L__BB3_177;
	setp.lt.f32 	%p71, %f237, %f149;
	mov.f32 	%f238, %f149;
	mov.u64 	%rd346, %rd156;
	@%p71 bra 	$L__BB3_177;
	setp.gt.f32 	%p72, %f237, %f149;
	mov.f32 	%f238, %f237;
	mov.u64 	%rd346, %rd345;
	@%p72 bra 	$L__BB3_177;
	setp.lt.s64 	%p73, %rd345, %rd156;
	selp.f32 	%f238, %f237, %f149, %p73;
	min.s64 	%rd346, %rd345, %rd156;
$L__BB3_177:
	mov.b32 	%r140, %f238;
	mov.b32 	%r156, 8;
	mov.b32 	%r157, 31;
	mov.b32 	%r158, -1;
	// begin inline asm
	shfl.sync.down.b32 %r139, %r140, %r156, %r157, %r158;
	// end inline asm
	mov.b32 	%f152, %r139;
	// begin inline asm
	shfl.sync.down.b32 %r144, %r145, %r156, %r157, %r158;
	// end inline asm
	mov.b64 	{%r150, %r155}, %rd346;
	// begin inline asm
	shfl.sync.down.b32 %r149, %r150, %r156, %r157, %r158;
	// end inline asm
	// begin inline asm
	shfl.sync.down.b32 %r154, %r155, %r156, %r157, %r158;
	// end inline asm
	mov.b64 	%rd159, {%r149, %r154};
	setp.gt.s32 	%p74, %r78, 23;
	mov.f32 	%f239, %f238;
	mov.u64 	%rd347, %rd346;
	@%p74 bra 	$L__BB3_181;
	setp.lt.f32 	%p75, %f238, %f152;
	mov.f32 	%f239, %f152;
	mov.u64 	%rd347, %rd159;
	@%p75 bra 	$L__BB3_181;
	setp.gt.f32 	%p76, %f238, %f152;
	mov.f32 	%f239, %f238;
	mov.u64 	%rd347, %rd346;
	@%p76 bra 	$L__BB3_181;
	setp.lt.s64 	%p77, %rd346, %rd159;
	selp.f32 	%f239, %f238, %f152, %p77;
	min.s64 	%rd347, %rd346, %rd159;
$L__BB3_181:
	mov.b32 	%r160, %f239;
	mov.b32 	%r176, 16;
	mov.b32 	%r177, 31;
	mov.b32 	%r178, -1;
	// begin inline asm
	shfl.sync.down.b32 %r159, %r160, %r176, %r177, %r178;
	// end inline asm
	mov.b32 	%f155, %r159;
	// begin inline asm
	shfl.sync.down.b32 %r164, %r165, %r176, %r177, %r178;
	// end inline asm
	mov.b64 	{%r170, %r175}, %rd347;
	// begin inline asm
	shfl.sync.down.b32 %r169, %r170, %r176, %r177, %r178;
	// end inline asm
	// begin inline asm
	shfl.sync.down.b32 %r174, %r175, %r176, %r177, %r178;
	// end inline asm
	mov.b64 	%rd162, {%r169, %r174};
	setp.gt.s32 	%p78, %r78, 15;
	mov.f32 	%f247, %f239;
	mov.u64 	%rd355, %rd347;
	@%p78 bra 	$L__BB3_185;
	setp.lt.f32 	%p79, %f239, %f155;
	mov.f32 	%f247, %f155;
	mov.u64 	%rd355, %rd162;
	@%p79 bra 	$L__BB3_185;
	setp.gt.f32 	%p80, %f239, %f155;
	mov.f32 	%f247, %f239;
	mov.u64 	%rd355, %rd347;
	@%p80 bra 	$L__BB3_185;
	setp.lt.s64 	%p81, %rd347, %rd162;
	selp.f32 	%f247, %f239, %f155, %p81;
	min.s64 	%rd355, %rd347, %rd162;
$L__BB3_185:
	setp.ne.s32 	%p82, %r78, 0;
	@%p82 bra 	$L__BB3_187;
	shr.u32 	%r179, %r16, 1;
	and.b32  	%r180, %r179, 496;
	mov.u32 	%r181, _ZN6thrust24THRUST_300001_SM_1000_NS8cuda_cub4core6detail5shmemE;
	add.s32 	%r182, %r181, %r180;
	st.shared.f32 	[%r182+8], %f247;
	st.shared.u64 	[%r182+16], %rd355;
$L__BB3_187:
	bar.sync 	0;
	setp.ne.s32 	%p83, %r16, 0;
	@%p83 bra 	$L__BB3_209;
	ld.shared.f32 	%f158, [_ZN6thrust24THRUST_300001_SM_1000_NS8cuda_cub4core6detail5shmemE+24];
	ld.shared.u64 	%rd165, [_ZN6thrust24THRUST_300001_SM_1000_NS8cuda_cub4core6detail5shmemE+32];
	setp.lt.f32 	%p84, %f247, %f158;
	mov.f32 	%f241, %f158;
	mov.u64 	%rd349, %rd165;
	@%p84 bra 	$L__BB3_191;
	setp.lt.f32 	%p85, %f158, %f247;
	mov.f32 	%f241, %f247;
	mov.u64 	%rd349, %rd355;
	@%p85 bra 	$L__BB3_191;
	setp.lt.s64 	%p86, %rd355, %rd165;
	selp.f32 	%f241, %f247, %f158, %p86;
	min.s64 	%rd349, %rd355, %rd165;
$L__BB3_191:
	ld.shared.f32 	%f161, [_ZN6thrust24THRUST_300001_SM_1000_NS8cuda_cub4core6detail5shmemE+40];
	ld.shared.u64 	%rd168, [_ZN6thrust24THRUST_300001_SM_1000_NS8cuda_cub4core6detail5shmemE+48];
	setp.lt.f32 	%p87, %f241, %f161;
	mov.f32 	%f242, %f161;
	mov.u64 	%rd350, %rd168;
	@%p87 bra 	$L__BB3_194;
	setp.lt.f32 	%p88, %f161, %f241;
	mov.f32 	%f242, %f241;
	mov.u64 	%rd350, %rd349;
	@%p88 bra 	$L__BB3_194;
	setp.lt.s64 	%p89, %rd349, %rd168;
	selp.f32 	%f242, %f241, %f161, %p89;
	min.s64 	%rd350, %rd349, %rd168;
$L__BB3_194:
	ld.shared.f32 	%f164, [_ZN6thrust24THRUST_300001_SM_1000_NS8cuda_cub4core6detail5shmemE+56];
	ld.shared.u64 	%rd171, [_ZN6thrust24THRUST_300001_SM_1000_NS8cuda_cub4core6detail5shmemE+64];
	setp.lt.f32 	%p90, %f242, %f164;
	mov.f32 	%f243, %f164;
	mov.u64 	%rd351, %rd171;
	@%p90 bra 	$L__BB3_197;
	setp.lt.f32 	%p91, %f164, %f242;
	mov.f32 	%f243, %f242;
	mov.u64 	%rd351, %rd350;
	@%p91 bra 	$L__BB3_197;
	setp.lt.s64 	%p92, %rd350, %rd171;
	selp.f32 	%f243, %f242, %f164, %p92;
	min.s64 	%rd351, %rd350, %rd171;
$L__BB3_197:
	ld.shared.f32 	%f167, [_ZN6thrust24THRUST_300001_SM_1000_NS8cuda_cub4core6detail5shmemE+72];
	ld.shared.u64 	%rd174, [_ZN6thrust24THRUST_300001_SM_1000_NS8cuda_cub4core6detail5shmemE+80];
	setp.lt.f32 	%p93, %f243, %f167;
	mov.f32 	%f244, %f167;
	mov.u64 	%rd352, %rd174;
	@%p93 bra 	$L__BB3_200;
	setp.lt.f32 	%p94, %f167, %f243;
	mov.f32 	%f244, %f243;
	mov.u64 	%rd352, %rd351;
	@%p94 bra 	$L__BB3_200;
	setp.lt.s64 	%p95, %rd351, %rd174;
	selp.f32 	%f244, %f243, %f167, %p95;
	min.s64 	%rd352, %rd351, %rd174;
$L__BB3_200:
	ld.shared.f32 	%f170, [_ZN6thrust24THRUST_300001_SM_1000_NS8cuda_cub4core6detail5shmemE+88];
	ld.shared.u64 	%rd177, [_ZN6thrust24THRUST_300001_SM_1000_NS8cuda_cub4core6detail5shmemE+96];
	setp.lt.f32 	%p96, %f244, %f170;
	mov.f32 	%f245, %f170;
	mov.u64 	%rd353, %rd177;
	@%p96 bra 	$L__BB3_203;
	setp.lt.f32 	%p97, %f170, %f244;
	mov.f32 	%f245, %f244;
	mov.u64 	%rd353, %rd352;
	@%p97 bra 	$L__BB3_203;
	setp.lt.s64 	%p98, %rd352, %rd177;
	selp.f32 	%f245, %f244, %f170, %p98;
	min.s64 	%rd353, %rd352, %rd177;
$L__BB3_203:
	ld.shared.f32 	%f173, [_ZN6thrust24THRUST_300001_SM_1000_NS8cuda_cub4core6detail5shmemE+104];
	ld.shared.u64 	%rd180, [_ZN6thrust24THRUST_300001_SM_1000_NS8cuda_cub4core6detail5shmemE+112];
	setp.lt.f32 	%p99, %f245, %f173;
	mov.f32 	%f246, %f173;
	mov.u64 	%rd354, %rd180;
	@%p99 bra 	$L__BB3_206;
	setp.lt.f32 	%p100, %f173, %f245;
	mov.f32 	%f246, %f245;
	mov.u64 	%rd354, %rd353;
	@%p100 bra 	$L__BB3_206;
	setp.lt.s64 	%p101, %rd353, %rd180;
	selp.f32 	%f246, %f245, %f173, %p101;
	min.s64 	%rd354, %rd353, %rd180;
$L__BB3_206:
	ld.shared.f32 	%f176, [_ZN6thrust24THRUST_300001_SM_1000_NS8cuda_cub4core6detail5shmemE+120];
	ld.shared.u64 	%rd183, [_ZN6thrust24THRUST_300001_SM_1000_NS8cuda_cub4core6detail5shmemE+128];
	setp.lt.f32 	%p102, %f246, %f176;
	mov.f32 	%f247, %f176;
	mov.u64 	%rd355, %rd183;
	@%p102 bra 	$L__BB3_209;
	setp.lt.f32 	%p103, %f176, %f246;
	mov.f32 	%f247, %f246;
	mov.u64 	%rd355, %rd354;
	@%p103 bra 	$L__BB3_209;
	setp.lt.s64 	%p104, %rd354, %rd183;
	selp.f32 	%f247, %f246, %f176, %p104;
	min.s64 	%rd355, %rd354, %rd183;
$L__BB3_209:
	mov.u32 	%r418, %tid.x;
	setp.ne.s32 	%p221, %r418, 0;
	@%p221 bra 	$L__BB3_211;
	cvta.to.global.u64 	%rd287, %rd187;
	st.global.f32 	[%rd287], %f247;
	st.global.u64 	[%rd287+8], %rd355;
$L__BB3_211:
	ret;

}
	// .globl	_ZN6thrust24THRUST_300001_SM_1000_NS8cuda_cub4core6detail13_kernel_agentINS1_8__reduce11ReduceAgentINS0_12zip_iteratorIN4cuda3std3__45tupleIJNS0_6detail15normal_iteratorINS0_10device_ptrIfEEEENS0_17counting_iteratorIlNS0_11use_defaultESI_SI_EEEEEEEPNSB_IJflEEESM_lNS1_9__extrema9arg_max_fIflNSA_4lessIfEEEEEEJSL_SN_lSS_EEEvDpT0_
.visible .entry _ZN6thrust24THRUST_300001_SM_1000_NS8cuda_cub4core6detail13_kernel_agentINS1_8__reduce11ReduceAgentINS0_12zip_iteratorIN4cuda3std3__45tupleIJNS0_6detail15normal_iteratorINS0_10device_ptrIfEEEENS0_17counting_iteratorIlNS0_11use_defaultESI_SI_EEEEEEEPNSB_IJflEEESM_lNS1_9__extrema9arg_max_fIflNSA_4lessIfEEEEEEJSL_SN_lSS_EEEvDpT0_(
	.param .align 8 .b8 _ZN6thrust24THRUST_300001_SM_1000_NS8cuda_cub4core6detail13_kernel_agentINS1_8__reduce11ReduceAgentINS0_12zip_iteratorIN4cuda3std3__45tupleIJNS0_6detail15normal_iteratorINS0_10device_ptrIfEEEENS0_17counting_iteratorIlNS0_11use_defaultESI_SI_EEEEEEEPNSB_IJflEEESM_lNS1_9__extrema9arg_max_fIflNSA_4lessIfEEEEEEJSL_SN_lSS_EEEvDpT0__param_0[16],
	.param .u64 .ptr .align 1 _ZN6thrust24THRUST_300001_SM_1000_NS8cuda_cub4core6detail13_kernel_agentINS1_8__reduce11ReduceAgentINS0_12zip_iteratorIN4cuda3std3__45tupleIJNS0_6detail15normal_iteratorINS0_10device_ptrIfEEEENS0_17counting_iteratorIlNS0_11use_defaultESI_SI_EEEEEEEPNSB_IJflEEESM_lNS1_9__extrema9arg_max_fIflNSA_4lessIfEEEEEEJSL_SN_lSS_EEEvDpT0__param_1,
	.param .u64 _ZN6thrust24THRUST_300001_SM_1000_NS8cuda_cub4core6detail13_kernel_agentINS1_8__reduce11ReduceAgentINS0_12zip_iteratorIN4cuda3std3__45tupleIJNS0_6detail15normal_iteratorINS0_10device_ptrIfEEEENS0_17counting_iteratorIlNS0_11use_defaultESI_SI_EEEEEEEPNSB_IJflEEESM_lNS1_9__extrema9arg_max_fIflNSA_4lessIfEEEEEEJSL_SN_lSS_EEEvDpT0__param_2,
	.param .align 1 .b8 _ZN6thrust24THRUST_300001_SM_1000_NS8cuda_cub4core6detail13_kernel_agentINS1_8__reduce11ReduceAgentINS0_12zip_iteratorIN4cuda3std3__45tupleIJNS0_6detail15normal_iteratorINS0_10device_ptrIfEEEENS0_17counting_iteratorIlNS0_11use_defaultESI_SI_EEEEEEEPNSB_IJflEEESM_lNS1_9__extrema9arg_max_fIflNSA_4lessIfEEEEEEJSL_SN_lSS_EEEvDpT0__param_3[1]
)
.maxntid 256
{
	.reg .pred 	%p<213>;
	.reg .b32 	%r<391>;
	.reg .b32 	%f<242>;
	.reg .b64 	%rd<307>;

	ld.param.u64 	%rd192, [_ZN6thrust24THRUST_300001_SM_1000_NS8cuda_cub4core6detail13_kernel_agentINS1_8__reduce11ReduceAgentINS0_12zip_iteratorIN4cuda3std3__45tupleIJNS0_6detail15normal_iteratorINS0_10device_ptrIfEEEENS0_17counting_iteratorIlNS0_11use_defaultESI_SI_EEEEEEEPNSB_IJflEEESM_lNS1_9__extrema9arg_max_fIflNSA_4lessIfEEEEEEJSL_SN_lSS_EEEvDpT0__param_0+8];
	ld.param.u64 	%rd191, [_ZN6thrust24THRUST_300001_SM_1000_NS8cuda_cub4core6detail13_kernel_agentINS1_8__reduce11ReduceAgentINS0_12zip_iteratorIN4cuda3std3__45tupleIJNS0_6detail15normal_iteratorINS0_10device_ptrIfEEEENS0_17counting_iteratorIlNS0_11use_defaultESI_SI_EEEEEEEPNSB_IJflEEESM_lNS1_9__extrema9arg_max_fIflNSA_4lessIfEEEEEEJSL_SN_lSS_EEEvDpT0__param_0];
	ld.param.u64 	%rd194, [_ZN6thrust24THRUST_300001_SM_1000_NS8cuda_cub4core6detail13_kernel_agentINS1_8__reduce11ReduceAgentINS0_12zip_iteratorIN4cuda3std3__45tupleIJNS0_6detail15normal_iteratorINS0_10device_ptrIfEEEENS0_17counting_iteratorIlNS0_11use_defaultESI_SI_EEEEEEEPNSB_IJflEEESM_lNS1_9__extrema9arg_max_fIflNSA_4lessIfEEEEEEJSL_SN_lSS_EEEvDpT0__param_2];
	setp.eq.s64 	%p1, %rd194, 0;
	@%p1 bra 	$L__BB4_206;
	cvta.to.global.u64 	%rd1, %rd191;
	setp.gt.s64 	%p2, %rd194, 1279;
	@%p2 bra 	$L__BB4_122;
	cvt.u32.u64 	%r1, %rd194;
	mov.u32 	%r2, %tid.x;
	setp.ge.s32 	%p96, %r2, %r1;
	mov.f32 	%f188, 0f00000000;
	mov.b64 	%rd249, 0;
	mov.u32 	%r385, %r2;
	@%p96 bra 	$L__BB4_4;
	cvt.u64.u32 	%rd225, %r2;
	mul.wide.u32 	%rd226, %r2, 4;
	add.s64 	%rd227, %rd1, %rd226;
	add.s64 	%rd249, %rd192, %rd225;
	ld.global.f32 	%f188, [%rd227];
	add.s32 	%r385, %r2, 256;
$L__BB4_4:
	setp.ge.s32 	%p97, %r385, %r1;
	@%p97 bra 	$L__BB4_26;
	not.b32 	%r154, %r385;
	add.s32 	%r5, %r154, %r1;
	and.b32  	%r155, %r5, 768;
	setp.eq.s32 	%p98, %r155, 768;
	@%p98 bra 	$L__BB4_11;
	cvt.u64.u32 	%rd229, %r385;
	add.s64 	%rd240, %rd192, %rd229;
	mul.wide.u32 	%rd230, %r385, 4;
	add.s64 	%rd239, %rd1, %rd230;
	shr.u32 	%r156, %r5, 8;
	add.s32 	%r157, %r156, 1;
	and.b32  	%r158, %r157, 3;
	neg.s32 	%r383, %r158;
$L__BB4_7:
	.pragma "nounroll";
	mov.u64 	%rd9, %rd249;
	mov.f32 	%f3, %f188;
	ld.global.f32 	%f4, [%rd239];
	setp.lt.f32 	%p99, %f3, %f4;
	mov.u64 	%rd249, %rd240;
	mov.f32 	%f188, %f4;
	@%p99 bra 	$L__BB4_10;
	setp.lt.f32 	%p100, %f4, %f3;
	mov.u64 	%rd249, %rd9;
	mov.f32 	%f188, %f3;
	@%p100 bra 	$L__BB4_10;
	setp.lt.s64 	%p101, %rd9, %rd240;
	min.s64 	%rd249, %rd9, %rd240;
	selp.f32 	%f188, %f3, %f4, %p101;
$L__BB4_10:
	add.s32 	%r385, %r385, 256;
	add.s64 	%rd240, %rd240, 256;
	add.s64 	%rd239, %rd239, 1024;
	add.s32 	%r383, %r383, 1;
	setp.ne.s32 	%p102, %r383, 0;
	@%p102 bra 	$L__BB4_7;
$L__BB4_11:
	setp.lt.u32 	%p103, %r5, 768;
	@%p103 bra 	$L__BB4_26;
	add.s32 	%r386, %r385, 512;
$L__BB4_13:
	mov.u32 	%r13, %r386;
	add.s32 	%r159, %r13, -512;
	cvt.s64.s32 	%rd231, %r159;
	mul.wide.s32 	%rd232, %r159, 4;
	add.s64 	%rd17, %rd1, %rd232;
	add.s64 	%rd18, %rd192, %rd231;
	ld.global.f32 	%f10, [%rd17];
	setp.lt.f32 	%p104, %f188, %f10;
	mov.u64 	%rd246, %rd18;
	mov.f32 	%f185, %f10;
	@%p104 bra 	$L__BB4_16;
	setp.lt.f32 	%p105, %f10, %f188;
	mov.u64 	%rd246, %rd249;
	mov.f32 	%f185, %f188;
	@%p105 bra 	$L__BB4_16;
	setp.lt.s64 	%p106, %rd249, %rd18;
	min.s64 	%rd246, %rd249, %rd18;
	selp.f32 	%f185, %f188, %f10, %p106;
$L__BB4_16:
	add.s32 	%r160, %r13, -256;
	cvt.s64.s32 	%rd233, %r160;
	add.s64 	%rd21, %rd192, %rd233;
	ld.global.f32 	%f13, [%rd17+1024];
	setp.lt.f32 	%p107, %f185, %f13;
	mov.u64 	%rd247, %rd21;
	mov.f32 	%f186, %f13;
	@%p107 bra 	$L__BB4_19;
	setp.lt.f32 	%p108, %f13, %f185;
	mov.u64 	%rd247, %rd246;
	mov.f32 	%f186, %f185;
	@%p108 bra 	$L__BB4_19;
	setp.lt.s64 	%p109, %rd246, %rd21;
	min.s64 	%rd247, %rd246, %rd21;
	selp.f32 	%f186, %f185, %f13, %p109;
$L__BB4_19:
	cvt.s64.s32 	%rd234, %r13;
	add.s64 	%rd24, %rd192, %rd234;
	ld.global.f32 	%f16, [%rd17+2048];
	setp.lt.f32 	%p110, %f186, %f16;
	mov.u64 	%rd248, %rd24;
	mov.f32 	%f187, %f16;
	@%p110 bra 	$L__BB4_22;
	setp.lt.f32 	%p111, %f16, %f186;
	mov.u64 	%rd248, %rd247;
	mov.f32 	%f187, %f186;
	@%p111 bra 	$L__BB4_22;
	setp.lt.s64 	%p112, %rd247, %rd24;
	min.s64 	%rd248, %rd247, %rd24;
	selp.f32 	%f187, %f186, %f16, %p112;
$L__BB4_22:
	add.s32 	%r161, %r13, 256;
	cvt.s64.s32 	%rd235, %r161;
	add.s64 	%rd27, %rd192, %rd235;
	ld.global.f32 	%f19, [%rd17+3072];
	setp.lt.f32 	%p113, %f187, %f19;
	mov.u64 	%rd249, %rd27;
	mov.f32 	%f188, %f19;
	@%p113 bra 	$L__BB4_25;
	setp.lt.f32 	%p114, %f19, %f187;
	mov.u64 	%rd249, %rd248;
	mov.f32 	%f188, %f187;
	@%p114 bra 	$L__BB4_25;
	setp.lt.s64 	%p115, %rd248, %rd27;
	min.s64 	%rd249, %rd248, %rd27;
	selp.f32 	%f188, %f187, %f19, %p115;
$L__BB4_25:
	add.s32 	%r386, %r13, 1024;
	add.s32 	%r162, %r13, 512;
	setp.lt.s32 	%p116, %r162, %r1;
	@%p116 bra 	$L__BB4_13;
$L__BB4_26:
	setp.lt.s32 	%p117, %r1, 256;
	@%p117 bra 	$L__BB4_71;
	// begin inline asm
	mov.u32 %r276, %laneid;
	// end inline asm
	mov.b32 	%r278, %f188;
	mov.b32 	%r294, 1;
	mov.b32 	%r295, 31;
	mov.b32 	%r296, -1;
	// begin inline asm
	shfl.sync.down.b32 %r277, %r278, %r294, %r295, %r296;
	// end inline asm
	mov.b32 	%f23, %r277;
	// begin inline asm
	shfl.sync.down.b32 %r282, %r283, %r294, %r295, %r296;
	// end inline asm
	mov.b64 	{%r288, %r293}, %rd249;
	// begin inline asm
	shfl.sync.down.b32 %r287, %r288, %r294, %r295, %r296;
	// end inline asm
	// begin inline asm
	shfl.sync.down.b32 %r292, %r293, %r294, %r295, %r296;
	// end inline asm
	mov.b64 	%rd31, {%r287, %r292};
	setp.gt.s32 	%p169, %r276, 30;
	mov.u64 	%rd251, %rd249;
	mov.f32 	%f190, %f188;
	@%p169 bra 	$L__BB4_31;
	setp.lt.f32 	%p170, %f188, %f23;
	mov.u64 	%rd251, %rd31;
	mov.f32 	%f190, %f23;
	@%p170 bra 	$L__BB4_31;
	setp.gt.f32 	%p171, %f188, %f23;
	mov.u64 	%rd251, %rd249;
	mov.f32 	%f190, %f188;
	@%p171 bra 	$L__BB4_31;
	setp.lt.s64 	%p172, %rd249, %rd31;
	min.s64 	%rd251, %rd249, %rd31;
	selp.f32 	%f190, %f188, %f23, %p172;
$L__BB4_31:
	mov.b32 	%r298, %f190;
	mov.b32 	%r314, 2;
	mov.b32 	%r315, 31;
	mov.b32 	%r316, -1;
	// begin inline asm
	shfl.sync.down.b32 %r297, %r298, %r314, %r315, %r316;
	// end inline asm
	mov.b32 	%f26, %r297;
	// begin inline asm
	shfl.sync.down.b32 %r302, %r303, %r314, %r315, %r316;
	// end inline asm
	mov.b64 	{%r308, %r313}, %rd251;
	// begin inline asm
	shfl.sync.down.b32 %r307, %r308, %r314, %r315, %r316;
	// end inline asm
	// begin inline asm
	shfl.sync.down.b32 %r312, %r313, %r314, %r315, %r316;
	// end inline asm
	mov.b64 	%rd34, {%r307, %r312};
	setp.gt.s32 	%p173, %r276, 29;
	mov.u64 	%rd252, %rd251;
	mov.f32 	%f191, %f190;
	@%p173 bra 	$L__BB4_35;
	setp.lt.f32 	%p174, %f190, %f26;
	mov.u64 	%rd252, %rd34;
	mov.f32 	%f191, %f26;
	@%p174 bra 	$L__BB4_35;
	setp.gt.f32 	%p175, %f190, %f26;
	mov.u64 	%rd252, %rd251;
	mov.f32 	%f191, %f190;
	@%p175 bra 	$L__BB4_35;
	setp.lt.s64 	%p176, %rd251, %rd34;
	min.s64 	%rd252, %rd251, %rd34;
	selp.f32 	%f191, %f190, %f26, %p176;
$L__BB4_35:
	mov.b32 	%r318, %f191;
	mov.b32 	%r334, 4;
	mov.b32 	%r335, 31;
	mov.b32 	%r336, -1;
	// begin inline asm
	shfl.sync.down.b32 %r317, %r318, %r334, %r335, %r336;
	// end inline asm
	mov.b32 	%f29, %r317;
	// begin inline asm
	shfl.sync.down.b32 %r322, %r323, %r334, %r335, %r336;
	// end inline asm
	mov.b64 	{%r328, %r333}, %rd252;
	// begin inline asm
	shfl.sync.down.b32 %r327, %r328, %r334, %r335, %r336;
	// end inline asm
	// begin inline asm
	shfl.sync.down.b32 %r332, %r333, %r334, %r335, %r336;
	// end inline asm
	mov.b64 	%rd37, {%r327, %r332};
	setp.gt.s32 	%p177, %r276, 27;
	mov.u64 	%rd253, %rd252;
	mov.f32 	%f192, %f191;
	@%p177 bra 	$L__BB4_39;
	setp.lt.f32 	%p178, %f191, %f29;
	mov.u64 	%rd253, %rd37;
	mov.f32 	%f192, %f29;
	@%p178 bra 	$L__BB4_39;
	setp.gt.f32 	%p179, %f191, %f29;
	mov.u64 	%rd253, %rd252;
	mov.f32 	%f192, %f191;
	@%p179 bra 	$L__BB4_39;
	setp.lt.s64 	%p180, %rd252, %rd37;
	min.s64 	%rd253, %rd252, %rd37;
	selp.f32 	%f192, %f191, %f29, %p180;
$L__BB4_39:
	mov.b32 	%r338, %f192;
	mov.b32 	%r354, 8;
	mov.b32 	%r355, 31;
	mov.b32 	%r356, -1;
	// begin inline asm
	shfl.sync.down.b32 %r337, %r338, %r354, %r355, %r356;
	// end inline asm
	mov.b32 	%f32, %r337;
	// begin inline asm
	shfl.sync.down.b32 %r342, %r343, %r354, %r355, %r356;
	// end inline asm
	mov.b64 	{%r348, %r353}, %rd253;
	// begin inline asm
	shfl.sync.down.b32 %r347, %r348, %r354, %r355, %r356;
	// end inline asm
	// begin inline asm
	shfl.sync.down.b32 %r352, %r353, %r354, %r355, %r356;
	// end inline asm
	mov.b64 	%rd40, {%r347, %r352};
	setp.gt.s32 	%p181, %r276, 23;
	mov.u64 	%rd254, %rd253;
	mov.f32 	%f193, %f192;
	@%p181 bra 	$L__BB4_43;
	setp.lt.f32 	%p182, %f192, %f32;
	mov.u64 	%rd254, %rd40;
	mov.f32 	%f193, %f32;
	@%p182 bra 	$L__BB4_43;
	setp.gt.f32 	%p183, %f192, %f32;
	mov.u64 	%rd254, %rd253;
	mov.f32 	%f193, %f192;
	@%p183 bra 	$L__BB4_43;
	setp.lt.s64 	%p184, %rd253, %rd40;
	min.s64 	%rd254, %rd253, %rd40;
	selp.f32 	%f193, %f192, %f32, %p184;
$L__BB4_43:
	mov.b32 	%r358, %f193;
	mov.b32 	%r374, 16;
	mov.b32 	%r375, 31;
	mov.b32 	%r376, -1;
	// begin inline asm
	shfl.sync.down.b32 %r357, %r358, %r374, %r375, %r376;
	// end inline asm
	mov.b32 	%f35, %r357;
	// begin inline asm
	shfl.sync.down.b32 %r362, %r363, %r374, %r375, %r376;
	// end inline asm
	mov.b64 	{%r368, %r373}, %rd254;
	// begin inline asm
	shfl.sync.down.b32 %r367, %r368, %r374, %r375, %r376;
	// end inline asm
	// begin inline asm
	shfl.sync.down.b32 %r372, %r373, %r374, %r375, %r376;
	// end inline asm
	mov.b64 	%rd43, {%r367, %r372};
	setp.gt.s32 	%p185, %r276, 15;
	mov.u64 	%rd306, %rd254;
	mov.f32 	%f241, %f193;
	@%p185 bra 	$L__BB4_47;
	setp.lt.f32 	%p186, %f193, %f35;
	mov.u64 	%rd306, %rd43;
	mov.f32 	%f241, %f35;
	@%p186 bra 	$L__BB4_47;
	setp.gt.f32 	%p187, %f193, %f35;
	mov.u64 	%rd306, %rd254;
	mov.f32 	%f241, %f193;
	@%p187 bra 	$L__BB4_47;
	setp.lt.s64 	%p188, %rd254, %rd43;
	min.s64 	%rd306, %rd254, %rd43;
	selp.f32 	%f241, %f193, %f35, %p188;
$L__BB4_47:
	setp.ne.s32 	%p189, %r276, 0;
	@%p189 bra 	$L__BB4_49;
	shr.u32 	%r377, %r2, 1;
	and.b32  	%r378, %r377, 496;
	mov.u32 	%r379, _ZN6thrust24THRUST_300001_SM_1000_NS8cuda_cub4core6detail5shmemE;
	add.s32 	%r380, %r379, %r378;
	st.shared.f32 	[%r380+8], %f241;
	st.shared.u64 	[%r380+16], %rd306;
$L__BB4_49:
	bar.sync 	0;
	setp.ne.s32 	%p190, %r2, 0;
	@%p190 bra 	$L__BB4_204;
	ld.shared.f32 	%f38, [_ZN6thrust24THRUST_300001_SM_1000_NS8cuda_cub4core6detail5shmemE+24];
	ld.shared.u64 	%rd46, [_ZN6thrust24THRUST_300001_SM_1000_NS8cuda_cub4core6detail5shmemE+32];
	setp.lt.f32 	%p191, %f241, %f38;
	mov.u64 	%rd256, %rd46;
	mov.f32 	%f195, %f38;
	@%p191 bra 	$L__BB4_53;
	setp.lt.f32 	%p192, %f38, %f241;
	mov.u64 	%rd256, %rd306;
	mov.f32 	%f195, %f241;
	@%p192 bra 	$L__BB4_53;
	setp.lt.s64 	%p193, %rd306, %rd46;
	min.s64 	%rd256, %rd306, %rd46;
	selp.f32 	%f195, %f241, %f38, %p193;
$L__BB4_53:
	ld.shared.f32 	%f41, [_ZN6thrust24THRUST_300001_SM_1000_NS8cuda_cub4core6detail5shmemE+40];
	ld.shared.u64 	%rd49, [_ZN6thrust24THRUST_300001_SM_1000_NS8cuda_cub4core6detail5shmemE+48];
	setp.lt.f32 	%p194, %f195, %f41;
	mov.u64 	%rd257, %rd49;
	mov.f32 	%f196, %f41;
	@%p194 bra 	$L__BB4_56;
	setp.lt.f32 	%p195, %f41, %f195;
	mov.u64 	%rd257, %rd256;
	mov.f32 	%f196, %f195;
	@%p195 bra 	$L__BB4_56;
	setp.lt.s64 	%p196, %rd256, %rd49;
	min.s64 	%rd257, %rd256, %rd49;
	selp.f32 	%f196, %f195, %f41, %p196;
$L__BB4_56:
	ld.shared.f32 	%f44, [_ZN6thrust24THRUST_300001_SM_1000_NS8cuda_cub4core6detail5shmemE+56];
	ld.shared.u64 	%rd52, [_ZN6thrust24THRUST_300001_SM_1000_NS8cuda_cub4core6detail5shmemE+64];
	setp.lt.f32 	%p197, %f196, %f44;
	mov.u64 	%rd258, %rd52;
	mov.f32 	%f197, %f44;
	@%p197 bra 	$L__BB4_59;
	setp.lt.f32 	%p198, %f44, %f196;
	mov.u64 	%rd258, %rd257;
	mov.f32 	%f197, %f196;
	@%p198 bra 	$L__BB4_59;
	setp.lt.s64 	%p199, %rd257, %rd52;
	min.s64 	%rd258, %rd257, %rd52;
	selp.f32 	%f197, %f196, %f44, %p199;
$L__BB4_59:
	ld.shared.f32 	%f47, [_ZN6thrust24THRUST_300001_SM_1000_NS8cuda_cub4core6detail5shmemE+72];
	ld.shared.u64 	%rd55, [_ZN6thrust24THRUST_300001_SM_1000_NS8cuda_cub4core6detail5shmemE+80];
	setp.lt.f32 	%p200, %f197, %f47;
	mov.u64 	%rd259, %rd55;
	mov.f32 	%f198, %f47;
	@%p200 bra 	$L__BB4_62;
	setp.lt.f32 	%p201, %f47, %f197;
	mov.u64 	%rd259, %rd258;
	mov.f32 	%f198, %f197;
	@%p201 bra 	$L__BB4_62;
	setp.lt.s64 	%p202, %rd258, %rd55;
	min.s64 	%rd259, %rd258, %rd55;
	selp.f32 	%f198, %f197, %f47, %p202;
$L__BB4_62:
	ld.shared.f32 	%f50, [_ZN6thrust24THRUST_300001_SM_1000_NS8cuda_cub4core6detail5shmemE+88];
	ld.shared.u64 	%rd58, [_ZN6thrust24THRUST_300001_SM_1000_NS8cuda_cub4core6detail5shmemE+96];
	setp.lt.f32 	%p203, %f198, %f50;
	mov.u64 	%rd260, %rd58;
	mov.f32 	%f199, %f50;
	@%p203 bra 	$L__BB4_65;
	setp.lt.f32 	%p204, %f50, %f198;
	mov.u64 	%rd260, %rd259;
	mov.f32 	%f199, %f198;
	@%p204 bra 	$L__BB4_65;
	setp.lt.s64 	%p205, %rd259, %rd58;
	min.s64 	%rd260, %rd259, %rd58;
	selp.f32 	%f199, %f198, %f50, %p205;
$L__BB4_65:
	ld.shared.f32 	%f53, [_ZN6thrust24THRUST_300001_SM_1000_NS8cuda_cub4core6detail5shmemE+104];
	ld.shared.u64 	%rd61, [_ZN6thrust24THRUST_300001_SM_1000_NS8cuda_cub4core6detail5shmemE+112];
	setp.lt.f32 	%p206, %f199, %f53;
	mov.u64 	%rd261, %rd61;
	mov.f32 	%f200, %f53;
	@%p206 bra 	$L__BB4_68;
	setp.lt.f32 	%p207, %f53, %f199;
	mov.u64 	%rd261, %rd260;
	mov.f32 	%f200, %f199;
	@%p207 bra 	$L__BB4_68;
	setp.lt.s64 	%p208, %rd260, %rd61;
	min.s64 	%rd261, %rd260, %rd61;
	selp.f32 	%f200, %f199, %f53, %p208;
$L__BB4_68:
	ld.shared.f32 	%f56, [_ZN6thrust24THRUST_300001_SM_1000_NS8cuda_cub4core6detail5shmemE+120];
	ld.shared.u64 	%rd64, [_ZN6thrust24THRUST_300001_SM_1000_NS8cuda_cub4core6detail5shmemE+128];
	setp.lt.f32 	%p209, %f200, %f56;
	mov.f32 	%f241, %f56;
	mov.u64 	%rd306, %rd64;
	@%p209 bra 	$L__BB4_204;
	setp.lt.f32 	%p210, %f56, %f200;
	mov.f32 	%f241, %f200;
	mov.u64 	%rd306, %rd261;
	@%p210 bra 	$L__BB4_204;
	setp.lt.s64 	%p211, %rd261, %rd64;
	min.s64 	%rd306, %rd261, %rd64;
	selp.f32 	%f241, %f200, %f56, %p211;
	bra.uni 	$L__BB4_204;
$L__BB4_71:
	// begin inline asm
	mov.u32 %r163, %laneid;
	// end inline asm
	and.b32  	%r184, %r2, 992;
	add.s32 	%r185, %r184, 32;
	setp.gt.s32 	%p118, %r185, %r1;
	not.b32 	%r186, %r184;
	add.s32 	%r187, %r1, %r186;
	selp.b32 	%r182, %r187, 31, %p118;
	mov.b32 	%r165, %f188;
	mov.b32 	%r181, 1;
	mov.b32 	%r183, -1;
	// begin inline asm
	shfl.sync.down.b32 %r164, %r165, %r181, %r182, %r183;
	// end inline asm
	mov.b32 	%f58, %r164;
	// begin inline asm
	shfl.sync.down.b32 %r169, %r170, %r181, %r182, %r183;
	// end inline asm
	mov.b64 	{%r175, %r180}, %rd249;
	// begin inline asm
	shfl.sync.down.b32 %r174, %r175, %r181, %r182, %r183;
	// end inline asm
	// begin inline asm
	shfl.sync.down.b32 %r179, %r180, %r181, %r182, %r183;
	// end inline asm
	mov.b64 	%rd66, {%r174, %r179};
	setp.ge.s32 	%p119, %r163, %r182;
	mov.f32 	%f201, %f188;
	mov.u64 	%rd262, %rd249;
	@%p119 bra 	$L__BB4_75;
	setp.lt.f32 	%p120, %f188, %f58;
	mov.f32 	%f201, %f58;
	mov.u64 	%rd262, %rd66;
	@%p120 bra 	$L__BB4_75;
	setp.gt.f32 	%p121, %f188, %f58;
	mov.f32 	%f201, %f188;
	mov.u64 	%rd262, %rd249;
	@%p121 bra 	$L__BB4_75;
	setp.lt.s64 	%p122, %rd249, %rd66;
	selp.f32 	%f201, %f188, %f58, %p122;
	min.s64 	%rd262, %rd249, %rd66;
$L__BB4_75:
	mov.b32 	%r189, %f201;
	mov.b32 	%r205, 2;
	mov.b32 	%r207, -1;
	// begin inline asm
	shfl.sync.down.b32 %r188, %r189, %r205, %r182, %r207;
	// end inline asm
	mov.b32 	%f61, %r188;
	// begin inline asm
	shfl.sync.down.b32 %r193, %r194, %r205, %r182, %r207;
	// end inline asm
	mov.b64 	{%r199, %r204}, %rd262;
	// begin inline asm
	shfl.sync.down.b32 %r198, %r199, %r205, %r182, %r207;
	// end inline asm
	// begin inline asm
	shfl.sync.down.b32 %r203, %r204, %r205, %r182, %r207;
	// end inline asm
	mov.b64 	%rd69, {%r198, %r203};
	add.s32 	%r208, %r163, 2;
	setp.gt.s32 	%p123, %r208, %r182;
	mov.f32 	%f202, %f201;
	mov.u64 	%rd263, %rd262;
	@%p123 bra 	$L__BB4_79;
	setp.lt.f32 	%p124, %f201, %f61;
	mov.f32 	%f202, %f61;
	mov.u64 	%rd263, %rd69;
	@%p124 bra 	$L__BB4_79;
	setp.gt.f32 	%p125, %f201, %f61;
	mov.f32 	%f202, %f201;
	mov.u64 	%rd263, %rd262;
	@%p125 bra 	$L__BB4_79;
	setp.lt.s64 	%p126, %rd262, %rd69;
	selp.f32 	%f202, %f201, %f61, %p126;
	min.s64 	%rd263, %rd262, %rd69;
$L__BB4_79:
	mov.b32 	%r210, %f202;
	mov.b32 	%r226, 4;
	mov.b32 	%r228, -1;
	// begin inline asm
	shfl.sync.down.b32 %r209, %r210, %r226, %r182, %r228;
	// end inline asm
	mov.b32 	%f64, %r209;
	// begin inline asm
	shfl.sync.down.b32 %r214, %r215, %r226, %r182, %r228;
	// end inline asm
	mov.b64 	{%r220, %r225}, %rd263;
	// begin inline asm
	shfl.sync.down.b32 %r219, %r220, %r226, %r182, %r228;
	// end inline asm
	// begin inline asm
	shfl.sync.down.b32 %r224, %r225, %r226, %r182, %r228;
	// end inline asm
	mov.b64 	%rd72, {%r219, %r224};
	add.s32 	%r229, %r163, 4;
	setp.gt.s32 	%p127, %r229, %r182;
	mov.f32 	%f203, %f202;
	mov.u64 	%rd264, %rd263;
	@%p127 bra 	$L__BB4_83;
	setp.lt.f32 	%p128, %f202, %f64;
	mov.f32 	%f203, %f64;
	mov.u64 	%rd264, %rd72;
	@%p128 bra 	$L__BB4_83;
	setp.gt.f32 	%p129, %f202, %f64;
	mov.f32 	%f203, %f202;
	mov.u64 	%rd264, %rd263;
	@%p129 bra 	$L__BB4_83;
	setp.lt.s64 	%p130, %rd263, %rd72;
	selp.f32 	%f203, %f202, %f64, %p130;
	min.s64 	%rd264, %rd263, %rd72;
$L__BB4_83:
	mov.b32 	%r231, %f203;
	mov.b32 	%r247, 8;
	mov.b32 	%r249, -1;
	// begin inline asm
	shfl.sync.down.b32 %r230, %r231, %r247, %r182, %r249;
	// end inline asm
	mov.b32 	%f67, %r230;
	// begin inline asm
	shfl.sync.down.b32 %r235, %r236, %r247, %r182, %r249;
	// end inline asm
	mov.b64 	{%r241, %r246}, %rd264;
	// begin inline asm
	shfl.sync.down.b32 %r240, %r241, %r247, %r182, %r249;
	// end inline asm
	// begin inline asm
	shfl.sync.down.b32 %r245, %r246, %r247, %r182, %r249;
	// end inline asm
	mov.b64 	%rd75, {%r240, %r245};
	add.s32 	%r250, %r163, 8;
	setp.gt.s32 	%p131, %r250, %r182;
	mov.f32 	%f204, %f203;
	mov.u64 	%rd265, %rd264;
	@%p131 bra 	$L__BB4_87;
	setp.lt.f32 	%p132, %f203, %f67;
	mov.f32 	%f204, %f67;
	mov.u64 	%rd265, %rd75;
	@%p132 bra 	$L__BB4_87;
	setp.gt.f32 	%p133, %f203, %f67;
	mov.f32 	%f204, %f203;
	mov.u64 	%rd265, %rd264;
	@%p133 bra 	$L__BB4_87;
	setp.lt.s64 	%p134, %rd264, %rd75;
	selp.f32 	%f204, %f203, %f67, %p134;
	min.s64 	%rd265, %rd264, %rd75;
$L__BB4_87:
	mov.b32 	%r252, %f204;
	mov.b32 	%r268, 16;
	mov.b32 	%r270, -1;
	// begin inline asm
	shfl.sync.down.b32 %r251, %r252, %r268, %r182, %r270;
	// end inline asm
	mov.b32 	%f70, %r251;
	// begin inline asm
	shfl.sync.down.b32 %r256, %r257, %r268, %r182, %r270;
	// end inline asm
	mov.b64 	{%r262, %r267}, %rd265;
	// begin inline asm
	shfl.sync.down.b32 %r261, %r262, %r268, %r182, %r270;
	// end inline asm
	// begin inline asm
	shfl.sync.down.b32 %r266, %r267, %r268, %r182, %r270;
	// end inline asm
	mov.b64 	%rd78, {%r261, %r266};
	add.s32 	%r271, %r163, 16;
	setp.gt.s32 	%p135, %r271, %r182;
	mov.f32 	%f241, %f204;
	mov.u64 	%rd306, %rd265;
	@%p135 bra 	$L__BB4_91;
	setp.lt.f32 	%p136, %f204, %f70;
	mov.f32 	%f241, %f70;
	mov.u64 	%rd306, %rd78;
	@%p136 bra 	$L__BB4_91;
	setp.gt.f32 	%p137, %f204, %f70;
	mov.f32 	%f241, %f204;
	mov.u64 	%rd306, %rd265;
	@%p137 bra 	$L__BB4_91;
	setp.lt.s64 	%p138, %rd265, %rd78;
	selp.f32 	%f241, %f204, %f70, %p138;
	min.s64 	%rd306, %rd265, %rd78;
$L__BB4_91:
	setp.ne.s32 	%p139, %r163, 0;
	@%p139 bra 	$L__BB4_93;
	shr.u32 	%r272, %r2, 1;
	and.b32  	%r273, %r272, 496;
	mov.u32 	%r274, _ZN6thrust24THRUST_300001_SM_1000_NS8cuda_cub4core6detail5shmemE;
	add.s32 	%r275, %r274, %r273;
	st.shared.f32 	[%r275+8], %f241;
	st.shared.u64 	[%r275+16], %rd306;
$L__BB4_93:
	bar.sync 	0;
	setp.ne.s32 	%p140, %r2, 0;
	@%p140 bra 	$L__BB4_204;
	setp.lt.s32 	%p141, %r1, 33;
	mov.f32 	%f206, %f241;
	mov.u64 	%rd267, %rd306;
	@%p141 bra 	$L__BB4_98;
	ld.shared.f32 	%f73, [_ZN6thrust24THRUST_300001_SM_1000_NS8cuda_cub4core6detail5shmemE+24];
	ld.shared.u64 	%rd81, [_ZN6thrust24THRUST_300001_SM_1000_NS8cuda_cub4core6detail5shmemE+32];
	setp.lt.f32 	%p142, %f241, %f73;
	mov.f32 	%f206, %f73;
	mov.u64 	%rd267, %rd81;
	@%p142 bra 	$L__BB4_98;
	setp.lt.f32 	%p143, %f73, %f241;
	mov.f32 	%f206, %f241;
	mov.u64 	%rd267, %rd306;
	@%p143 bra 	$L__BB4_98;
	setp.lt.s64 	%p144, %rd306, %rd81;
	selp.f32 	%f206, %f241, %f73, %p144;
	min.s64 	%rd267, %rd306, %rd81;
$L__BB4_98:
	setp.lt.s32 	%p145, %r1, 65;
	mov.f32 	%f207, %f206;
	mov.u64 	%rd268, %rd267;
	@%p145 bra 	$L__BB4_102;
	ld.shared.f32 	%f76, [_ZN6thrust24THRUST_300001_SM_1000_NS8cuda_cub4core6detail5shmemE+40];
	ld.shared.u64 	%rd84, [_ZN6thrust24THRUST_300001_SM_1000_NS8cuda_cub4core6detail5shmemE+48];
	setp.lt.f32 	%p146, %f206, %f76;
	mov.f32 	%f207, %f76;
	mov.u64 	%rd268, %rd84;
	@%p146 bra 	$L__BB4_102;
	setp.lt.f32 	%p147, %f76, %f206;
	mov.f32 	%f207, %f206;
	mov.u64 	%rd268, %rd267;
	@%p147 bra 	$L__BB4_102;
	setp.lt.s64 	%p148, %rd267, %rd84;
	selp.f32 	%f207, %f206, %f76, %p148;
	min.s64 	%rd268, %rd267, %rd84;
$L__BB4_102:
	setp.lt.s32 	%p149, %r1, 97;
	mov.f32 	%f208, %f207;
	mov.u64 	%rd269, %rd268;
	@%p149 bra 	$L__BB4_106;
	ld.shared.f32 	%f79, [_ZN6thrust24THRUST_300001_SM_1000_NS8cuda_cub4core6detail5shmemE+56];
	ld.shared.u64 	%rd87, [_ZN6thrust24THRUST_300001_SM_1000_NS8cuda_cub4core6detail5shmemE+64];
	setp.lt.f32 	%p150, %f207, %f79;
	mov.f32 	%f208, %f79;
	mov.u64 	%rd269, %rd87;
	@%p150 bra 	$L__BB4_106;
	setp.lt.f32 	%p151, %f79, %f207;
	mov.f32 	%f208, %f207;
	mov.u64 	%rd269, %rd268;
	@%p151 bra 	$L__BB4_106;
	setp.lt.s64 	%p152, %rd268, %rd87;
	selp.f32 	%f208, %f207, %f79, %p152;
	min.s64 	%rd269, %rd268, %rd87;
$L__BB4_106:
	setp.lt.s32 	%p153, %r1, 129;
	mov.f32 	%f209, %f208;
	mov.u64 	%rd270, %rd269;
	@%p153 bra 	$L__BB4_110;
	ld.shared.f32 	%f82, [_ZN6thrust24THRUST_300001_SM_1000_NS8cuda_cub4core6detail5shmemE+72];
	ld.shared.u64 	%rd90, [_ZN6thrust24THRUST_300001_SM_1000_NS8cuda_cub4core6detail5shmemE+80];
	setp.lt.f32 	%p154, %f208, %f82;
	mov.f32 	%f209, %f82;
	mov.u64 	%rd270, %rd90;
	@%p154 bra 	$L__BB4_110;
	setp.lt.f32 	%p155, %f82, %f208;
	mov.f32 	%f209, %f208;
	mov.u64 	%rd270, %rd269;
	@%p155 bra 	$L__BB4_110;
	setp.lt.s64 	%p156, %rd269, %rd90;
	selp.f32 	%f209, %f208, %f82, %p156;
	min.s64 	%rd270, %rd269, %rd90;
$L__BB4_110:
	setp.lt.s32 	%p157, %r1, 161;
	mov.f32 	%f210, %f209;
	mov.u64 	%rd271, %rd270;
	@%p157 bra 	$L__BB4_114;
	ld.shared.f32 	%f85, [_ZN6thrust24THRUST_300001_SM_1000_NS8cuda_cub4core6detail5shmemE+88];
	ld.shared.u64 	%rd93, [_ZN6thrust24THRUST_300001_SM_1000_NS8cuda_cub4core6detail5shmemE+96];
	setp.lt.f32 	%p158, %f209, %f85;
	mov.f32 	%f210, %f85;
	mov.u64 	%rd271, %rd93;
	@%p158 bra 	$L__BB4_114;
	setp.lt.f32 	%p159, %f85, %f209;
	mov.f32 	%f210, %f209;
	mov.u64 	%rd271, %rd270;
	@%p159 bra 	$L__BB4_114;
	setp.lt.s64 	%p160, %rd270, %rd93;
	selp.f32 	%f210, %f209, %f85, %p160;
	min.s64 	%rd271, %rd270, %rd93;
$L__BB4_114:
	setp.lt.s32 	%p161, %r1, 193;
	mov.f32 	%f211, %f210;
	mov.u64 	%rd272, %rd271;
	@%p161 bra 	$L__BB4_118;
	ld.shared.f32 	%f88, [_ZN6thrust24THRUST_300001_SM_1000_NS8cuda_cub4core6detail5shmemE+104];
	ld.shared.u64 	%rd96, [_ZN6thrust24THRUST_300001_SM_1000_NS8cuda_cub4core6detail5shmemE+112];
	setp.lt.f32 	%p162, %f210, %f88;
	mov.f32 	%f211, %f88;
	mov.u64 	%rd272, %rd96;
	@%p162 bra 	$L__BB4_118;
	setp.lt.f32 	%p163, %f88, %f210;
	mov.f32 	%f211, %f210;
	mov.u64 	%rd272, %rd271;
	@%p163 bra 	$L__BB4_118;
	setp.lt.s64 	%p164, %rd271, %rd96;
	selp.f32 	%f211, %f210, %f88, %p164;
	min.s64 	%rd272, %rd271, %rd96;
$L__BB4_118:
	setp.lt.s32 	%p165, %r1, 225;
	mov.f32 	%f241, %f211;
	mov.u64 	%rd306, %rd272;
	@%p165 bra 	$L__BB4_204;
	ld.shared.f32 	%f91, [_ZN6thrust24THRUST_300001_SM_1000_NS8cuda_cub4core6detail5shmemE+120];
	ld.shared.u64 	%rd99, [_ZN6thrust24THRUST_300001_SM_1000_NS8cuda_cub4core6detail5shmemE+128];
	setp.lt.f32 	%p166, %f211, %f91;
	mov.f32 	%f241, %f91;
	mov.u64 	%rd306, %rd99;
	@%p166 bra 	$L__BB4_204;
	setp.lt.f32 	%p167, %f91, %f211;
	mov.f32 	%f241, %f211;
	mov.u64 	%rd306, %rd272;
	@%p167 bra 	$L__BB4_204;
	setp.lt.s64 	%p168, %rd272, %rd99;
	selp.f32 	%f241, %f211, %f91, %p168;
	min.s64 	%rd306, %rd272, %rd99;
	bra.uni 	$L__BB4_204;
$L__BB4_122:
	mov.u32 	%r18, %tid.x;
	cvt.u64.u32 	%rd101, %r18;
	mul.wide.u32 	%rd195, %r18, 4;
	add.s64 	%rd102, %rd1, %rd195;
	ld.global.f32 	%f170, [%rd102];
	add.s32 	%r31, %r18, 256;
	cvt.u64.u32 	%rd196, %r31;
	ld.global.f32 	%f171, [%rd102+1024];
	add.s32 	%r32, %r18, 512;
	cvt.u64.u32 	%rd197, %r32;
	ld.global.f32 	%f172, [%rd102+2048];
	add.s32 	%r33, %r18, 768;
	cvt.u64.u32 	%rd198, %r33;
	ld.global.f32 	%f173, [%rd102+3072];
	or.b32  	%r34, %r18, 1024;
	cvt.u64.u32 	%rd103, %r34;
	add.s64 	%rd293, %rd192, %rd103;
	ld.global.f32 	%f228, [%rd102+4096];
	setp.geu.f32 	%p3, %f170, %f171;
	selp.f32 	%f174, %f170, %f171, %p3;
	selp.b64 	%rd199, %rd101, %rd196, %p3;
	setp.geu.f32 	%p4, %f174, %f172;
	selp.f32 	%f175, %f174, %f172, %p4;
	selp.b64 	%rd200, %rd199, %rd197, %p4;
	setp.geu.f32 	%p5, %f175, %f173;
	selp.f32 	%f94, %f175, %f173, %p5;
	selp.b64 	%rd105, %rd200, %rd198, %p5;
	setp.lt.f32 	%p6, %f94, %f228;
	@%p6 bra 	$L__BB4_124;
	setp.lt.f32 	%p7, %f228, %f94;
	setp.lt.u64 	%p8, %rd105, %rd103;
	or.pred  	%p9, %p7, %p8;
	selp.f32 	%f228, %f94, %f228, %p9;
	add.s64 	%rd201, %rd192, %rd105;
	selp.b64 	%rd293, %rd201, %rd293, %p9;
$L__BB4_124:
	setp.lt.u64 	%p10, %rd194, 2560;
	mov.b64 	%rd282, 1280;
	@%p10 bra 	$L__BB4_137;
	mov.b64 	%rd274, 1280;
	mov.f32 	%f213, %f228;
$L__BB4_126:
	add.s64 	%rd204, %rd274, %rd101;
	shl.b64 	%rd205, %rd274, 2;
	add.s64 	%rd206, %rd102, %rd205;
	add.s64 	%rd110, %rd204, %rd192;
	ld.global.f32 	%f214, [%rd206];
	ld.global.f32 	%f215, [%rd206+1024];
	add.s64 	%rd278, %rd110, 512;
	ld.global.f32 	%f216, [%rd206+2048];
	add.s64 	%rd279, %rd110, 768;
	ld.global.f32 	%f217, [%rd206+3072];
	ld.global.f32 	%f228, [%rd206+4096];
	setp.lt.f32 	%p11, %f213, %f214;
	mov.u64 	%rd276, %rd110;
	@%p11 bra 	$L__BB4_128;
	setp.lt.f32 	%p12, %f214, %f213;
	setp.lt.s64 	%p13, %rd293, %rd110;
	or.pred  	%p14, %p12, %p13;
	selp.f32 	%f214, %f213, %f214, %p14;
	selp.b64 	%rd276, %rd293, %rd110, %p14;
$L__BB4_128:
	add.s64 	%rd277, %rd110, 256;
	setp.lt.f32 	%p15, %f214, %f215;
	@%p15 bra 	$L__BB4_130;
	setp.lt.f32 	%p16, %f215, %f214;
	setp.lt.s64 	%p17, %rd276, %rd277;
	or.pred  	%p18, %p16, %p17;
	selp.f32 	%f215, %f214, %f215, %p18;
	selp.b64 	%rd277, %rd276, %rd277, %p18;
$L__BB4_130:
	setp.lt.f32 	%p19, %f215, %f216;
	@%p19 bra 	$L__BB4_132;
	setp.lt.f32 	%p20, %f216, %f215;
	setp.lt.s64 	%p21, %rd277, %rd278;
	or.pred  	%p22, %p20, %p21;
	selp.f32 	%f216, %f215, %f216, %p22;
	selp.b64 	%rd278, %rd277, %rd278, %p22;
$L__BB4_132:
	setp.lt.f32 	%p23, %f216, %f217;
	@%p23 bra 	$L__BB4_134;
	setp.lt.f32 	%p24, %f217, %f216;
	setp.lt.s64 	%p25, %rd278, %rd279;
	or.pred  	%p26, %p24, %p25;
	selp.f32 	%f217, %f216, %f217, %p26;
	selp.b64 	%rd279, %rd278, %rd279, %p26;
$L__BB4_134:
	add.s64 	%rd210, %rd204, %rd192;
	add.s64 	%rd293, %rd210, 1024;
	setp.lt.f32 	%p27, %f217, %f228;
	@%p27 bra 	$L__BB4_136;
	setp.lt.f32 	%p28, %f228, %f217;
	setp.lt.s64 	%p29, %rd279, %rd293;
	or.pred  	%p30, %p28, %p29;
	selp.f32 	%f228, %f217, %f228, %p30;
	selp.b64 	%rd293, %rd279, %rd293, %p30;
$L__BB4_136:
	add.s64 	%rd282, %rd274, 1280;
	add.s64 	%rd211, %rd274, 2560;
	setp.le.s64 	%p31, %rd211, %rd194;
	mov.u64 	%rd274, %rd282;
	mov.f32 	%f213, %f228;
	@%p31 bra 	$L__BB4_126;
$L__BB4_137:
	setp.le.s64 	%p32, %rd194, %rd282;
	@%p32 bra 	$L__BB4_160;
	cvt.u32.u64 	%r35, %rd282;
	cvt.u32.u64 	%r36, %rd194;
	sub.s32 	%r19, %r36, %r35;
	setp.ge.s32 	%p33, %r18, %r19;
	@%p33 bra 	$L__BB4_160;
	cvta.to.global.u64 	%rd128, %rd191;
	not.b32 	%r38, %r18;
	add.s32 	%r39, %r38, %r36;
	sub.s32 	%r20, %r39, %r35;
	and.b32  	%r41, %r20, 768;
	setp.eq.s32 	%p34, %r41, 768;
	mov.u32 	%r389, %r18;
	@%p34 bra 	$L__BB4_145;
	add.s64 	%rd213, %rd282, %rd101;
	add.s64 	%rd284, %rd213, %rd192;
	shl.b64 	%rd214, %rd213, 2;
	add.s64 	%rd283, %rd128, %rd214;
	shr.u32 	%r42, %r20, 8;
	add.s32 	%r43, %r42, 1;
	and.b32  	%r44, %r43, 3;
	neg.s32 	%r387, %r44;
	mov.u32 	%r389, %r18;
$L__BB4_141:
	.pragma "nounroll";
	mov.u64 	%rd133, %rd293;
	mov.f32 	%f114, %f228;
	ld.global.f32 	%f115, [%rd283];
	setp.lt.f32 	%p35, %f114, %f115;
	mov.f32 	%f228, %f115;
	mov.u64 	%rd293, %rd284;
	@%p35 bra 	$L__BB4_144;
	setp.lt.f32 	%p36, %f115, %f114;
	mov.f32 	%f228, %f114;
	mov.u64 	%rd293, %rd133;
	@%p36 bra 	$L__BB4_144;
	setp.lt.s64 	%p37, %rd133, %rd284;
	selp.f32 	%f228, %f114, %f115, %p37;
	min.s64 	%rd293, %rd133, %rd284;
$L__BB4_144:
	add.s32 	%r389, %r389, 256;
	add.s64 	%rd284, %rd284, 256;
	add.s64 	%rd283, %rd283, 1024;
	add.s32 	%r387, %r387, 1;
	setp.ne.s32 	%p38, %r387, 0;
	@%p38 bra 	$L__BB4_141;
$L__BB4_145:
	setp.lt.u32 	%p39, %r20, 768;
	@%p39 bra 	$L__BB4_160;
	add.s32 	%r390, %r389, 512;
$L__BB4_147:
	mov.u32 	%r28, %r390;
	add.s32 	%r45, %r28, -512;
	cvt.u64.u32 	%rd215, %r45;
	add.s64 	%rd216, %rd282, %rd215;
	shl.b64 	%rd217, %rd216, 2;
	add.s64 	%rd141, %rd128, %rd217;
	add.s64 	%rd142, %rd216, %rd192;
	ld.global.f32 	%f121, [%rd141];
	setp.lt.f32 	%p40, %f228, %f121;
	mov.f32 	%f225, %f121;
	mov.u64 	%rd290, %rd142;
	@%p40 bra 	$L__BB4_150;
	setp.lt.f32 	%p41, %f121, %f228;
	mov.f32 	%f225, %f228;
	mov.u64 	%rd290, %rd293;
	@%p41 bra 	$L__BB4_150;
	setp.lt.s64 	%p42, %rd293, %rd142;
	selp.f32 	%f225, %f228, %f121, %p42;
	min.s64 	%rd290, %rd293, %rd142;
$L__BB4_150:
	add.s32 	%r46, %r28, -256;
	cvt.u64.u32 	%rd218, %r46;
	add.s64 	%rd219, %rd282, %rd218;
	add.s64 	%rd145, %rd219, %rd192;
	ld.global.f32 	%f124, [%rd141+1024];
	setp.lt.f32 	%p43, %f225, %f124;
	mov.f32 	%f226, %f124;
	mov.u64 	%rd291, %rd145;
	@%p43 bra 	$L__BB4_153;
	setp.lt.f32 	%p44, %f124, %f225;
	mov.f32 	%f226, %f225;
	mov.u64 	%rd291, %rd290;
	@%p44 bra 	$L__BB4_153;
	setp.lt.s64 	%p45, %rd290, %rd145;
	selp.f32 	%f226, %f225, %f124, %p45;
	min.s64 	%rd291, %rd290, %rd145;
$L__BB4_153:
	cvt.u64.u32 	%rd220, %r28;
	add.s64 	%rd221, %rd282, %rd220;
	add.s64 	%rd148, %rd221, %rd192;
	ld.global.f32 	%f127, [%rd141+2048];
	setp.lt.f32 	%p46, %f226, %f127;
	mov.f32 	%f227, %f127;
	mov.u64 	%rd292, %rd148;
	@%p46 bra 	$L__BB4_156;
	setp.lt.f32 	%p47, %f127, %f226;
	mov.f32 	%f227, %f226;
	mov.u64 	%rd292, %rd291;
	@%p47 bra 	$L__BB4_156;
	setp.lt.s64 	%p48, %rd291, %rd148;
	selp.f32 	%f227, %f226, %f127, %p48;
	min.s64 	%rd292, %rd291, %rd148;
$L__BB4_156:
	add.s32 	%r47, %r28, 256;
	cvt.u64.u32 	%rd222, %r47;
	add.s64 	%rd223, %rd282, %rd222;
	add.s64 	%rd151, %rd223, %rd192;
	ld.global.f32 	%f130, [%rd141+3072];
	setp.lt.f32 	%p49, %f227, %f130;
	mov.f32 	%f228, %f130;
	mov.u64 	%rd293, %rd151;
	@%p49 bra 	$L__BB4_159;
	setp.lt.f32 	%p50, %f130, %f227;
	mov.f32 	%f228, %f227;
	mov.u64 	%rd293, %rd292;
	@%p50 bra 	$L__BB4_159;
	setp.lt.s64 	%p51, %rd292, %rd151;
	selp.f32 	%f228, %f227, %f130, %p51;
	min.s64 	%rd293, %rd292, %rd151;
$L__BB4_159:
	add.s32 	%r390, %r28, 1024;
	add.s32 	%r48, %r28, 512;
	setp.lt.s32 	%p52, %r48, %r19;
	@%p52 bra 	$L__BB4_147;
$L__BB4_160:
	// begin inline asm
	mov.u32 %r49, %laneid;
	// end inline asm
	mov.b32 	%r51, %f228;
	mov.b32 	%r67, 1;
	mov.b32 	%r68, 31;
	mov.b32 	%r69, -1;
	// begin inline asm
	shfl.sync.down.b32 %r50, %r51, %r67, %r68, %r69;
	// end inline asm
	mov.b32 	%f134, %r50;
	// begin inline asm
	shfl.sync.down.b32 %r55, %r56, %r67, %r68, %r69;
	// end inline asm
	mov.b64 	{%r61, %r66}, %rd293;
	// begin inline asm
	shfl.sync.down.b32 %r60, %r61, %r67, %r68, %r69;
	// end inline asm
	// begin inline asm
	shfl.sync.down.b32 %r65, %r66, %r67, %r68, %r69;
	// end inline asm
	mov.b64 	%rd155, {%r60, %r65};
	setp.gt.s32 	%p53, %r49, 30;
	mov.f32 	%f230, %f228;
	mov.u64 	%rd295, %rd293;
	@%p53 bra 	$L__BB4_164;
	setp.lt.f32 	%p54, %f228, %f134;
	mov.f32 	%f230, %f134;
	mov.u64 	%rd295, %rd155;
	@%p54 bra 	$L__BB4_164;
	setp.gt.f32 	%p55, %f228, %f134;
	mov.f32 	%f230, %f228;
	mov.u64 	%rd295, %rd293;
	@%p55 bra 	$L__BB4_164;
	setp.lt.s64 	%p56, %rd293, %rd155;
	selp.f32 	%f230, %f228, %f134, %p56;
	min.s64 	%rd295, %rd293, %rd155;
$L__BB4_164:
	mov.b32 	%r71, %f230;
	mov.b32 	%r87, 2;
	mov.b32 	%r88, 31;
	mov.b32 	%r89, -1;
	// begin inline asm
	shfl.sync.down.b32 %r70, %r71, %r87, %r88, %r89;
	// end inline asm
	mov.b32 	%f137, %r70;
	// begin inline asm
	shfl.sync.down.b32 %r75, %r76, %r87, %r88, %r89;
	// end inline asm
	mov.b64 	{%r81, %r86}, %rd295;
	// begin inline asm
	shfl.sync.down.b32 %r80, %r81, %r87, %r88, %r89;
	// end inline asm
	// begin inline asm
	shfl.sync.down.b32 %r85, %r86, %r87, %r88, %r89;
	// end inline asm
	mov.b64 	%rd158, {%r80, %r85};
	setp.gt.s32 	%p57, %r49, 29;
	mov.f32 	%f231, %f230;
	mov.u64 	%rd296, %rd295;
	@%p57 bra 	$L__BB4_168;
	setp.lt.f32 	%p58, %f230, %f137;
	mov.f32 	%f231, %f137;
	mov.u64 	%rd296, %rd158;
	@%p58 bra 	$L__BB4_168;
	setp.gt.f32 	%p59, %f230, %f137;
	mov.f32 	%f231, %f230;
	mov.u64 	%rd296, %rd295;
	@%p59 bra 	$L__BB4_168;
	setp.lt.s64 	%p60, %rd295, %rd158;
	selp.f32 	%f231, %f230, %f137, %p60;
	min.s64 	%rd296, %rd295, %rd158;
$L__BB4_168:
	mov.b32 	%r91, %f231;
	mov.b32 	%r107, 4;
	mov.b32 	%r108, 31;
	mov.b32 	%r109, -1;
	// begin inline asm
	shfl.sync.down.b32 %r90, %r91, %r107, %r108, %r109;
	// end inline asm
	mov.b32 	%f140, %r90;
	// begin inline asm
	shfl.sync.down.b32 %r95, %r96, %r107, %r108, %r109;
	// end inline asm
	mov.b64 	{%r101, %r106}, %rd296;
	// begin inline asm
	shfl.sync.down.b32 %r100, %r101, %r107, %r108, %r109;
	// end inline asm
	// begin inline asm
	shfl.sync.down.b32 %r105, %r106, %r107, %r108, %r109;
	// end inline asm
	mov.b64 	%rd161, {%r100, %r105};
	setp.gt.s32 	%p61, %r49, 27;
	mov.f32 	%f232, %f231;
	mov.u64 	%rd297, %rd296;
	@%p61 bra 	$L__BB4_172;
	setp.lt.f32 	%p62, %f231, %f140;
	mov.f32 	%f232, %f140;
	mov.u64 	%rd297, %rd161;
	@%p62 bra 	$L__BB4_172;
	setp.gt.f32 	%p63, %f231, %f140;
	mov.f32 	%f232, %f231;
	mov.u64 	%rd297, %rd296;
	@%p63 bra 	$L__BB4_172;
	setp.lt.s64 	%p64, %rd296, %rd161;
	selp.f32 	%f232, %f231, %f140, %p64;
	min.s64 	%rd297, %rd296, %rd161;
$L__BB4_172:
	mov.b32 	%r111, %f232;
	mov.b32 	%r127, 8;
	mov.b32 	%r128, 31;
	mov.b32 	%r129, -1;
	// begin inline asm
	shfl.sync.down.b32 %r110, %r111, %r127, %r128, %r129;
	// end inline asm
	mov.b32 	%f143, %r110;
	// begin inline asm
	shfl.sync.down.b32 %r115, %r116, %r127, %r128, %r129;
	// end inline asm
	mov.b64 	{%r121, %r126}, %rd297;
	// begin inline asm
	shfl.sync.down.b32 %r120, %r121, %r127, %r128, %r129;
	// end inline asm
	// begin inline asm
	shfl.sync.down.b32 %r125, %r126, %r127, %r128, %r129;
	// end inline asm
	mov.b64 	%rd164, {%r120, %r125};
	setp.gt.s32 	%p65, %r49, 23;
	mov.f32 	%f233, %f232;
	mov.u64 	%rd298, %rd297;
	@%p65 bra 	$L__BB4_176;
	setp.lt.f32 	%p66, %f232, %f143;
	mov.f32 	%f233, %f143;
	mov.u64 	%rd298, %rd164;
	@%p66 bra 	$L__BB4_176;
	setp.gt.f32 	%p67, %f232, %f143;
	mov.f32 	%f233, %f232;
	mov.u64 	%rd298, %rd297;
	@%p67 bra 	$L__BB4_176;
	setp.lt.s64 	%p68, %rd297, %rd164;
	selp.f32 	%f233, %f232, %f143, %p68;
	min.s64 	%rd298, %rd297, %rd164;
$L__BB4_176:
	mov.b32 	%r131, %f233;
	mov.b32 	%r147, 16;
	mov.b32 	%r148, 31;
	mov.b32 	%r149, -1;
	// begin inline asm
	shfl.sync.down.b32 %r130, %r131, %r147, %r148, %r149;
	// end inline asm
	mov.b32 	%f146, %r130;
	// begin inline asm
	shfl.sync.down.b32 %r135, %r136, %r147, %r148, %r149;
	// end inline asm
	mov.b64 	{%r141, %r146}, %rd298;
	// begin inline asm
	shfl.sync.down.b32 %r140, %r141, %r147, %r148, %r149;
	// end inline asm
	// begin inline asm
	shfl.sync.down.b32 %r145, %r146, %r147, %r148, %r149;
	// end inline asm
	mov.b64 	%rd167, {%r140, %r145};
	setp.gt.s32 	%p69, %r49, 15;
	mov.f32 	%f241, %f233;
	mov.u64 	%rd306, %rd298;
	@%p69 bra 	$L__BB4_180;
	setp.lt.f32 	%p70, %f233, %f146;
	mov.f32 	%f241, %f146;
	mov.u64 	%rd306, %rd167;
	@%p70 bra 	$L__BB4_180;
	setp.gt.f32 	%p71, %f233, %f146;
	mov.f32 	%f241, %f233;
	mov.u64 	%rd306, %rd298;
	@%p71 bra 	$L__BB4_180;
	setp.lt.s64 	%p72, %rd298, %rd167;
	selp.f32 	%f241, %f233, %f146, %p72;
	min.s64 	%rd306, %rd298, %rd167;
$L__BB4_180:
	setp.ne.s32 	%p73, %r49, 0;
	@%p73 bra 	$L__BB4_182;
	shr.u32 	%r150, %r18, 1;
	and.b32  	%r151, %r150, 496;
	mov.u32 	%r152, _ZN6thrust24THRUST_300001_SM_1000_NS8cuda_cub4core6detail5shmemE;
	add.s32 	%r153, %r152, %r151;
	st.shared.f32 	[%r153+8], %f241;
	st.shared.u64 	[%r153+16], %rd306;
$L__BB4_182:
	bar.sync 	0;
	setp.ne.s32 	%p74, %r18, 0;
	@%p74 bra 	$L__BB4_204;
	ld.shared.f32 	%f149, [_ZN6thrust24THRUST_300001_SM_1000_NS8cuda_cub4core6detail5shmemE+24];
	ld.shared.u64 	%rd170, [_ZN6thrust24THRUST_300001_SM_1000_NS8cuda_cub4core6detail5shmemE+32];
	setp.lt.f32 	%p75, %f241, %f149;
	mov.f32 	%f235, %f149;
	mov.u64 	%rd300, %rd170;
	@%p75 bra 	$L__BB4_186;
	setp.lt.f32 	%p76, %f149, %f241;
	mov.f32 	%f235, %f241;
	mov.u64 	%rd300, %rd306;
	@%p76 bra 	$L__BB4_186;
	setp.lt.s64 	%p77, %rd306, %rd170;
	selp.f32 	%f235, %f241, %f149, %p77;
	min.s64 	%rd300, %rd306, %rd170;
$L__BB4_186:
	ld.shared.f32 	%f152, [_ZN6thrust24THRUST_300001_SM_1000_NS8cuda_cub4core6detail5shmemE+40];
	ld.shared.u64 	%rd173, [_ZN6thrust24THRUST_300001_SM_1000_NS8cuda_cub4core6detail5shmemE+48];
	setp.lt.f32 	%p78, %f235, %f152;
	mov.f32 	%f236, %f152;
	mov.u64 	%rd301, %rd173;
	@%p78 bra 	$L__BB4_189;
	setp.lt.f32 	%p79, %f152, %f235;
	mov.f32 	%f236, %f235;
	mov.u64 	%rd301, %rd300;
	@%p79 bra 	$L__BB4_189;
	setp.lt.s64 	%p80, %rd300, %rd173;
	selp.f32 	%f236, %f235, %f152, %p80;
	min.s64 	%rd301, %rd300, %rd173;
$L__BB4_189:
	ld.shared.f32 	%f155, [_ZN6thrust24THRUST_300001_SM_1000_NS8cuda_cub4core6detail5shmemE+56];
	ld.shared.u64 	%rd176, [_ZN6thrust24THRUST_300001_SM_1000_NS8cuda_cub4core6detail5shmemE+64];
	setp.lt.f32 	%p81, %f236, %f155;
	mov.f32 	%f237, %f155;
	mov.u64 	%rd302, %rd176;
	@%p81 bra 	$L__BB4_192;
	setp.lt.f32 	%p82, %f155, %f236;
	mov.f32 	%f237, %f236;
	mov.u64 	%rd302, %rd301;
	@%p82 bra 	$L__BB4_192;
	setp.lt.s64 	%p83, %rd301, %rd176;
	selp.f32 	%f237, %f236, %f155, %p83;
	min.s64 	%rd302, %rd301, %rd176;
$L__BB4_192:
	ld.shared.f32 	%f158, [_ZN6thrust24THRUST_300001_SM_1000_NS8cuda_cub4core6detail5shmemE+72];
	ld.shared.u64 	%rd179, [_ZN6thrust24THRUST_300001_SM_1000_NS8cuda_cub4core6detail5shmemE+80];
	setp.lt.f32 	%p84, %f237, %f158;
	mov.f32 	%f238, %f158;
	mov.u64 	%rd303, %rd179;
	@%p84 bra 	$L__BB4_195;
	setp.lt.f32 	%p85, %f158, %f237;
	mov.f32 	%f238, %f237;
	mov.u64 	%rd303, %rd302;
	@%p85 bra 	$L__BB4_195;
	setp.lt.s64 	%p86, %rd302, %rd179;
	selp.f32 	%f238, %f237, %f158, %p86;
	min.s64 	%rd303, %rd302, %rd179;
$L__BB4_195:
	ld.shared.f32 	%f161, [_ZN6thrust24THRUST_300001_SM_1000_NS8cuda_cub4core6detail5shmemE+88];
	ld.shared.u64 	%rd182, [_ZN6thrust24THRUST_300001_SM_1000_NS8cuda_cub4core6detail5shmemE+96];
	setp.lt.f32 	%p87, %f238, %f161;
	mov.f32 	%f239, %f161;
	mov.u64 	%rd304, %rd182;
	@%p87 bra 	$L__BB4_198;
	setp.lt.f32 	%p88, %f161, %f238;
	mov.f32 	%f239, %f238;
	mov.u64 	%rd304, %rd303;
	@%p88 bra 	$L__BB4_198;
	setp.lt.s64 	%p89, %rd303, %rd182;
	selp.f32 	%f239, %f238, %f161, %p89;
	min.s64 	%rd304, %rd303, %rd182;
$L__BB4_198:
	ld.shared.f32 	%f164, [_ZN6thrust24THRUST_300001_SM_1000_NS8cuda_cub4core6detail5shmemE+104];
	ld.shared.u64 	%rd185, [_ZN6thrust24THRUST_300001_SM_1000_NS8cuda_cub4core6detail5shmemE+112];
	setp.lt.f32 	%p90, %f239, %f164;
	mov.f32 	%f240, %f164;
	mov.u64 	%rd305, %rd185;
	@%p90 bra 	$L__BB4_201;
	setp.lt.f32 	%p91, %f164, %f239;
	mov.f32 	%f240, %f239;
	mov.u64 	%rd305, %rd304;
	@%p91 bra 	$L__BB4_201;
	setp.lt.s64 	%p92, %rd304, %rd185;
	selp.f32 	%f240, %f239, %f164, %p92;
	min.s64 	%rd305, %rd304, %rd185;
$L__BB4_201:
	ld.shared.f32 	%f167, [_ZN6thrust24THRUST_300001_SM_1000_NS8cuda_cub4core6detail5shmemE+120];
	ld.shared.u64 	%rd188, [_ZN6thrust24THRUST_300001_SM_1000_NS8cuda_cub4core6detail5shmemE+128];
	setp.lt.f32 	%p93, %f240, %f167;
	mov.f32 	%f241, %f167;
	mov.u64 	%rd306, %rd188;
	@%p93 bra 	$L__BB4_204;
	setp.lt.f32 	%p94, %f167, %f240;
	mov.f32 	%f241, %f240;
	mov.u64 	%rd306, %rd305;
	@%p94 bra 	$L__BB4_204;
	setp.lt.s64 	%p95, %rd305, %rd188;
	selp.f32 	%f241, %f240, %f167, %p95;
	min.s64 	%rd306, %rd305, %rd188;
$L__BB4_204:
	mov.u32 	%r381, %tid.x;
	setp.ne.s32 	%p212, %r381, 0;
	@%p212 bra 	$L__BB4_206;
	ld.param.u64 	%rd237, [_ZN6thrust24THRUST_300001_SM_1000_NS8cuda_cub4core6detail13_kernel_agentINS1_8__reduce11ReduceAgentINS0_12zip_iteratorIN4cuda3std3__45tupleIJNS0_6detail15normal_iteratorINS0_10device_ptrIfEEEENS0_17counting_iteratorIlNS0_11use_defaultESI_SI_EEEEEEEPNSB_IJflEEESM_lNS1_9__extrema9arg_max_fIflNSA_4lessIfEEEEEEJSL_SN_lSS_EEEvDpT0__param_1];
	cvta.to.global.u64 	%rd236, %rd237;
	st.global.f32 	[%rd236], %f241;
	st.global.u64 	[%rd236+8], %rd306;
$L__BB4_206:
	ret;

}
	// .globl	_ZN6thrust24THRUST_300001_SM_1000_NS8cuda_cub4core6detail13_kernel_agentINS1_8__reduce11ReduceAgentINS0_12zip_iteratorIN4cuda3std3__45tupleIJNS0_6detail15normal_iteratorINS0_10device_ptrIfEEEENS0_17counting_iteratorIlNS0_11use_defaultESI_SI_EEEEEEEPNSB_IJflEEESM_lNS1_9__extrema9arg_max_fIflNSA_4lessIfEEEEEEJSL_SN_lN3cub18CUB_300001_SM_100013GridEvenShareIlEENSV_9GridQueueIyEESS_EEEvDpT0_
.visible .entry _ZN6thrust24THRUST_300001_SM_1000_NS8cuda_cub4core6detail13_kernel_agentINS1_8__reduce11ReduceAgentINS0_12zip_iteratorIN4cuda3std3__45tupleIJNS0_6detail15normal_iteratorINS0_10device_ptrIfEEEENS0_17counting_iteratorIlNS0_11use_defaultESI_SI_EEEEEEEPNSB_IJflEEESM_lNS1_9__extrema9arg_max_fIflNSA_4lessIfEEEEEEJSL_SN_lN3cub18CUB_300001_SM_100013GridEvenShareIlEENSV_9GridQueueIyEESS_EEEvDpT0_(
	.param .align 8 .b8 _ZN6thrust24THRUST_300001_SM_1000_NS8cuda_cub4core6detail13_kernel_agentINS1_8__reduce11ReduceAgentINS0_12zip_iteratorIN4cuda3std3__45tupleIJNS0_6detail15normal_iteratorINS0_10device_ptrIfEEEENS0_17counting_iteratorIlNS0_11use_defaultESI_SI_EEEEEEEPNSB_IJflEEESM_lNS1_9__extrema9arg_max_fIflNSA_4lessIfEEEEEEJSL_SN_lN3cub18CUB_300001_SM_100013GridEvenShareIlEENSV_9GridQueueIyEESS_EEEvDpT0__param_0[16],
	.param .u64 .ptr .align 1 _ZN6thrust24THRUST_300001_SM_1000_NS8cuda_cub4core6detail13_kernel_agentINS1_8__reduce11ReduceAgentINS0_12zip_iteratorIN4cuda3std3__45tupleIJNS0_6detail15normal_iteratorINS0_10device_ptrIfEEEENS0_17counting_iteratorIlNS0_11use_defaultESI_SI_EEEEEEEPNSB_IJflEEESM_lNS1_9__extrema9arg_max_fIflNSA_4lessIfEEEEEEJSL_SN_lN3cub18CUB_300001_SM_100013GridEvenShareIlEENSV_9GridQueueIyEESS_EEEvDpT0__param_1,
	.param .u64 _ZN6thrust24THRUST_300001_SM_1000_NS8cuda_cub4core6detail13_kernel_agentINS1_8__reduce11ReduceAgentINS0_12zip_iteratorIN4cuda3std3__45tupleIJNS0_6detail15normal_iteratorINS0_10device_ptrIfEEEENS0_17counting_iteratorIlNS0_11use_defaultESI_SI_EEEEEEEPNSB_IJflEEESM_lNS1_9__extrema9arg_max_fIflNSA_4lessIfEEEEEEJSL_SN_lN3cub18CUB_300001_SM_100013GridEvenShareIlEENSV_9GridQueueIyEESS_EEEvDpT0__param_2,
	.param .align 8 .b8 _ZN6thrust24THRUST_300001_SM_1000_NS8cuda_cub4core6detail13_kernel_agentINS1_8__reduce11ReduceAgentINS0_12zip_iteratorIN4cuda3std3__45tupleIJNS0_6detail15normal_iteratorINS0_10device_ptrIfEEEENS0_17counting_iteratorIlNS0_11use_defaultESI_SI_EEEEEEEPNSB_IJflEEESM_lNS1_9__extrema9arg_max_fIflNSA_4lessIfEEEEEEJSL_SN_lN3cub18CUB_300001_SM_100013GridEvenShareIlEENSV_9GridQueueIyEESS_EEEvDpT0__param_3[72],
	.param .align 8 .b8 _ZN6thrust24THRUST_300001_SM_1000_NS8cuda_cub4core6detail13_kernel_agentINS1_8__reduce11ReduceAgentINS0_12zip_iteratorIN4cuda3std3__45tupleIJNS0_6detail15normal_iteratorINS0_10device_ptrIfEEEENS0_17counting_iteratorIlNS0_11use_defaultESI_SI_EEEEEEEPNSB_IJflEEESM_lNS1_9__extrema9arg_max_fIflNSA_4lessIfEEEEEEJSL_SN_lN3cub18CUB_300001_SM_100013GridEvenShareIlEENSV_9GridQueueIyEESS_EEEvDpT0__param_4[8],
	.param .align 1 .b8 _ZN6thrust24THRUST_300001_SM_1000_NS8cuda_cub4core6detail13_kernel_agentINS1_8__reduce11ReduceAgentINS0_12zip_iteratorIN4cuda3std3__45tupleIJNS0_6detail15normal_iteratorINS0_10device_ptrIfEEEENS0_17counting_iteratorIlNS0_11use_defaultESI_SI_EEEEEEEPNSB_IJflEEESM_lNS1_9__extrema9arg_max_fIflNSA_4lessIfEEEEEEJSL_SN_lN3cub18CUB_300001_SM_100013GridEvenShareIlEENSV_9GridQueueIyEESS_EEEvDpT0__param_5[1]
)
.maxntid 256
{
	.reg .pred 	%p<215>;
	.reg .b32 	%r<399>;
	.reg .b32 	%f<242>;
	.reg .b64 	%rd<324>;

	ld.param.u64 	%rd196, [_ZN6thrust24THRUST_300001_SM_1000_NS8cuda_cub4core6detail13_kernel_agentINS1_8__reduce11ReduceAgentINS0_12zip_iteratorIN4cuda3std3__45tupleIJNS0_6detail15normal_iteratorINS0_10device_ptrIfEEEENS0_17counting_iteratorIlNS0_11use_defaultESI_SI_EEEEEEEPNSB_IJflEEESM_lNS1_9__extrema9arg_max_fIflNSA_4lessIfEEEEEEJSL_SN_lN3cub18CUB_300001_SM_100013GridEvenShareIlEENSV_9GridQueueIyEESS_EEEvDpT0__param_0+8];
	ld.param.u64 	%rd195, [_ZN6thrust24THRUST_300001_SM_1000_NS8cuda_cub4core6detail13_kernel_agentINS1_8__reduce11ReduceAgentINS0_12zip_iteratorIN4cuda3std3__45tupleIJNS0_6detail15normal_iteratorINS0_10device_ptrIfEEEENS0_17counting_iteratorIlNS0_11use_defaultESI_SI_EEEEEEEPNSB_IJflEEESM_lNS1_9__extrema9arg_max_fIflNSA_4lessIfEEEEEEJSL_SN_lN3cub18CUB_300001_SM_100013GridEvenShareIlEENSV_9GridQueueIyEESS_EEEvDpT0__param_0];
	ld.param.u64 	%rd199, [_ZN6thrust24THRUST_300001_SM_1000_NS8cuda_cub4core6detail13_kernel_agentINS1_8__reduce11ReduceAgentINS0_12zip_iteratorIN4cuda3std3__45tupleIJNS0_6detail15normal_iteratorINS0_10device_ptrIfEEEENS0_17counting_iteratorIlNS0_11use_defaultESI_SI_EEEEEEEPNSB_IJflEEESM_lNS1_9__extrema9arg_max_fIflNSA_4lessIfEEEEEEJSL_SN_lN3cub18CUB_300001_SM_100013GridEvenShareIlEENSV_9GridQueueIyEESS_EEEvDpT0__param_4];
	ld.param.u64 	%rd198, [_ZN6thrust24THRUST_300001_SM_1000_NS8cuda_cub4core6detail13_kernel_agentINS1_8__reduce11ReduceAgentINS0_12zip_iteratorIN4cuda3std3__45tupleIJNS0_6detail15normal_iteratorINS0_10device_ptrIfEEEENS0_17counting_iteratorIlNS0_11use_defaultESI_SI_EEEEEEEPNSB_IJflEEESM_lNS1_9__extrema9arg_max_fIflNSA_4lessIfEEEEEEJSL_SN_lN3cub18CUB_300001_SM_100013GridEvenShareIlEENSV_9GridQueueIyEESS_EEEvDpT0__param_2];
	cvta.to.global.u64 	%rd1, %rd199;
	cvta.to.global.u64 	%rd2, %rd195;
	mov.u32 	%r1, %ctaid.x;
	mul.lo.s32 	%r33, %r1, 1280;
	cvt.u64.u32 	%rd4, %r33;
	mov.u32 	%r34, %nctaid.x;
	mul.lo.s32 	%r35, %r34, 1280;
	cvt.u64.u32 	%rd5, %r35;
	add.s64 	%rd200, %rd4, 1280;
	setp.le.s64 	%p1, %rd200, %rd198;
	@%p1 bra 	$L__BB5_121;
	cvt.u32.u64 	%r159, %rd4;
	cvt.u32.u64 	%r2, %rd198;
	sub.s32 	%r3, %r2, %r159;
	mov.u32 	%r4, %tid.x;
	setp.ge.s32 	%p98, %r4, %r3;
	mov.f32 	%f188, 0f00000000;
	mov.b64 	%rd266, 0;
	mov.u32 	%r393, %r4;
	@%p98 bra 	$L__BB5_3;
	cvt.u64.u32 	%rd234, %r4;
	add.s64 	%rd235, %rd4, %rd234;
	shl.b64 	%rd236, %rd235, 2;
	add.s64 	%rd237, %rd2, %rd236;
	add.s64 	%rd266, %rd196, %rd235;
	ld.global.f32 	%f188, [%rd237];
	add.s32 	%r393, %r4, 256;
$L__BB5_3:
	setp.ge.s32 	%p99, %r393, %r3;
	@%p99 bra 	$L__BB5_25;
	not.b32 	%r161, %r393;
	add.s32 	%r162, %r161, %r2;
	sub.s32 	%r7, %r162, %r159;
	and.b32  	%r163, %r7, 768;
	setp.eq.s32 	%p100, %r163, 768;
	@%p100 bra 	$L__BB5_10;
	cvt.u64.u32 	%rd239, %r393;
	add.s64 	%rd240, %rd239, %rd4;
	add.s64 	%rd257, %rd240, %rd196;
	shl.b64 	%rd241, %rd240, 2;
	add.s64 	%rd256, %rd2, %rd241;
	shr.u32 	%r164, %r7, 8;
	add.s32 	%r165, %r164, 1;
	and.b32  	%r166, %r165, 3;
	neg.s32 	%r391, %r166;
$L__BB5_6:
	.pragma "nounroll";
	mov.u64 	%rd12, %rd266;
	mov.f32 	%f3, %f188;
	ld.global.f32 	%f4, [%rd256];
	setp.lt.f32 	%p101, %f3, %f4;
	mov.u64 	%rd266, %rd257;
	mov.f32 	%f188, %f4;
	@%p101 bra 	$L__BB5_9;
	setp.lt.f32 	%p102, %f4, %f3;
	mov.u64 	%rd266, %rd12;
	mov.f32 	%f188, %f3;
	@%p102 bra 	$L__BB5_9;
	setp.lt.s64 	%p103, %rd12, %rd257;
	min.s64 	%rd266, %rd12, %rd257;
	selp.f32 	%f188, %f3, %f4, %p103;
$L__BB5_9:
	add.s32 	%r393, %r393, 256;
	add.s64 	%rd257, %rd257, 256;
	add.s64 	%rd256, %rd256, 1024;
	add.s32 	%r391, %r391, 1;
	setp.ne.s32 	%p104, %r391, 0;
	@%p104 bra 	$L__BB5_6;
$L__BB5_10:
	setp.lt.u32 	%p105, %r7, 768;
	@%p105 bra 	$L__BB5_25;
	add.s32 	%r394, %r393, 512;
$L__BB5_12:
	mov.u32 	%r15, %r394;
	add.s32 	%r167, %r15, -512;
	cvt.s64.s32 	%rd242, %r167;
	add.s64 	%rd243, %rd242, %rd4;
	shl.b64 	%rd244, %rd243, 2;
	add.s64 	%rd20, %rd2, %rd244;
	add.s64 	%rd21, %rd243, %rd196;
	ld.global.f32 	%f10, [%rd20];
	setp.lt.f32 	%p106, %f188, %f10;
	mov.u64 	%rd263, %rd21;
	mov.f32 	%f185, %f10;
	@%p106 bra 	$L__BB5_15;
	setp.lt.f32 	%p107, %f10, %f188;
	mov.u64 	%rd263, %rd266;
	mov.f32 	%f185, %f188;
	@%p107 bra 	$L__BB5_15;
	setp.lt.s64 	%p108, %rd266, %rd21;
	min.s64 	%rd263, %rd266, %rd21;
	selp.f32 	%f185, %f188, %f10, %p108;
$L__BB5_15:
	add.s32 	%r168, %r15, -256;
	cvt.s64.s32 	%rd245, %r168;
	add.s64 	%rd246, %rd245, %rd4;
	add.s64 	%rd24, %rd246, %rd196;
	ld.global.f32 	%f13, [%rd20+1024];
	setp.lt.f32 	%p109, %f185, %f13;
	mov.u64 	%rd264, %rd24;
	mov.f32 	%f186, %f13;
	@%p109 bra 	$L__BB5_18;
	setp.lt.f32 	%p110, %f13, %f185;
	mov.u64 	%rd264, %rd263;
	mov.f32 	%f186, %f185;
	@%p110 bra 	$L__BB5_18;
	setp.lt.s64 	%p111, %rd263, %rd24;
	min.s64 	%rd264, %rd263, %rd24;
	selp.f32 	%f186, %f185, %f13, %p111;
$L__BB5_18:
	cvt.s64.s32 	%rd247, %r15;
	add.s64 	%rd248, %rd247, %rd4;
	add.s64 	%rd27, %rd248, %rd196;
	ld.global.f32 	%f16, [%rd20+2048];
	setp.lt.f32 	%p112, %f186, %f16;
	mov.u64 	%rd265, %rd27;
	mov.f32 	%f187, %f16;
	@%p112 bra 	$L__BB5_21;
	setp.lt.f32 	%p113, %f16, %f186;
	mov.u64 	%rd265, %rd264;
	mov.f32 	%f187, %f186;
	@%p113 bra 	$L__BB5_21;
	setp.lt.s64 	%p114, %rd264, %rd27;
	min.s64 	%rd265, %rd264, %rd27;
	selp.f32 	%f187, %f186, %f16, %p114;
$L__BB5_21:
	add.s32 	%r169, %r15, 256;
	cvt.s64.s32 	%rd249, %r169;
	add.s64 	%rd250, %rd249, %rd4;
	add.s64 	%rd30, %rd250, %rd196;
	ld.global.f32 	%f19, [%rd20+3072];
	setp.lt.f32 	%p115, %f187, %f19;
	mov.u64 	%rd266, %rd30;
	mov.f32 	%f188, %f19;
	@%p115 bra 	$L__BB5_24;
	setp.lt.f32 	%p116, %f19, %f187;
	mov.u64 	%rd266, %rd265;
	mov.f32 	%f188, %f187;
	@%p116 bra 	$L__BB5_24;
	setp.lt.s64 	%p117, %rd265, %rd30;
	min.s64 	%rd266, %rd265, %rd30;
	selp.f32 	%f188, %f187, %f19, %p117;
$L__BB5_24:
	add.s32 	%r394, %r15, 1024;
	add.s32 	%r170, %r15, 512;
	setp.lt.s32 	%p118, %r170, %r3;
	@%p118 bra 	$L__BB5_12;
$L__BB5_25:
	setp.lt.s32 	%p119, %r3, 256;
	@%p119 bra 	$L__BB5_70;
	// begin inline asm
	mov.u32 %r284, %laneid;
	// end inline asm
	mov.b32 	%r286, %f188;
	mov.b32 	%r302, 1;
	mov.b32 	%r303, 31;
	mov.b32 	%r304, -1;
	// begin inline asm
	shfl.sync.down.b32 %r285, %r286, %r302, %r303, %r304;
	// end inline asm
	mov.b32 	%f23, %r285;
	// begin inline asm
	shfl.sync.down.b32 %r290, %r291, %r302, %r303, %r304;
	// end inline asm
	mov.b64 	{%r296, %r301}, %rd266;
	// begin inline asm
	shfl.sync.down.b32 %r295, %r296, %r302, %r303, %r304;
	// end inline asm
	// begin inline asm
	shfl.sync.down.b32 %r300, %r301, %r302, %r303, %r304;
	// end inline asm
	mov.b64 	%rd34, {%r295, %r300};
	setp.gt.s32 	%p171, %r284, 30;
	mov.u64 	%rd268, %rd266;
	mov.f32 	%f190, %f188;
	@%p171 bra 	$L__BB5_30;
	setp.lt.f32 	%p172, %f188, %f23;
	mov.u64 	%rd268, %rd34;
	mov.f32 	%f190, %f23;
	@%p172 bra 	$L__BB5_30;
	setp.gt.f32 	%p173, %f188, %f23;
	mov.u64 	%rd268, %rd266;
	mov.f32 	%f190, %f188;
	@%p173 bra 	$L__BB5_30;
	setp.lt.s64 	%p174, %rd266, %rd34;
	min.s64 	%rd268, %rd266, %rd34;
	selp.f32 	%f190, %f188, %f23, %p174;
$L__BB5_30:
	mov.b32 	%r306, %f190;
	mov.b32 	%r322, 2;
	mov.b32 	%r323, 31;
	mov.b32 	%r324, -1;
	// begin inline asm
	shfl.sync.down.b32 %r305, %r306, %r322, %r323, %r324;
	// end inline asm
	mov.b32 	%f26, %r305;
	// begin inline asm
	shfl.sync.down.b32 %r310, %r311, %r322, %r323, %r324;
	// end inline asm
	mov.b64 	{%r316, %r321}, %rd268;
	// begin inline asm
	shfl.sync.down.b32 %r315, %r316, %r322, %r323, %r324;
	// end inline asm
	// begin inline asm
	shfl.sync.down.b32 %r320, %r321, %r322, %r323, %r324;
	// end inline asm
	mov.b64 	%rd37, {%r315, %r320};
	setp.gt.s32 	%p175, %r284, 29;
	mov.u64 	%rd269, %rd268;
	mov.f32 	%f191, %f190;
	@%p175 bra 	$L__BB5_34;
	setp.lt.f32 	%p176, %f190, %f26;
	mov.u64 	%rd269, %rd37;
	mov.f32 	%f191, %f26;
	@%p176 bra 	$L__BB5_34;
	setp.gt.f32 	%p177, %f190, %f26;
	mov.u64 	%rd269, %rd268;
	mov.f32 	%f191, %f190;
	@%p177 bra 	$L__BB5_34;
	setp.lt.s64 	%p178, %rd268, %rd37;
	min.s64 	%rd269, %rd268, %rd37;
	selp.f32 	%f191, %f190, %f26, %p178;
$L__BB5_34:
	mov.b32 	%r326, %f191;
	mov.b32 	%r342, 4;
	mov.b32 	%r343, 31;
	mov.b32 	%r344, -1;
	// begin inline asm
	shfl.sync.down.b32 %r325, %r326, %r342, %r343, %r344;
	// end inline asm
	mov.b32 	%f29, %r325;
	// begin inline asm
	shfl.sync.down.b32 %r330, %r331, %r342, %r343, %r344;
	// end inline asm
	mov.b64 	{%r336, %r341}, %rd269;
	// begin inline asm
	shfl.sync.down.b32 %r335, %r336, %r342, %r343, %r344;
	// end inline asm
	// begin inline asm
	shfl.sync.down.b32 %r340, %r341, %r342, %r343, %r344;
	// end inline asm
	mov.b64 	%rd40, {%r335, %r340};
	setp.gt.s32 	%p179, %r284, 27;
	mov.u64 	%rd270, %rd269;
	mov.f32 	%f192, %f191;
	@%p179 bra 	$L__BB5_38;
	setp.lt.f32 	%p180, %f191, %f29;
	mov.u64 	%rd270, %rd40;
	mov.f32 	%f192, %f29;
	@%p180 bra 	$L__BB5_38;
	setp.gt.f32 	%p181, %f191, %f29;
	mov.u64 	%rd270, %rd269;
	mov.f32 	%f192, %f191;
	@%p181 bra 	$L__BB5_38;
	setp.lt.s64 	%p182, %rd269, %rd40;
	min.s64 	%rd270, %rd269, %rd40;
	selp.f32 	%f192, %f191, %f29, %p182;
$L__BB5_38:
	mov.b32 	%r346, %f192;
	mov.b32 	%r362, 8;
	mov.b32 	%r363, 31;
	mov.b32 	%r364, -1;
	// begin inline asm
	shfl.sync.down.b32 %r345, %r346, %r362, %r363, %r364;
	// end inline asm
	mov.b32 	%f32, %r345;
	// begin inline asm
	shfl.sync.down.b32 %r350, %r351, %r362, %r363, %r364;
	// end inline asm
	mov.b64 	{%r356, %r361}, %rd270;
	// begin inline asm
	shfl.sync.down.b32 %r355, %r356, %r362, %r363, %r364;
	// end inline asm
	// begin inline asm
	shfl.sync.down.b32 %r360, %r361, %r362, %r363, %r364;
	// end inline asm
	mov.b64 	%rd43, {%r355, %r360};
	setp.gt.s32 	%p183, %r284, 23;
	mov.u64 	%rd271, %rd270;
	mov.f32 	%f193, %f192;
	@%p183 bra 	$L__BB5_42;
	setp.lt.f32 	%p184, %f192, %f32;
	mov.u64 	%rd271, %rd43;
	mov.f32 	%f193, %f32;
	@%p184 bra 	$L__BB5_42;
	setp.gt.f32 	%p185, %f192, %f32;
	mov.u64 	%rd271, %rd270;
	mov.f32 	%f193, %f192;
	@%p185 bra 	$L__BB5_42;
	setp.lt.s64 	%p186, %rd270, %rd43;
	min.s64 	%rd271, %rd270, %rd43;
	selp.f32 	%f193, %f192, %f32, %p186;
$L__BB5_42:
	mov.b32 	%r366, %f193;
	mov.b32 	%r382, 16;
	mov.b32 	%r383, 31;
	mov.b32 	%r384, -1;
	// begin inline asm
	shfl.sync.down.b32 %r365, %r366, %r382, %r383, %r384;
	// end inline asm
	mov.b32 	%f35, %r365;
	// begin inline asm
	shfl.sync.down.b32 %r370, %r371, %r382, %r383, %r384;
	// end inline asm
	mov.b64 	{%r376, %r381}, %rd271;
	// begin inline asm
	shfl.sync.down.b32 %r375, %r376, %r382, %r383, %r384;
	// end inline asm
	// begin inline asm
	shfl.sync.down.b32 %r380, %r381, %r382, %r383, %r384;
	// end inline asm
	mov.b64 	%rd46, {%r375, %r380};
	setp.gt.s32 	%p187, %r284, 15;
	mov.u64 	%rd323, %rd271;
	mov.f32 	%f241, %f193;
	@%p187 bra 	$L__BB5_46;
	setp.lt.f32 	%p188, %f193, %f35;
	mov.u64 	%rd323, %rd46;
	mov.f32 	%f241, %f35;
	@%p188 bra 	$L__BB5_46;
	setp.gt.f32 	%p189, %f193, %f35;
	mov.u64 	%rd323, %rd271;
	mov.f32 	%f241, %f193;
	@%p189 bra 	$L__BB5_46;
	setp.lt.s64 	%p190, %rd271, %rd46;
	min.s64 	%rd323, %rd271, %rd46;
	selp.f32 	%f241, %f193, %f35, %p190;
$L__BB5_46:
	setp.ne.s32 	%p191, %r284, 0;
	@%p191 bra 	$L__BB5_48;
	shr.u32 	%r385, %r4, 1;
	and.b32  	%r386, %r385, 496;
	mov.u32 	%r387, _ZN6thrust24THRUST_300001_SM_1000_NS8cuda_cub4core6detail5shmemE;
	add.s32 	%r388, %r387, %r386;
	st.shared.f32 	[%r388+8], %f241;
	st.shared.u64 	[%r388+16], %rd323;
$L__BB5_48:
	bar.sync 	0;
	setp.ne.s32 	%p192, %r4, 0;
	@%p192 bra 	$L__BB5_208;
	ld.shared.f32 	%f38, [_ZN6thrust24THRUST_300001_SM_1000_NS8cuda_cub4core6detail5shmemE+24];
	ld.shared.u64 	%rd49, [_ZN6thrust24THRUST_300001_SM_1000_NS8cuda_cub4core6detail5shmemE+32];
	setp.lt.f32 	%p193, %f241, %f38;
	mov.u64 	%rd273, %rd49;
	mov.f32 	%f195, %f38;
	@%p193 bra 	$L__BB5_52;
	setp.lt.f32 	%p194, %f38, %f241;
	mov.u64 	%rd273, %rd323;
	mov.f32 	%f195, %f241;
	@%p194 bra 	$L__BB5_52;
	setp.lt.s64 	%p195, %rd323, %rd49;
	min.s64 	%rd273, %rd323, %rd49;
	selp.f32 	%f195, %f241, %f38, %p195;
$L__BB5_52:
	ld.shared.f32 	%f41, [_ZN6thrust24THRUST_300001_SM_1000_NS8cuda_cub4core6detail5shmemE+40];
	ld.shared.u64 	%rd52, [_ZN6thrust24THRUST_300001_SM_1000_NS8cuda_cub4core6detail5shmemE+48];
	setp.lt.f32 	%p196, %f195, %f41;
	mov.u64 	%rd274, %rd52;
	mov.f32 	%f196, %f41;
	@%p196 bra 	$L__BB5_55;
	setp.lt.f32 	%p197, %f41, %f195;
	mov.u64 	%rd274, %rd273;
	mov.f32 	%f196, %f195;
	@%p197 bra 	$L__BB5_55;
	setp.lt.s64 	%p198, %rd273, %rd52;
	min.s64 	%rd274, %rd273, %rd52;
	selp.f32 	%f196, %f195, %f41, %p198;
$L__BB5_55:
	ld.shared.f32 	%f44, [_ZN6thrust24THRUST_300001_SM_1000_NS8cuda_cub4core6detail5shmemE+56];
	ld.shared.u64 	%rd55, [_ZN6thrust24THRUST_300001_SM_1000_NS8cuda_cub4core6detail5shmemE+64];
	setp.lt.f32 	%p199, %f196, %f44;
	mov.u64 	%rd275, %rd55;
	mov.f32 	%f197, %f44;
	@%p199 bra 	$L__BB5_58;
	setp.lt.f32 	%p200, %f44, %f196;
	mov.u64 	%rd275, %rd274;
	mov.f32 	%f197, %f196;
	@%p200 bra 	$L__BB5_58;
	setp.lt.s64 	%p201, %rd274, %rd55;
	min.s64 	%rd275, %rd274, %rd55;
	selp.f32 	%f197, %f196, %f44, %p201;
$L__BB5_58:
	ld.shared.f32 	%f47, [_ZN6thrust24THRUST_300001_SM_1000_NS8cuda_cub4core6detail5shmemE+72];
	ld.shared.u64 	%rd58, [_ZN6thrust24THRUST_300001_SM_1000_NS8cuda_cub4core6detail5shmemE+80];
	setp.lt.f32 	%p202, %f197, %f47;
	mov.u64 	%rd276, %rd58;
	mov.f32 	%f198, %f47;
	@%p202 bra 	$L__BB5_61;
	setp.lt.f32 	%p203, %f47, %f197;
	mov.u64 	%rd276, %rd275;
	mov.f32 	%f198, %f197;
	@%p203 bra 	$L__BB5_61;
	setp.lt.s64 	%p204, %rd275, %rd58;
	min.s64 	%rd276, %rd275, %rd58;
	selp.f32 	%f198, %f197, %f47, %p204;
$L__BB5_61:
	ld.shared.f32 	%f50, [_ZN6thrust24THRUST_300001_SM_1000_NS8cuda_cub4core6detail5shmemE+88];
	ld.shared.u64 	%rd61, [_ZN6thrust24THRUST_300001_SM_1000_NS8cuda_cub4core6detail5shmemE+96];
	setp.lt.f32 	%p205, %f198, %f50;
	mov.f32 	%f199, %f50;
	mov.u64 	%rd277, %rd61;
	@%p205 bra 	$L__BB5_64;
	setp.lt.f32 	%p206, %f50, %f198;
	mov.f32 	%f199, %f198;
	mov.u64 	%rd277, %rd276;
	@%p206 bra 	$L__BB5_64;
	setp.lt.s64 	%p207, %rd276, %rd61;
	selp.f32 	%f199, %f198, %f50, %p207;
	min.s64 	%rd277, %rd276, %rd61;
$L__BB5_64:
	ld.shared.f32 	%f53, [_ZN6thrust24THRUST_300001_SM_1000_NS8cuda_cub4core6detail5shmemE+104];
	ld.shared.u64 	%rd64, [_ZN6thrust24THRUST_300001_SM_1000_NS8cuda_cub4core6detail5shmemE+112];
	setp.lt.f32 	%p208, %f199, %f53;
	mov.f32 	%f200, %f53;
	mov.u64 	%rd278, %rd64;
	@%p208 bra 	$L__BB5_67;
	setp.lt.f32 	%p209, %f53, %f199;
	mov.f32 	%f200, %f199;
	mov.u64 	%rd278, %rd277;
	@%p209 bra 	$L__BB5_67;
	setp.lt.s64 	%p210, %rd277, %rd64;
	selp.f32 	%f200, %f199, %f53, %p210;
	min.s64 	%rd278, %rd277, %rd64;
$L__BB5_67:
	ld.shared.f32 	%f56, [_ZN6thrust24THRUST_300001_SM_1000_NS8cuda_cub4core6detail5shmemE+120];
	ld.shared.u64 	%rd67, [_ZN6thrust24THRUST_300001_SM_1000_NS8cuda_cub4core6detail5shmemE+128];
	setp.lt.f32 	%p211, %f200, %f56;
	mov.f32 	%f241, %f56;
	mov.u64 	%rd323, %rd67;
	@%p211 bra 	$L__BB5_208;
	setp.lt.f32 	%p212, %f56, %f200;
	mov.f32 	%f241, %f200;
	mov.u64 	%rd323, %rd278;
	@%p212 bra 	$L__BB5_208;
	setp.lt.s64 	%p213, %rd278, %rd67;
	selp.f32 	%f241, %f200, %f56, %p213;
	min.s64 	%rd323, %rd278, %rd67;
	bra.uni 	$L__BB5_208;
$L__BB5_70:
	// begin inline asm
	mov.u32 %r171, %laneid;
	// end inline asm
	and.b32  	%r192, %r4, 992;
	add.s32 	%r193, %r192, 32;
	setp.gt.s32 	%p120, %r193, %r3;
	not.b32 	%r194, %r192;
	add.s32 	%r195, %r3, %r194;
	selp.b32 	%r190, %r195, 31, %p120;
	mov.b32 	%r173, %f188;
	mov.b32 	%r189, 1;
	mov.b32 	%r191, -1;
	// begin inline asm
	shfl.sync.down.b32 %r172, %r173, %r189, %r190, %r191;
	// end inline asm
	mov.b32 	%f58, %r172;
	// begin inline asm
	shfl.sync.down.b32 %r177, %r178, %r189, %r190, %r191;
	// end inline asm
	mov.b64 	{%r183, %r188}, %rd266;
	// begin inline asm
	shfl.sync.down.b32 %r182, %r183, %r189, %r190, %r191;
	// end inline asm
	// begin inline asm
	shfl.sync.down.b32 %r187, %r188, %r189, %r190, %r191;
	// end inline asm
	mov.b64 	%rd69, {%r182, %r187};
	setp.ge.s32 	%p121, %r171, %r190;
	mov.f32 	%f201, %f188;
	mov.u64 	%rd279, %rd266;
	@%p121 bra 	$L__BB5_74;
	setp.lt.f32 	%p122, %f188, %f58;
	mov.f32 	%f201, %f58;
	mov.u64 	%rd279, %rd69;
	@%p122 bra 	$L__BB5_74;
	setp.gt.f32 	%p123, %f188, %f58;
	mov.f32 	%f201, %f188;
	mov.u64 	%rd279, %rd266;
	@%p123 bra 	$L__BB5_74;
	setp.lt.s64 	%p124, %rd266, %rd69;
	selp.f32 	%f201, %f188, %f58, %p124;
	min.s64 	%rd279, %rd266, %rd69;
$L__BB5_74:
	mov.b32 	%r197, %f201;
	mov.b32 	%r213, 2;
	mov.b32 	%r215, -1;
	// begin inline asm
	shfl.sync.down.b32 %r196, %r197, %r213, %r190, %r215;
	// end inline asm
	mov.b32 	%f61, %r196;
	// begin inline asm
	shfl.sync.down.b32 %r201, %r202, %r213, %r190, %r215;
	// end inline asm
	mov.b64 	{%r207, %r212}, %rd279;
	// begin inline asm
	shfl.sync.down.b32 %r206, %r207, %r213, %r190, %r215;
	// end inline asm
	// begin inline asm
	shfl.sync.down.b32 %r211, %r212, %r213, %r190, %r215;
	// end inline asm
	mov.b64 	%rd72, {%r206, %r211};
	add.s32 	%r216, %r171, 2;
	setp.gt.s32 	%p125, %r216, %r190;
	mov.f32 	%f202, %f201;
	mov.u64 	%rd280, %rd279;
	@%p125 bra 	$L__BB5_78;
	setp.lt.f32 	%p126, %f201, %f61;
	mov.f32 	%f202, %f61;
	mov.u64 	%rd280, %rd72;
	@%p126 bra 	$L__BB5_78;
	setp.gt.f32 	%p127, %f201, %f61;
	mov.f32 	%f202, %f201;
	mov.u64 	%rd280, %rd279;
	@%p127 bra 	$L__BB5_78;
	setp.lt.s64 	%p128, %rd279, %rd72;
	selp.f32 	%f202, %f201, %f61, %p128;
	min.s64 	%rd280, %rd279, %rd72;
$L__BB5_78:
	mov.b32 	%r218, %f202;
	mov.b32 	%r234, 4;
	mov.b32 	%r236, -1;
	// begin inline asm
	shfl.sync.down.b32 %r217, %r218, %r234, %r190, %r236;
	// end inline asm
	mov.b32 	%f64, %r217;
	// begin inline asm
	shfl.sync.down.b32 %r222, %r223, %r234, %r190, %r236;
	// end inline asm
	mov.b64 	{%r228, %r233}, %rd280;
	// begin inline asm
	shfl.sync.down.b32 %r227, %r228, %r234, %r190, %r236;
	// end inline asm
	// begin inline asm
	shfl.sync.down.b32 %r232, %r233, %r234, %r190, %r236;
	// end inline asm
	mov.b64 	%rd75, {%r227, %r232};
	add.s32 	%r237, %r171, 4;
	setp.gt.s32 	%p129, %r237, %r190;
	mov.f32 	%f203, %f202;
	mov.u64 	%rd281, %rd280;
	@%p129 bra 	$L__BB5_82;
	setp.lt.f32 	%p130, %f202, %f64;
	mov.f32 	%f203, %f64;
	mov.u64 	%rd281, %rd75;
	@%p130 bra 	$L__BB5_82;
	setp.gt.f32 	%p131, %f202, %f64;
	mov.f32 	%f203, %f202;
	mov.u64 	%rd281, %rd280;
	@%p131 bra 	$L__BB5_82;
	setp.lt.s64 	%p132, %rd280, %rd75;
	selp.f32 	%f203, %f202, %f64, %p132;
	min.s64 	%rd281, %rd280, %rd75;
$L__BB5_82:
	mov.b32 	%r239, %f203;
	mov.b32 	%r255, 8;
	mov.b32 	%r257, -1;
	// begin inline asm
	shfl.sync.down.b32 %r238, %r239, %r255, %r190, %r257;
	// end inline asm
	mov.b32 	%f67, %r238;
	// begin inline asm
	shfl.sync.down.b32 %r243, %r244, %r255, %r190, %r257;
	// end inline asm
	mov.b64 	{%r249, %r254}, %rd281;
	// begin inline asm
	shfl.sync.down.b32 %r248, %r249, %r255, %r190, %r257;
	// end inline asm
	// begin inline asm
	shfl.sync.down.b32 %r253, %r254, %r255, %r190, %r257;
	// end inline asm
	mov.b64 	%rd78, {%r248, %r253};
	add.s32 	%r258, %r171, 8;
	setp.gt.s32 	%p133, %r258, %r190;
	mov.f32 	%f204, %f203;
	mov.u64 	%rd282, %rd281;
	@%p133 bra 	$L__BB5_86;
	setp.lt.f32 	%p134, %f203, %f67;
	mov.f32 	%f204, %f67;
	mov.u64 	%rd282, %rd78;
	@%p134 bra 	$L__BB5_86;
	setp.gt.f32 	%p135, %f203, %f67;
	mov.f32 	%f204, %f203;
	mov.u64 	%rd282, %rd281;
	@%p135 bra 	$L__BB5_86;
	setp.lt.s64 	%p136, %rd281, %rd78;
	selp.f32 	%f204, %f203, %f67, %p136;
	min.s64 	%rd282, %rd281, %rd78;
$L__BB5_86:
	mov.b32 	%r260, %f204;
	mov.b32 	%r276, 16;
	mov.b32 	%r278, -1;
	// begin inline asm
	shfl.sync.down.b32 %r259, %r260, %r276, %r190, %r278;
	// end inline asm
	mov.b32 	%f70, %r259;
	// begin inline asm
	shfl.sync.down.b32 %r264, %r265, %r276, %r190, %r278;
	// end inline asm
	mov.b64 	{%r270, %r275}, %rd282;
	// begin inline asm
	shfl.sync.down.b32 %r269, %r270, %r276, %r190, %r278;
	// end inline asm
	// begin inline asm
	shfl.sync.down.b32 %r274, %r275, %r276, %r190, %r278;
	// end inline asm
	mov.b64 	%rd81, {%r269, %r274};
	add.s32 	%r279, %r171, 16;
	setp.gt.s32 	%p137, %r279, %r190;
	mov.f32 	%f241, %f204;
	mov.u64 	%rd323, %rd282;
	@%p137 bra 	$L__BB5_90;
	setp.lt.f32 	%p138, %f204, %f70;
	mov.f32 	%f241, %f70;
	mov.u64 	%rd323, %rd81;
	@%p138 bra 	$L__BB5_90;
	setp.gt.f32 	%p139, %f204, %f70;
	mov.f32 	%f241, %f204;
	mov.u64 	%rd323, %rd282;
	@%p139 bra 	$L__BB5_90;
	setp.lt.s64 	%p140, %rd282, %rd81;
	selp.f32 	%f241, %f204, %f70, %p140;
	min.s64 	%rd323, %rd282, %rd81;
$L__BB5_90:
	setp.ne.s32 	%p141, %r171, 0;
	@%p141 bra 	$L__BB5_92;
	shr.u32 	%r280, %r4, 1;
	and.b32  	%r281, %r280, 496;
	mov.u32 	%r282, _ZN6thrust24THRUST_300001_SM_1000_NS8cuda_cub4core6detail5shmemE;
	add.s32 	%r283, %r282, %r281;
	st.shared.f32 	[%r283+8], %f241;
	st.shared.u64 	[%r283+16], %rd323;
$L__BB5_92:
	bar.sync 	0;
	setp.ne.s32 	%p142, %r4, 0;
	@%p142 bra 	$L__BB5_208;
	setp.lt.s32 	%p143, %r3, 33;
	mov.f32 	%f206, %f241;
	mov.u64 	%rd284, %rd323;
	@%p143 bra 	$L__BB5_97;
	ld.shared.f32 	%f73, [_ZN6thrust24THRUST_300001_SM_1000_NS8cuda_cub4core6detail5shmemE+24];
	ld.shared.u64 	%rd84, [_ZN6thrust24THRUST_300001_SM_1000_NS8cuda_cub4core6detail5shmemE+32];
	setp.lt.f32 	%p144, %f241, %f73;
	mov.f32 	%f206, %f73;
	mov.u64 	%rd284, %rd84;
	@%p144 bra 	$L__BB5_97;
	setp.lt.f32 	%p145, %f73, %f241;
	mov.f32 	%f206, %f241;
	mov.u64 	%rd284, %rd323;
	@%p145 bra 	$L__BB5_97;
	setp.lt.s64 	%p146, %rd323, %rd84;
	selp.f32 	%f206, %f241, %f73, %p146;
	min.s64 	%rd284, %rd323, %rd84;
$L__BB5_97:
	setp.lt.s32 	%p147, %r3, 65;
	mov.f32 	%f207, %f206;
	mov.u64 	%rd285, %rd284;
	@%p147 bra 	$L__BB5_101;
	ld.shared.f32 	%f76, [_ZN6thrust24THRUST_300001_SM_1000_NS8cuda_cub4core6detail5shmemE+40];
	ld.shared.u64 	%rd87, [_ZN6thrust24THRUST_300001_SM_1000_NS8cuda_cub4core6detail5shmemE+48];
	setp.lt.f32 	%p148, %f206, %f76;
	mov.f32 	%f207, %f76;
	mov.u64 	%rd285, %rd87;
	@%p148 bra 	$L__BB5_101;
	setp.lt.f32 	%p149, %f76, %f206;
	mov.f32 	%f207, %f206;
	mov.u64 	%rd285, %rd284;
	@%p149 bra 	$L__BB5_101;
	setp.lt.s64 	%p150, %rd284, %rd87;
	selp.f32 	%f207, %f206, %f76, %p150;
	min.s64 	%rd285, %rd284, %rd87;
$L__BB5_101:
	setp.lt.s32 	%p151, %r3, 97;
	mov.f32 	%f208, %f207;
	mov.u64 	%rd286, %rd285;
	@%p151 bra 	$L__BB5_105;
	ld.shared.f32 	%f79, [_ZN6thrust24THRUST_300001_SM_1000_NS8cuda_cub4core6detail5shmemE+56];
	ld.shared.u64 	%rd90, [_ZN6thrust24THRUST_300001_SM_1000_NS8cuda_cub4core6detail5shmemE+64];
	setp.lt.f32 	%p152, %f207, %f79;
	mov.f32 	%f208, %f79;
	mov.u64 	%rd286, %rd90;
	@%p152 bra 	$L__BB5_105;
	setp.lt.f32 	%p153, %f79, %f207;
	mov.f32 	%f208, %f207;
	mov.u64 	%rd286, %rd285;
	@%p153 bra 	$L__BB5_105;
	setp.lt.s64 	%p154, %rd285, %rd90;
	selp.f32 	%f208, %f207, %f79, %p154;
	min.s64 	%rd286, %rd285, %rd90;
$L__BB5_105:
	setp.lt.s32 	%p155, %r3, 129;
	mov.f32 	%f209, %f208;
	mov.u64 	%rd287, %rd286;
	@%p155 bra 	$L__BB5_109;
	ld.shared.f32 	%f82, [_ZN6thrust24THRUST_300001_SM_1000_NS8cuda_cub4core6detail5shmemE+72];
	ld.shared.u64 	%rd93, [_ZN6thrust24THRUST_300001_SM_1000_NS8cuda_cub4core6detail5shmemE+80];
	setp.lt.f32 	%p156, %f208, %f82;
	mov.f32 	%f209, %f82;
	mov.u64 	%rd287, %rd93;
	@%p156 bra 	$L__BB5_109;
	setp.lt.f32 	%p157, %f82, %f208;
	mov.f32 	%f209, %f208;
	mov.u64 	%rd287, %rd286;
	@%p157 bra 	$L__BB5_109;
	setp.lt.s64 	%p158, %rd286, %rd93;
	selp.f32 	%f209, %f208, %f82, %p158;
	min.s64 	%rd287, %rd286, %rd93;
$L__BB5_109:
	setp.lt.s32 	%p159, %r3, 161;
	mov.f32 	%f210, %f209;
	mov.u64 	%rd288, %rd287;
	@%p159 bra 	$L__BB5_113;
	ld.shared.f32 	%f85, [_ZN6thrust24THRUST_300001_SM_1000_NS8cuda_cub4core6detail5shmemE+88];
	ld.shared.u64 	%rd96, [_ZN6thrust24THRUST_300001_SM_1000_NS8cuda_cub4core6detail5shmemE+96];
	setp.lt.f32 	%p160, %f209, %f85;
	mov.f32 	%f210, %f85;
	mov.u64 	%rd288, %rd96;
	@%p160 bra 	$L__BB5_113;
	setp.lt.f32 	%p161, %f85, %f209;
	mov.f32 	%f210, %f209;
	mov.u64 	%rd288, %rd287;
	@%p161 bra 	$L__BB5_113;
	setp.lt.s64 	%p162, %rd287, %rd96;
	selp.f32 	%f210, %f209, %f85, %p162;
	min.s64 	%rd288, %rd287, %rd96;
$L__BB5_113:
	setp.lt.s32 	%p163, %r3, 193;
	mov.f32 	%f211, %f210;
	mov.u64 	%rd289, %rd288;
	@%p163 bra 	$L__BB5_117;
	ld.shared.f32 	%f88, [_ZN6thrust24THRUST_300001_SM_1000_NS8cuda_cub4core6detail5shmemE+104];
	ld.shared.u64 	%rd99, [_ZN6thrust24THRUST_300001_SM_1000_NS8cuda_cub4core6detail5shmemE+112];
	setp.lt.f32 	%p164, %f210, %f88;
	mov.f32 	%f211, %f88;
	mov.u64 	%rd289, %rd99;
	@%p164 bra 	$L__BB5_117;
	setp.lt.f32 	%p165, %f88, %f210;
	mov.f32 	%f211, %f210;
	mov.u64 	%rd289, %rd288;
	@%p165 bra 	$L__BB5_117;
	setp.lt.s64 	%p166, %rd288, %rd99;
	selp.f32 	%f211, %f210, %f88, %p166;
	min.s64 	%rd289, %rd288, %rd99;
$L__BB5_117:
	setp.lt.s32 	%p167, %r3, 225;
	mov.f32 	%f241, %f211;
	mov.u64 	%rd323, %rd289;
	@%p167 bra 	$L__BB5_208;
	ld.shared.f32 	%f91, [_ZN6thrust24THRUST_300001_SM_1000_NS8cuda_cub4core6detail5shmemE+120];
	ld.shared.u64 	%rd102, [_ZN6thrust24THRUST_300001_SM_1000_NS8cuda_cub4core6detail5shmemE+128];
	setp.lt.f32 	%p168, %f211, %f91;
	mov.f32 	%f241, %f91;
	mov.u64 	%rd323, %rd102;
	@%p168 bra 	$L__BB5_208;
	setp.lt.f32 	%p169, %f91, %f211;
	mov.f32 	%f241, %f211;
	mov.u64 	%rd323, %rd289;
	@%p169 bra 	$L__BB5_208;
	setp.lt.s64 	%p170, %rd289, %rd102;
	selp.f32 	%f241, %f211, %f91, %p170;
	min.s64 	%rd323, %rd289, %rd102;
	bra.uni 	$L__BB5_208;
$L__BB5_121:
	mov.u32 	%r20, %tid.x;
	add.s64 	%rd104, %rd196, %rd4;
	cvt.u64.u32 	%rd105, %r20;
	add.s64 	%rd201, %rd105, %rd4;
	cvta.to.global.u64 	%rd202, %rd195;
	shl.b64 	%rd203, %rd201, 2;
	add.s64 	%rd204, %rd202, %rd203;
	ld.global.f32 	%f170, [%rd204];
	add.s32 	%r36, %r20, 256;
	cvt.u64.u32 	%rd205, %r36;
	ld.global.f32 	%f171, [%rd204+1024];
	add.s32 	%r37, %r20, 512;
	cvt.u64.u32 	%rd206, %r37;
	ld.global.f32 	%f172, [%rd204+2048];
	add.s32 	%r38, %r20, 768;
	cvt.u64.u32 	%rd207, %r38;
	ld.global.f32 	%f173, [%rd204+3072];
	or.b32  	%r39, %r20, 1024;
	cvt.u64.u32 	%rd106, %r39;
	add.s64 	%rd311, %rd104, %rd106;
	ld.global.f32 	%f229, [%rd204+4096];
	setp.geu.f32 	%p2, %f170, %f171;
	selp.f32 	%f174, %f170, %f171, %p2;
	selp.b64 	%rd208, %rd105, %rd205, %p2;
	setp.geu.f32 	%p3, %f174, %f172;
	selp.f32 	%f175, %f174, %f172, %p3;
	selp.b64 	%rd209, %rd208, %rd206, %p3;
	setp.geu.f32 	%p4, %f175, %f173;
	selp.f32 	%f94, %f175, %f173, %p4;
	selp.b64 	%rd108, %rd209, %rd207, %p4;
	setp.lt.f32 	%p5, %f94, %f229;
	@%p5 bra 	$L__BB5_123;
	setp.lt.f32 	%p6, %f229, %f94;
	setp.lt.u64 	%p7, %rd108, %rd106;
	or.pred  	%p8, %p6, %p7;
	selp.f32 	%f229, %f94, %f229, %p8;
	add.s64 	%rd210, %rd104, %rd108;
	selp.b64 	%rd311, %rd210, %rd311, %p8;
$L__BB5_123:
	setp.le.u64 	%p9, %rd198, %rd5;
	@%p9 bra 	$L__BB5_164;
	setp.ne.s32 	%p10, %r20, 0;
	@%p10 bra 	$L__BB5_126;
	atom.global.add.u64 	%rd211, [%rd1+8], 1280;
	add.s64 	%rd212, %rd211, %rd5;
	st.shared.u64 	[_ZN6thrust24THRUST_300001_SM_1000_NS8cuda_cub4core6detail5shmemE+152], %rd212;
$L__BB5_126:
	bar.sync 	0;
	ld.shared.u64 	%rd299, [_ZN6thrust24THRUST_300001_SM_1000_NS8cuda_cub4core6detail5shmemE+152];
	add.s64 	%rd213, %rd299, 1280;
	setp.gt.s64 	%p11, %rd213, %rd198;
	@%p11 bra 	$L__BB5_141;
	mov.f32 	%f213, %f229;
	mov.u64 	%rd292, %rd311;
$L__BB5_128:
	add.s64 	%rd214, %rd299, %rd105;
	cvta.to.global.u64 	%rd215, %rd195;
	shl.b64 	%rd216, %rd214, 2;
	add.s64 	%rd217, %rd215, %rd216;
	add.s64 	%rd293, %rd214, %rd196;
	ld.global.f32 	%f214, [%rd217];
	add.s64 	%rd294, %rd293, 256;
	ld.global.f32 	%f215, [%rd217+1024];
	add.s64 	%rd295, %rd293, 512;
	ld.global.f32 	%f216, [%rd217+2048];
	add.s64 	%rd296, %rd293, 768;
	ld.global.f32 	%f217, [%rd217+3072];
	add.s64 	%rd311, %rd293, 1024;
	ld.global.f32 	%f229, [%rd217+4096];
	setp.lt.f32 	%p12, %f213, %f214;
	@%p12 bra 	$L__BB5_130;
	setp.lt.f32 	%p13, %f214, %f213;
	setp.lt.s64 	%p14, %rd292, %rd293;
	or.pred  	%p15, %p13, %p14;
	selp.f32 	%f214, %f213, %f214, %p15;
	selp.b64 	%rd293, %rd292, %rd293, %p15;
$L__BB5_130:
	setp.lt.f32 	%p16, %f214, %f215;
	@%p16 bra 	$L__BB5_132;
	setp.lt.f32 	%p17, %f215, %f214;
	setp.lt.s64 	%p18, %rd293, %rd294;
	or.pred  	%p19, %p17, %p18;
	selp.f32 	%f215, %f214, %f215, %p19;
	selp.b64 	%rd294, %rd293, %rd294, %p19;
$L__BB5_132:
	setp.lt.f32 	%p20, %f215, %f216;
	@%p20 bra 	$L__BB5_134;
	setp.lt.f32 	%p21, %f216, %f215;
	setp.lt.s64 	%p22, %rd294, %rd295;
	or.pred  	%p23, %p21, %p22;
	selp.f32 	%f216, %f215, %f216, %p23;
	selp.b64 	%rd295, %rd294, %rd295, %p23;
$L__BB5_134:
	setp.lt.f32 	%p24, %f216, %f217;
	@%p24 bra 	$L__BB5_136;
	setp.lt.f32 	%p25, %f217, %f216;
	setp.lt.s64 	%p26, %rd295, %rd296;
	or.pred  	%p27, %p25, %p26;
	selp.f32 	%f217, %f216, %f217, %p27;
	selp.b64 	%rd296, %rd295, %rd296, %p27;
$L__BB5_136:
	setp.lt.f32 	%p28, %f217, %f229;
	@%p28 bra 	$L__BB5_138;
	setp.lt.f32 	%p29, %f229, %f217;
	setp.lt.s64 	%p30, %rd296, %rd311;
	or.pred  	%p31, %p29, %p30;
	selp.f32 	%f229, %f217, %f229, %p31;
	selp.b64 	%rd311, %rd296, %rd311, %p31;
$L__BB5_138:
	setp.ne.s32 	%p32, %r20, 0;
	bar.sync 	0;
	@%p32 bra 	$L__BB5_140;
	atom.global.add.u64 	%rd218, [%rd1+8], 1280;
	add.s64 	%rd219, %rd218, %rd5;
	st.shared.u64 	[_ZN6thrust24THRUST_300001_SM_1000_NS8cuda_cub4core6detail5shmemE+152], %rd219;
$L__BB5_140:
	bar.sync 	0;
	ld.shared.u64 	%rd299, [_ZN6thrust24THRUST_300001_SM_1000_NS8cuda_cub4core6detail5shmemE+152];
	add.s64 	%rd220, %rd299, 1280;
	setp.le.s64 	%p33, %rd220, %rd198;
	mov.f32 	%f213, %f229;
	mov.u64 	%rd292, %rd311;
	@%p33 bra 	$L__BB5_128;
$L__BB5_141:
	setp.le.s64 	%p34, %rd198, %rd299;
	@%p34 bra 	$L__BB5_164;
	cvt.u32.u64 	%r40, %rd299;
	cvt.u32.u64 	%r41, %rd198;
	sub.s32 	%r21, %r41, %r40;
	setp.ge.s32 	%p35, %r20, %r21;
	@%p35 bra 	$L__BB5_164;
	cvta.to.global.u64 	%rd132, %rd195;
	not.b32 	%r43, %r20;
	add.s32 	%r44, %r43, %r41;
	sub.s32 	%r22, %r44, %r40;
	and.b32  	%r46, %r22, 768;
	setp.eq.s32 	%p36, %r46, 768;
	mov.u32 	%r397, %r20;
	@%p36 bra 	$L__BB5_149;
	add.s64 	%rd222, %rd299, %rd105;
	add.s64 	%rd301, %rd222, %rd196;
	shl.b64 	%rd223, %rd222, 2;
	add.s64 	%rd300, %rd132, %rd223;
	shr.u32 	%r47, %r22, 8;
	add.s32 	%r48, %r47, 1;
	and.b32  	%r49, %r48, 3;
	neg.s32 	%r395, %r49;
	mov.u32 	%r397, %r20;
$L__BB5_145:
	.pragma "nounroll";
	mov.u64 	%rd137, %rd311;
	mov.f32 	%f114, %f229;
	ld.global.f32 	%f115, [%rd300];
	setp.lt.f32 	%p37, %f114, %f115;
	mov.f32 	%f229, %f115;
	mov.u64 	%rd311, %rd301;
	@%p37 bra 	$L__BB5_148;
	setp.lt.f32 	%p38, %f115, %f114;
	mov.f32 	%f229, %f114;
	mov.u64 	%rd311, %rd137;
	@%p38 bra 	$L__BB5_148;
	setp.lt.s64 	%p39, %rd137, %rd301;
	selp.f32 	%f229, %f114, %f115, %p39;
	min.s64 	%rd311, %rd137, %rd301;
$L__BB5_148:
	add.s32 	%r397, %r397, 256;
	add.s64 	%rd301, %rd301, 256;
	add.s64 	%rd300, %rd300, 1024;
	add.s32 	%r395, %r395, 1;
	setp.ne.s32 	%p40, %r395, 0;
	@%p40 bra 	$L__BB5_145;
$L__BB5_149:
	setp.lt.u32 	%p41, %r22, 768;
	@%p41 bra 	$L__BB5_164;
	add.s32 	%r398, %r397, 512;
$L__BB5_151:
	mov.u32 	%r30, %r398;
	add.s32 	%r50, %r30, -512;
	cvt.u64.u32 	%rd224, %r50;
	add.s64 	%rd225, %rd299, %rd224;
	shl.b64 	%rd226, %rd225, 2;
	add.s64 	%rd145, %rd132, %rd226;
	add.s64 	%rd146, %rd225, %rd196;
	ld.global.f32 	%f121, [%rd145];
	setp.lt.f32 	%p42, %f229, %f121;
	mov.f32 	%f225, %f121;
	mov.u64 	%rd307, %rd146;
	@%p42 bra 	$L__BB5_154;
	setp.lt.f32 	%p43, %f121, %f229;
	mov.f32 	%f225, %f229;
	mov.u64 	%rd307, %rd311;
	@%p43 bra 	$L__BB5_154;
	setp.lt.s64 	%p44, %rd311, %rd146;
	selp.f32 	%f225, %f229, %f121, %p44;
	min.s64 	%rd307, %rd311, %rd146;
$L__BB5_154:
	add.s32 	%r51, %r30, -256;
	cvt.u64.u32 	%rd227, %r51;
	add.s64 	%rd228, %rd299, %rd227;
	add.s64 	%rd149, %rd228, %rd196;
	ld.global.f32 	%f124, [%rd145+1024];
	setp.lt.f32 	%p45, %f225, %f124;
	mov.f32 	%f226, %f124;
	mov.u64 	%rd308, %rd149;
	@%p45 bra 	$L__BB5_157;
	setp.lt.f32 	%p46, %f124, %f225;
	mov.f32 	%f226, %f225;
	mov.u64 	%rd308, %rd307;
	@%p46 bra 	$L__BB5_157;
	setp.lt.s64 	%p47, %rd307, %rd149;
	selp.f32 	%f226, %f225, %f124, %p47;
	min.s64 	%rd308, %rd307, %rd149;
$L__BB5_157:
	cvt.u64.u32 	%rd229, %r30;
	add.s64 	%rd230, %rd299, %rd229;
	add.s64 	%rd152, %rd230, %rd196;
	ld.global.f32 	%f127, [%rd145+2048];
	setp.lt.f32 	%p48, %f226, %f127;
	mov.f32 	%f227, %f127;
	mov.u64 	%rd309, %rd152;
	@%p48 bra 	$L__BB5_160;
	setp.lt.f32 	%p49, %f127, %f226;
	mov.f32 	%f227, %f226;
	mov.u64 	%rd309, %rd308;
	@%p49 bra 	$L__BB5_160;
	setp.lt.s64 	%p50, %rd308, %rd152;
	selp.f32 	%f227, %f226, %f127, %p50;
	min.s64 	%rd309, %rd308, %rd152;
$L__BB5_160:
	add.s32 	%r52, %r30, 256;
	cvt.u64.u32 	%rd231, %r52;
	add.s64 	%rd232, %rd299, %rd231;
	add.s64 	%rd155, %rd232, %rd196;
	ld.global.f32 	%f130, [%rd145+3072];
	setp.lt.f32 	%p51, %f227, %f130;
	mov.f32 	%f229, %f130;
	mov.u64 	%rd311, %rd155;
	@%p51 bra 	$L__BB5_163;
	setp.lt.f32 	%p52, %f130, %f227;
	mov.f32 	%f229, %f227;
	mov.u64 	%rd311, %rd309;
	@%p52 bra 	$L__BB5_163;
	setp.lt.s64 	%p53, %rd309, %rd155;
	selp.f32 	%f229, %f227, %f130, %p53;
	min.s64 	%rd311, %rd309, %rd155;
$L__BB5_163:
	add.s32 	%r398, %r30, 1024;
	add.s32 	%r53, %r30, 512;
	setp.lt.s32 	%p54, %r53, %r21;
	@%p54 bra 	$L__BB5_151;
$L__BB5_164:
	// begin inline asm
	mov.u32 %r54, %laneid;
	// end inline asm
	mov.b32 	%r56, %f229;
	mov.b32 	%r72, 1;
	mov.b32 	%r73, 31;
	mov.b32 	%r74, -1;
	// begin inline asm
	shfl.sync.down.b32 %r55, %r56, %r72, %r73, %r74;
	// end inline asm
	mov.b32 	%f134, %r55;
	// begin inline asm
	shfl.sync.down.b32 %r60, %r61, %r72, %r73, %r74;
	// end inline asm
	mov.b64 	{%r66, %r71}, %rd311;
	// begin inline asm
	shfl.sync.down.b32 %r65, %r66, %r72, %r73, %r74;
	// end inline asm
	// begin inline asm
	shfl.sync.down.b32 %r70, %r71, %r72, %r73, %r74;
	// end inline asm
	mov.b64 	%rd159, {%r65, %r70};
	setp.gt.s32 	%p55, %r54, 30;
	mov.f32 	%f230, %f229;
	mov.u64 	%rd312, %rd311;
	@%p55 bra 	$L__BB5_168;
	setp.lt.f32 	%p56, %f229, %f134;
	mov.f32 	%f230, %f134;
	mov.u64 	%rd312, %rd159;
	@%p56 bra 	$L__BB5_168;
	setp.gt.f32 	%p57, %f229, %f134;
	mov.f32 	%f230, %f229;
	mov.u64 	%rd312, %rd311;
	@%p57 bra 	$L__BB5_168;
	setp.lt.s64 	%p58, %rd311, %rd159;
	selp.f32 	%f230, %f229, %f134, %p58;
	min.s64 	%rd312, %rd311, %rd159;
$L__BB5_168:
	mov.b32 	%r76, %f230;
	mov.b32 	%r92, 2;
	mov.b32 	%r93, 31;
	mov.b32 	%r94, -1;
	// begin inline asm
	shfl.sync.down.b32 %r75, %r76, %r92, %r93, %r94;
	// end inline asm
	mov.b32 	%f137, %r75;
	// begin inline asm
	shfl.sync.down.b32 %r80, %r81, %r92, %r93, %r94;
	// end inline asm
	mov.b64 	{%r86, %r91}, %rd312;
	// begin inline asm
	shfl.sync.down.b32 %r85, %r86, %r92, %r93, %r94;
	// end inline asm
	// begin inline asm
	shfl.sync.down.b32 %r90, %r91, %r92, %r93, %r94;
	// end inline asm
	mov.b64 	%rd162, {%r85, %r90};
	setp.gt.s32 	%p59, %r54, 29;
	mov.f32 	%f231, %f230;
	mov.u64 	%rd313, %rd312;
	@%p59 bra 	$L__BB5_172;
	setp.lt.f32 	%p60, %f230, %f137;
	mov.f32 	%f231, %f137;
	mov.u64 	%rd313, %rd162;
	@%p60 bra 	$L__BB5_172;
	setp.gt.f32 	%p61, %f230, %f137;
	mov.f32 	%f231, %f230;
	mov.u64 	%rd313, %rd312;
	@%p61 bra 	$L__BB5_172;
	setp.lt.s64 	%p62, %rd312, %rd162;
	selp.f32 	%f231, %f230, %f137, %p62;
	min.s64 	%rd313, %rd312, %rd162;
$L__BB5_172:
	mov.b32 	%r96, %f231;
	mov.b32 	%r112, 4;
	mov.b32 	%r113, 31;
	mov.b32 	%r114, -1;
	// begin inline asm
	shfl.sync.down.b32 %r95, %r96, %r112, %r113, %r114;
	// end inline asm
	mov.b32 	%f140, %r95;
	// begin inline asm
	shfl.sync.down.b32 %r100, %r101, %r112, %r113, %r114;
	// end inline asm
	mov.b64 	{%r106, %r111}, %rd313;
	// begin inline asm
	shfl.sync.down.b32 %r105, %r106, %r112, %r113, %r114;
	// end inline asm
	// begin inline asm
	shfl.sync.down.b32 %r110, %r111, %r112, %r113, %r114;
	// end inline asm
	mov.b64 	%rd165, {%r105, %r110};
	setp.gt.s32 	%p63, %r54, 27;
	mov.f32 	%f232, %f231;
	mov.u64 	%rd314, %rd313;
	@%p63 bra 	$L__BB5_176;
	setp.lt.f32 	%p64, %f231, %f140;
	mov.f32 	%f232, %f140;
	mov.u64 	%rd314, %rd165;
	@%p64 bra 	$L__BB5_176;
	setp.gt.f32 	%p65, %f231, %f140;
	mov.f32 	%f232, %f231;
	mov.u64 	%rd314, %rd313;
	@%p65 bra 	$L__BB5_176;
	setp.lt.s64 	%p66, %rd313, %rd165;
	selp.f32 	%f232, %f231, %f140, %p66;
	min.s64 	%rd314, %rd313, %rd165;
$L__BB5_176:
	mov.b32 	%r116, %f232;
	mov.b32 	%r132, 8;
	mov.b32 	%r133, 31;
	mov.b32 	%r134, -1;
	// begin inline asm
	shfl.sync.down.b32 %r115, %r116, %r132, %r133, %r134;
	// end inline asm
	mov.b32 	%f143, %r115;
	// begin inline asm
	shfl.sync.down.b32 %r120, %r121, %r132, %r133, %r134;
	// end inline asm
	mov.b64 	{%r126, %r131}, %rd314;
	// begin inline asm
	shfl.sync.down.b32 %r125, %r126, %r132, %r133, %r134;
	// end inline asm
	// begin inline asm
	shfl.sync.down.b32 %r130, %r131, %r132, %r133, %r134;
	// end inline asm
	mov.b64 	%rd168, {%r125, %r130};
	setp.gt.s32 	%p67, %r54, 23;
	mov.f32 	%f233, %f232;
	mov.u64 	%rd315, %rd314;
	@%p67 bra 	$L__BB5_180;
	setp.lt.f32 	%p68, %f232, %f143;
	mov.f32 	%f233, %f143;
	mov.u64 	%rd315, %rd168;
	@%p68 bra 	$L__BB5_180;
	setp.gt.f32 	%p69, %f232, %f143;
	mov.f32 	%f233, %f232;
	mov.u64 	%rd315, %rd314;
	@%p69 bra 	$L__BB5_180;
	setp.lt.s64 	%p70, %rd314, %rd168;
	selp.f32 	%f233, %f232, %f143, %p70;
	min.s64 	%rd315, %rd314, %rd168;
$L__BB5_180:
	mov.b32 	%r136, %f233;
	mov.b32 	%r152, 16;
	mov.b32 	%r153, 31;
	mov.b32 	%r154, -1;
	// begin inline asm
	shfl.sync.down.b32 %r135, %r136, %r152, %r153, %r154;
	// end inline asm
	mov.b32 	%f146, %r135;
	// begin inline asm
	shfl.sync.down.b32 %r140, %r141, %r152, %r153, %r154;
	// end inline asm
	mov.b64 	{%r146, %r151}, %rd315;
	// begin inline asm
	shfl.sync.down.b32 %r145, %r146, %r152, %r153, %r154;
	// end inline asm
	// begin inline asm
	shfl.sync.down.b32 %r150, %r151, %r152, %r153, %r154;
	// end inline asm
	mov.b64 	%rd171, {%r145, %r150};
	setp.gt.s32 	%p71, %r54, 15;
	mov.f32 	%f241, %f233;
	mov.u64 	%rd323, %rd315;
	@%p71 bra 	$L__BB5_184;
	setp.lt.f32 	%p72, %f233, %f146;
	mov.f32 	%f241, %f146;
	mov.u64 	%rd323, %rd171;
	@%p72 bra 	$L__BB5_184;
	setp.gt.f32 	%p73, %f233, %f146;
	mov.f32 	%f241, %f233;
	mov.u64 	%rd323, %rd315;
	@%p73 bra 	$L__BB5_184;
	setp.lt.s64 	%p74, %rd315, %rd171;
	selp.f32 	%f241, %f233, %f146, %p74;
	min.s64 	%rd323, %rd315, %rd171;
$L__BB5_184:
	setp.ne.s32 	%p75, %r54, 0;
	@%p75 bra 	$L__BB5_186;
	shr.u32 	%r155, %r20, 1;
	and.b32  	%r156, %r155, 496;
	mov.u32 	%r157, _ZN6thrust24THRUST_300001_SM_1000_NS8cuda_cub4core6detail5shmemE;
	add.s32 	%r158, %r157, %r156;
	st.shared.f32 	[%r158+8], %f241;
	st.shared.u64 	[%r158+16], %rd323;
$L__BB5_186:
	bar.sync 	0;
	setp.ne.s32 	%p76, %r20, 0;
	@%p76 bra 	$L__BB5_208;
	ld.shared.f32 	%f149, [_ZN6thrust24THRUST_300001_SM_1000_NS8cuda_cub4core6detail5shmemE+24];
	ld.shared.u64 	%rd174, [_ZN6thrust24THRUST_300001_SM_1000_NS8cuda_cub4core6detail5shmemE+32];
	setp.lt.f32 	%p77, %f241, %f149;
	mov.f32 	%f235, %f149;
	mov.u64 	%rd317, %rd174;
	@%p77 bra 	$L__BB5_190;
	setp.lt.f32 	%p78, %f149, %f241;
	mov.f32 	%f235, %f241;
	mov.u64 	%rd317, %rd323;
	@%p78 bra 	$L__BB5_190;
	setp.lt.s64 	%p79, %rd323, %rd174;
	selp.f32 	%f235, %f241, %f149, %p79;
	min.s64 	%rd317, %rd323, %rd174;
$L__BB5_190:
	ld.shared.f32 	%f152, [_ZN6thrust24THRUST_300001_SM_1000_NS8cuda_cub4core6detail5shmemE+40];
	ld.shared.u64 	%rd177, [_ZN6thrust24THRUST_300001_SM_1000_NS8cuda_cub4core6detail5shmemE+48];
	setp.lt.f32 	%p80, %f235, %f152;
	mov.f32 	%f236, %f152;
	mov.u64 	%rd318, %rd177;
	@%p80 bra 	$L__BB5_193;
	setp.lt.f32 	%p81, %f152, %f235;
	mov.f32 	%f236, %f235;
	mov.u64 	%rd318, %rd317;
	@%p81 bra 	$L__BB5_193;
	setp.lt.s64 	%p82, %rd317, %rd177;
	selp.f32 	%f236, %f235, %f152, %p82;
	min.s64 	%rd318, %rd317, %rd177;
$L__BB5_193:
	ld.shared.f32 	%f155, [_ZN6thrust24THRUST_300001_SM_1000_NS8cuda_cub4core6detail5shmemE+56];
	ld.shared.u64 	%rd180, [_ZN6thrust24THRUST_300001_SM_1000_NS8cuda_cub4core6detail5shmemE+64];
	setp.lt.f32 	%p83, %f236, %f155;
	mov.f32 	%f237, %f155;
	mov.u64 	%rd319, %rd180;
	@%p83 bra 	$L__BB5_196;
	setp.lt.f32 	%p84, %f155, %f236;
	mov.f32 	%f237, %f236;
	mov.u64 	%rd319, %rd318;
	@%p84 bra 	$L__BB5_196;
	setp.lt.s64 	%p85, %rd318, %rd180;
	selp.f32 	%f237, %f236, %f155, %p85;
	min.s64 	%rd319, %rd318, %rd180;
$L__BB5_196:
	ld.shared.f32 	%f158, [_ZN6thrust24THRUST_300001_SM_1000_NS8cuda_cub4core6detail5shmemE+72];
	ld.shared.u64 	%rd183, [_ZN6thrust24THRUST_300001_SM_1000_NS8cuda_cub4core6detail5shmemE+80];
	setp.lt.f32 	%p86, %f237, %f158;
	mov.f32 	%f238, %f158;
	mov.u64 	%rd320, %rd183;
	@%p86 bra 	$L__BB5_199;
	setp.lt.f32 	%p87, %f158, %f237;
	mov.f32 	%f238, %f237;
	mov.u64 	%rd320, %rd319;
	@%p87 bra 	$L__BB5_199;
	setp.lt.s64 	%p88, %rd319, %rd183;
	selp.f32 	%f238, %f237, %f158, %p88;
	min.s64 	%rd320, %rd319, %rd183;
$L__BB5_199:
	ld.shared.f32 	%f161, [_ZN6thrust24THRUST_300001_SM_1000_NS8cuda_cub4core6detail5shmemE+88];
	ld.shared.u64 	%rd186, [_ZN6thrust24THRUST_300001_SM_1000_NS8cuda_cub4core6detail5shmemE+96];
	setp.lt.f32 	%p89, %f238, %f161;
	mov.f32 	%f239, %f161;
	mov.u64 	%rd321, %rd186;
	@%p89 bra 	$L__BB5_202;
	setp.lt.f32 	%p90, %f161, %f238;
	mov.f32 	%f239, %f238;
	mov.u64 	%rd321, %rd320;
	@%p90 bra 	$L__BB5_202;
	setp.lt.s64 	%p91, %rd320, %rd186;
	selp.f32 	%f239, %f238, %f161, %p91;
	min.s64 	%rd321, %rd320, %rd186;
$L__BB5_202:
	ld.shared.f32 	%f164, [_ZN6thrust24THRUST_300001_SM_1000_NS8cuda_cub4core6detail5shmemE+104];
	ld.shared.u64 	%rd189, [_ZN6thrust24THRUST_300001_SM_1000_NS8cuda_cub4core6detail5shmemE+112];
	setp.lt.f32 	%p92, %f239, %f164;
	mov.f32 	%f240, %f164;
	mov.u64 	%rd322, %rd189;
	@%p92 bra 	$L__BB5_205;
	setp.lt.f32 	%p93, %f164, %f239;
	mov.f32 	%f240, %f239;
	mov.u64 	%rd322, %rd321;
	@%p93 bra 	$L__BB5_205;
	setp.lt.s64 	%p94, %rd321, %rd189;
	selp.f32 	%f240, %f239, %f164, %p94;
	min.s64 	%rd322, %rd321, %rd189;
$L__BB5_205:
	ld.shared.f32 	%f167, [_ZN6thrust24THRUST_300001_SM_1000_NS8cuda_cub4core6detail5shmemE+120];
	ld.shared.u64 	%rd192, [_ZN6thrust24THRUST_300001_SM_1000_NS8cuda_cub4core6detail5shmemE+128];
	setp.lt.f32 	%p95, %f240, %f167;
	mov.f32 	%f241, %f167;
	mov.u64 	%rd323, %rd192;
	@%p95 bra 	$L__BB5_208;
	setp.lt.f32 	%p96, %f167, %f240;
	mov.f32 	%f241, %f240;
	mov.u64 	%rd323, %rd322;
	@%p96 bra 	$L__BB5_208;
	setp.lt.s64 	%p97, %rd322, %rd192;
	selp.f32 	%f241, %f240, %f167, %p97;
	min.s64 	%rd323, %rd322, %rd192;
$L__BB5_208:
	mov.u32 	%r389, %tid.x;
	setp.ne.s32 	%p214, %r389, 0;
	@%p214 bra 	$L__BB5_210;
	ld.param.u64 	%rd254, [_ZN6thrust24THRUST_300001_SM_1000_NS8cuda_cub4core6detail13_kernel_agentINS1_8__reduce11ReduceAgentINS0_12zip_iteratorIN4cuda3std3__45tupleIJNS0_6detail15normal_iteratorINS0_10device_ptrIfEEEENS0_17counting_iteratorIlNS0_11use_defaultESI_SI_EEEEEEEPNSB_IJflEEESM_lNS1_9__extrema9arg_max_fIflNSA_4lessIfEEEEEEJSL_SN_lN3cub18CUB_300001_SM_100013GridEvenShareIlEENSV_9GridQueueIyEESS_EEEvDpT0__param_1];
	cvta.to.global.u64 	%rd251, %rd254;
	mul.wide.u32 	%rd252, %r1, 16;
	add.s64 	%rd253, %rd251, %rd252;
	st.global.f32 	[%rd253], %f241;
	st.global.u64 	[%rd253+8], %rd323;
$L__BB5_210:
	ret;

}
	// .globl	_ZN6thrust24THRUST_300001_SM_1000_NS8cuda_cub4core6detail13_kernel_agentINS1_8__reduce10DrainAgentIlEEJN3cub18CUB_300001_SM_10009GridQueueIyEElEEEvDpT0_
.visible .entry _ZN6thrust24THRUST_300001_SM_1000_NS8cuda_cub4core6detail13_kernel_agentINS1_8__reduce10DrainAgentIlEEJN3cub18CUB_300001_SM_10009GridQueueIyEElEEEvDpT0_(
	.param .align 8 .b8 _ZN6thrust24THRUST_300001_SM_1000_NS8cuda_cub4core6detail13_kernel_agentINS1_8__reduce10DrainAgentIlEEJN3cub18CUB_300001_SM_10009GridQueueIyEElEEEvDpT0__param_0[8],
	.param .u64 _ZN6thrust24THRUST_300001_SM_1000_NS8cuda_cub4core6detail13_kernel_agentINS1_8__reduce10DrainAgentIlEEJN3cub18CUB_300001_SM_10009GridQueueIyEElEEEvDpT0__param_1
)
.maxntid 1
{
	.reg .b64 	%rd<5>;

	ld.param.u64 	%rd1, [_ZN6thrust24THRUST_300001_SM_1000_NS8cuda_cub4core6detail13_kernel_agentINS1_8__reduce10DrainAgentIlEEJN3cub18CUB_300001_SM_10009GridQueueIyEElEEEvDpT0__param_0];
	ld.param.u64 	%rd2, [_ZN6thrust24THRUST_300001_SM_1000_NS8cuda_cub4core6detail13_kernel_agentINS1_8__reduce10DrainAgentIlEEJN3cub18CUB_300001_SM_10009GridQueueIyEElEEEvDpT0__param_1];
	cvta.to.global.u64 	%rd3, %rd1;
	st.global.u64 	[%rd3], %rd2;
	mov.b64 	%rd4, 0;
	st.global.u64 	[%rd3+8], %rd4;
	ret;

}
	// .globl	_ZN6thrust24THRUST_300001_SM_1000_NS8cuda_cub4core6detail13_kernel_agentINS1_8__reduce11ReduceAgentIPN4cuda3std3__45tupleIJflEEESC_SB_lNS1_9__extrema9arg_max_fIflNS9_4lessIfEEEEEEJSC_SC_iSH_EEEvDpT0_
.visible .entry _ZN6thrust24THRUST_300001_SM_1000_NS8cuda_cub4core6detail13_kernel_agentINS1_8__reduce11ReduceAgentIPN4cuda3std3__45tupleIJflEEESC_SB_lNS1_9__extrema9arg_max_fIflNS9_4lessIfEEEEEEJSC_SC_iSH_EEEvDpT0_(
	.param .u64 .ptr .align 1 _ZN6thrust24THRUST_300001_SM_1000_NS8cuda_cub4core6detail13_kernel_agentINS1_8__reduce11ReduceAgentIPN4cuda3std3__45tupleIJflEEESC_SB_lNS1_9__extrema9arg_max_fIflNS9_4lessIfEEEEEEJSC_SC_iSH_EEEvDpT0__param_0,
	.param .u64 .ptr .align 1 _ZN6thrust24THRUST_300001_SM_1000_NS8cuda_cub4core6detail13_kernel_agentINS1_8__reduce11ReduceAgentIPN4cuda3std3__45tupleIJflEEESC_SB_lNS1_9__extrema9arg_max_fIflNS9_4lessIfEEEEEEJSC_SC_iSH_EEEvDpT0__param_1,
	.param .u32 _ZN6thrust24THRUST_300001_SM_1000_NS8cuda_cub4core6detail13_kernel_agentINS1_8__reduce11ReduceAgentIPN4cuda3std3__45tupleIJflEEESC_SB_lNS1_9__extrema9arg_max_fIflNS9_4lessIfEEEEEEJSC_SC_iSH_EEEvDpT0__param_2,
	.param .align 1 .b8 _ZN6thrust24THRUST_300001_SM_1000_NS8cuda_cub4core6detail13_kernel_agentINS1_8__reduce11ReduceAgentIPN4cuda3std3__45tupleIJflEEESC_SB_lNS1_9__extrema9arg_max_fIflNS9_4lessIfEEEEEEJSC_SC_iSH_EEEvDpT0__param_3[1]
)
.maxntid 256
{
	.reg .pred 	%p<264>;
	.reg .b32 	%r<436>;
	.reg .b32 	%f<293>;
	.reg .b64 	%rd<479>;

	ld.param.u64 	%rd236, [_ZN6thrust24THRUST_300001_SM_1000_NS8cuda_cub4core6detail13_kernel_agentINS1_8__reduce11ReduceAgentIPN4cuda3std3__45tupleIJflEEESC_SB_lNS1_9__extrema9arg_max_fIflNS9_4lessIfEEEEEEJSC_SC_iSH_EEEvDpT0__param_0];
	ld.param.u32 	%r29, [_ZN6thrust24THRUST_300001_SM_1000_NS8cuda_cub4core6detail13_kernel_agentINS1_8__reduce11ReduceAgentIPN4cuda3std3__45tupleIJflEEESC_SB_lNS1_9__extrema9arg_max_fIflNS9_4lessIfEEEEEEJSC_SC_iSH_EEEvDpT0__param_2];
	cvt.s64.s32 	%rd1, %r29;
	setp.eq.s32 	%p1, %r29, 0;
	@%p1 bra 	$L__BB7_234;
	setp.gt.s32 	%p2, %r29, 1279;
	@%p2 bra 	$L__BB7_121;
	mov.u32 	%r1, %tid.x;
	setp.ge.s32 	%p147, %r1, %r29;
	mov.f32 	%f224, 0f00000000;
	mov.b64 	%rd402, 0;
	mov.u32 	%r430, %r1;
	@%p147 bra 	$L__BB7_4;
	mul.wide.u32 	%rd366, %r1, 16;
	add.s64 	%rd363, %rd236, %rd366;
	// begin inline asm
	ld.global.nc.u64 %rd362, [%rd363];
	// end inline asm
	mov.b64 	{%r191, %r192}, %rd362;
	mov.b32 	%f224, %r191;
	add.s64 	%rd365, %rd363, 8;
	// begin inline asm
	ld.global.nc.u64 %rd402, [%rd365];
	// end inline asm
	add.s32 	%r430, %r1, 256;
$L__BB7_4:
	setp.ge.s32 	%p148, %r430, %r29;
	@%p148 bra 	$L__BB7_25;
	not.b32 	%r193, %r430;
	add.s32 	%r4, %r29, %r193;
	and.b32  	%r194, %r4, 768;
	setp.eq.s32 	%p149, %r194, 768;
	@%p149 bra 	$L__BB7_11;
	mul.wide.u32 	%rd368, %r430, 16;
	add.s64 	%rd393, %rd236, %rd368;
	shr.u32 	%r195, %r4, 8;
	add.s32 	%r196, %r195, 1;
	and.b32  	%r197, %r196, 3;
	neg.s32 	%r428, %r197;
$L__BB7_7:
	.pragma "nounroll";
	mov.u64 	%rd6, %rd402;
	mov.f32 	%f3, %f224;
	// begin inline asm
	ld.global.nc.u64 %rd369, [%rd393];
	// end inline asm
	mov.b64 	{%r198, %r199}, %rd369;
	mov.b32 	%f4, %r198;
	add.s64 	%rd372, %rd393, 8;
	// begin inline asm
	ld.global.nc.u64 %rd371, [%rd372];
	// end inline asm
	setp.lt.f32 	%p150, %f3, %f4;
	mov.u64 	%rd402, %rd371;
	mov.f32 	%f224, %f4;
	@%p150 bra 	$L__BB7_10;
	setp.lt.f32 	%p151, %f4, %f3;
	mov.u64 	%rd402, %rd6;
	mov.f32 	%f224, %f3;
	@%p151 bra 	$L__BB7_10;
	setp.lt.s64 	%p152, %rd6, %rd371;
	min.s64 	%rd402, %rd6, %rd371;
	selp.f32 	%f224, %f3, %f4, %p152;
$L__BB7_10:
	add.s32 	%r430, %r430, 256;
	add.s64 	%rd393, %rd393, 4096;
	add.s32 	%r428, %r428, 1;
	setp.ne.s32 	%p153, %r428, 0;
	@%p153 bra 	$L__BB7_7;
$L__BB7_11:
	setp.lt.u32 	%p154, %r4, 768;
	@%p154 bra 	$L__BB7_25;
$L__BB7_12:
	mul.wide.s32 	%rd377, %r430, 16;
	add.s64 	%rd374, %rd236, %rd377;
	// begin inline asm
	ld.global.nc.u64 %rd373, [%rd374];
	// end inline asm
	mov.b64 	{%r200, %r201}, %rd373;
	mov.b32 	%f10, %r200;
	add.s64 	%rd376, %rd374, 8;
	// begin inline asm
	ld.global.nc.u64 %rd375, [%rd376];
	// end inline asm
	setp.lt.f32 	%p155, %f224, %f10;
	mov.u64 	%rd399, %rd375;
	mov.f32 	%f221, %f10;
	@%p155 bra 	$L__BB7_15;
	setp.lt.f32 	%p156, %f10, %f224;
	mov.u64 	%rd399, %rd402;
	mov.f32 	%f221, %f224;
	@%p156 bra 	$L__BB7_15;
	setp.lt.s64 	%p157, %rd402, %rd375;
	min.s64 	%rd399, %rd402, %rd375;
	selp.f32 	%f221, %f224, %f10, %p157;
$L__BB7_15:
	add.s64 	%rd379, %rd374, 4096;
	// begin inline asm
	ld.global.nc.u64 %rd378, [%rd379];
	// end inline asm
	mov.b64 	{%r202, %r203}, %rd378;
	mov.b32 	%f13, %r202;
	add.s64 	%rd381, %rd374, 4104;
	// begin inline asm
	ld.global.nc.u64 %rd380, [%rd381];
	// end inline asm
	setp.lt.f32 	%p158, %f221, %f13;
	mov.u64 	%rd400, %rd380;
	mov.f32 	%f222, %f13;
	@%p158 bra 	$L__BB7_18;
	setp.lt.f32 	%p159, %f13, %f221;
	mov.u64 	%rd400, %rd399;
	mov.f32 	%f222, %f221;
	@%p159 bra 	$L__BB7_18;
	setp.lt.s64 	%p160, %rd399, %rd380;
	min.s64 	%rd400, %rd399, %rd380;
	selp.f32 	%f222, %f221, %f13, %p160;
$L__BB7_18:
	add.s64 	%rd383, %rd374, 8192;
	// begin inline asm
	ld.global.nc.u64 %rd382, [%rd383];
	// end inline asm
	mov.b64 	{%r204, %r205}, %rd382;
	mov.b32 	%f16, %r204;
	add.s64 	%rd385, %rd374, 8200;
	// begin inline asm
	ld.global.nc.u64 %rd384, [%rd385];
	// end inline asm
	setp.lt.f32 	%p161, %f222, %f16;
	mov.u64 	%rd401, %rd384;
	mov.f32 	%f223, %f16;
	@%p161 bra 	$L__BB7_21;
	setp.lt.f32 	%p162, %f16, %f222;
	mov.u64 	%rd401, %rd400;
	mov.f32 	%f223, %f222;
	@%p162 bra 	$L__BB7_21;
	setp.lt.s64 	%p163, %rd400, %rd384;
	min.s64 	%rd401, %rd400, %rd384;
	selp.f32 	%f223, %f222, %f16, %p163;
$L__BB7_21:
	add.s64 	%rd387, %rd374, 12288;
	// begin inline asm
	ld.global.nc.u64 %rd386, [%rd387];
	// end inline asm
	mov.b64 	{%r206, %r207}, %rd386;
	mov.b32 	%f19, %r206;
	add.s64 	%rd389, %rd374, 12296;
	// begin inline asm
	ld.global.nc.u64 %rd388, [%rd389];
	// end inline asm
	setp.lt.f32 	%p164, %f223, %f19;
	mov.u64 	%rd402, %rd388;
	mov.f32 	%f224, %f19;
	@%p164 bra 	$L__BB7_24;
	setp.lt.f32 	%p165, %f19, %f223;
	mov.u64 	%rd402, %rd401;
	mov.f32 	%f224, %f223;
	@%p165 bra 	$L__BB7_24;
	setp.lt.s64 	%p166, %rd401, %rd388;
	min.s64 	%rd402, %rd401, %rd388;
	selp.f32 	%f224, %f223, %f19, %p166;
$L__BB7_24:
	add.s32 	%r430, %r430, 1024;
	setp.lt.s32 	%p167, %r430, %r29;
	@%p167 bra 	$L__BB7_12;
$L__BB7_25:
	setp.lt.s32 	%p168, %r29, 256;
	@%p168 bra 	$L__BB7_70;
	// begin inline asm
	mov.u32 %r321, %laneid;
	// end inline asm
	mov.b32 	%r323, %f224;
	mov.b32 	%r339, 1;
	mov.b32 	%r340, 31;
	mov.b32 	%r341, -1;
	// begin inline asm
	shfl.sync.down.b32 %r322, %r323, %r339, %r340, %r341;
	// end inline asm
	mov.b32 	%f23, %r322;
	// begin inline asm
	shfl.sync.down.b32 %r327, %r328, %r339, %r340, %r341;
	// end inline asm
	mov.b64 	{%r333, %r338}, %rd402;
	// begin inline asm
	shfl.sync.down.b32 %r332, %r333, %r339, %r340, %r341;
	// end inline asm
	// begin inline asm
	shfl.sync.down.b32 %r337, %r338, %r339, %r340, %r341;
	// end inline asm
	mov.b64 	%rd28, {%r332, %r337};
	setp.gt.s32 	%p220, %r321, 30;
	mov.u64 	%rd404, %rd402;
	mov.f32 	%f226, %f224;
	@%p220 bra 	$L__BB7_30;
	setp.lt.f32 	%p221, %f224, %f23;
	mov.u64 	%rd404, %rd28;
	mov.f32 	%f226, %f23;
	@%p221 bra 	$L__BB7_30;
	setp.gt.f32 	%p222, %f224, %f23;
	mov.u64 	%rd404, %rd402;
	mov.f32 	%f226, %f224;
	@%p222 bra 	$L__BB7_30;
	setp.lt.s64 	%p223, %rd402, %rd28;
	min.s64 	%rd404, %rd402, %rd28;
	selp.f32 	%f226, %f224, %f23, %p223;
$L__BB7_30:
	mov.b32 	%r343, %f226;
	mov.b32 	%r359, 2;
	mov.b32 	%r360, 31;
	mov.b32 	%r361, -1;
	// begin inline asm
	shfl.sync.down.b32 %r342, %r343, %r359, %r360, %r361;
	// end inline asm
	mov.b32 	%f26, %r342;
	// begin inline asm
	shfl.sync.down.b32 %r347, %r348, %r359, %r360, %r361;
	// end inline asm
	mov.b64 	{%r353, %r358}, %rd404;
	// begin inline asm
	shfl.sync.down.b32 %r352, %r353, %r359, %r360, %r361;
	// end inline asm
	// begin inline asm
	shfl.sync.down.b32 %r357, %r358, %r359, %r360, %r361;
	// end inline asm
	mov.b64 	%rd31, {%r352, %r357};
	setp.gt.s32 	%p224, %r321, 29;
	mov.u64 	%rd405, %rd404;
	mov.f32 	%f227, %f226;
	@%p224 bra 	$L__BB7_34;
	setp.lt.f32 	%p225, %f226, %f26;
	mov.u64 	%rd405, %rd31;
	mov.f32 	%f227, %f26;
	@%p225 bra 	$L__BB7_34;
	setp.gt.f32 	%p226, %f226, %f26;
	mov.u64 	%rd405, %rd404;
	mov.f32 	%f227, %f226;
	@%p226 bra 	$L__BB7_34;
	setp.lt.s64 	%p227, %rd404, %rd31;
	min.s64 	%rd405, %rd404, %rd31;
	selp.f32 	%f227, %f226, %f26, %p227;
$L__BB7_34:
	mov.b32 	%r363, %f227;
	mov.b32 	%r379, 4;
	mov.b32 	%r380, 31;
	mov.b32 	%r381, -1;
	// begin inline asm
	shfl.sync.down.b32 %r362, %r363, %r379, %r380, %r381;
	// end inline asm
	mov.b32 	%f29, %r362;
	// begin inline asm
	shfl.sync.down.b32 %r367, %r368, %r379, %r380, %r381;
	// end inline asm
	mov.b64 	{%r373, %r378}, %rd405;
	// begin inline asm
	shfl.sync.down.b32 %r372, %r373, %r379, %r380, %r381;
	// end inline asm
	// begin inline asm
	shfl.sync.down.b32 %r377, %r378, %r379, %r380, %r381;
	// end inline asm
	mov.b64 	%rd34, {%r372, %r377};
	setp.gt.s32 	%p228, %r321, 27;
	mov.u64 	%rd406, %rd405;
	mov.f32 	%f228, %f227;
	@%p228 bra 	$L__BB7_38;
	setp.lt.f32 	%p229, %f227, %f29;
	mov.u64 	%rd406, %rd34;
	mov.f32 	%f228, %f29;
	@%p229 bra 	$L__BB7_38;
	setp.gt.f32 	%p230, %f227, %f29;
	mov.u64 	%rd406, %rd405;
	mov.f32 	%f228, %f227;
	@%p230 bra 	$L__BB7_38;
	setp.lt.s64 	%p231, %rd405, %rd34;
	min.s64 	%rd406, %rd405, %rd34;
	selp.f32 	%f228, %f227, %f29, %p231;
$L__BB7_38:
	mov.b32 	%r383, %f228;
	mov.b32 	%r399, 8;
	mov.b32 	%r400, 31;
	mov.b32 	%r401, -1;
	// begin inline asm
	shfl.sync.down.b32 %r382, %r383, %r399, %r400, %r401;
	// end inline asm
	mov.b32 	%f32, %r382;
	// begin inline asm
	shfl.sync.down.b32 %r387, %r388, %r399, %r400, %r401;
	// end inline asm
	mov.b64 	{%r393, %r398}, %rd406;
	// begin inline asm
	shfl.sync.down.b32 %r392, %r393, %r399, %r400, %r401;
	// end inline asm
	// begin inline asm
	shfl.sync.down.b32 %r397, %r398, %r399, %r400, %r401;
	// end inline asm
	mov.b64 	%rd37, {%r392, %r397};
	setp.gt.s32 	%p232, %r321, 23;
	mov.u64 	%rd407, %rd406;
	mov.f32 	%f229, %f228;
	@%p232 bra 	$L__BB7_42;
	setp.lt.f32 	%p233, %f228, %f32;
	mov.u64 	%rd407, %rd37;
	mov.f32 	%f229, %f32;
	@%p233 bra 	$L__BB7_42;
	setp.gt.f32 	%p234, %f228, %f32;
	mov.u64 	%rd407, %rd406;
	mov.f32 	%f229, %f228;
	@%p234 bra 	$L__BB7_42;
	setp.lt.s64 	%p235, %rd406, %rd37;
	min.s64 	%rd407, %rd406, %rd37;
	selp.f32 	%f229, %f228, %f32, %p235;
$L__BB7_42:
	mov.b32 	%r403, %f229;
	mov.b32 	%r419, 16;
	mov.b32 	%r420, 31;
	mov.b32 	%r421, -1;
	// begin inline asm
	shfl.sync.down.b32 %r402, %r403, %r419, %r420, %r421;
	// end inline asm
	mov.b32 	%f35, %r402;
	// begin inline asm
	shfl.sync.down.b32 %r407, %r408, %r419, %r420, %r421;
	// end inline asm
	mov.b64 	{%r413, %r418}, %rd407;
	// begin inline asm
	shfl.sync.down.b32 %r412, %r413, %r419, %r420, %r421;
	// end inline asm
	// begin inline asm
	shfl.sync.down.b32 %r417, %r418, %r419, %r420, %r421;
	// end inline asm
	mov.b64 	%rd40, {%r412, %r417};
	setp.gt.s32 	%p236, %r321, 15;
	mov.u64 	%rd478, %rd407;
	mov.f32 	%f292, %f229;
	@%p236 bra 	$L__BB7_46;
	setp.lt.f32 	%p237, %f229, %f35;
	mov.u64 	%rd478, %rd40;
	mov.f32 	%f292, %f35;
	@%p237 bra 	$L__BB7_46;
	setp.gt.f32 	%p238, %f229, %f35;
	mov.u64 	%rd478, %rd407;
	mov.f32 	%f292, %f229;
	@%p238 bra 	$L__BB7_46;
	setp.lt.s64 	%p239, %rd407, %rd40;
	min.s64 	%rd478, %rd407, %rd40;
	selp.f32 	%f292, %f229, %f35, %p239;
$L__BB7_46:
	setp.ne.s32 	%p240, %r321, 0;
	@%p240 bra 	$L__BB7_48;
	shr.u32 	%r422, %r1, 1;
	and.b32  	%r423, %r422, 496;
	mov.u32 	%r424, _ZN6thrust24THRUST_300001_SM_1000_NS8cuda_cub4core6detail5shmemE;
	add.s32 	%r425, %r424, %r423;
	st.shared.f32 	[%r425+8], %f292;
	st.shared.u64 	[%r425+16], %rd478;
$L__BB7_48:
	bar.sync 	0;
	setp.ne.s32 	%p241, %r1, 0;
	@%p241 bra 	$L__BB7_232;
	ld.shared.f32 	%f38, [_ZN6thrust24THRUST_300001_SM_1000_NS8cuda_cub4core6detail5shmemE+24];
	ld.shared.u64 	%rd43, [_ZN6thrust24THRUST_300001_SM_1000_NS8cuda_cub4core6detail5shmemE+32];
	setp.lt.f32 	%p242, %f292, %f38;
	mov.u64 	%rd409, %rd43;
	mov.f32 	%f231, %f38;
	@%p242 bra 	$L__BB7_52;
	setp.lt.f32 	%p243, %f38, %f292;
	mov.u64 	%rd409, %rd478;
	mov.f32 	%f231, %f292;
	@%p243 bra 	$L__BB7_52;
	setp.lt.s64 	%p244, %rd478, %rd43;
	min.s64 	%rd409, %rd478, %rd43;
	selp.f32 	%f231, %f292, %f38, %p244;
$L__BB7_52:
	ld.shared.f32 	%f41, [_ZN6thrust24THRUST_300001_SM_1000_NS8cuda_cub4core6detail5shmemE+40];
	ld.shared.u64 	%rd46, [_ZN6thrust24THRUST_300001_SM_1000_NS8cuda_cub4core6detail5shmemE+48];
	setp.lt.f32 	%p245, %f231, %f41;
	mov.u64 	%rd410, %rd46;
	mov.f32 	%f232, %f41;
	@%p245 bra 	$L__BB7_55;
	setp.lt.f32 	%p246, %f41, %f231;
	mov.u64 	%rd410, %rd409;
	mov.f32 	%f232, %f231;
	@%p246 bra 	$L__BB7_55;
	setp.lt.s64 	%p247, %rd409, %rd46;
	min.s64 	%rd410, %rd409, %rd46;
	selp.f32 	%f232, %f231, %f41, %p247;
$L__BB7_55:
	ld.shared.f32 	%f44, [_ZN6thrust24THRUST_300001_SM_1000_NS8cuda_cub4core6detail5shmemE+56];
	ld.shared.u64 	%rd49, [_ZN6thrust24THRUST_300001_SM_1000_NS8cuda_cub4core6detail5shmemE+64];
	setp.lt.f32 	%p248, %f232, %f44;
	mov.u64 	%rd411, %rd49;
	mov.f32 	%f233, %f44;
	@%p248 bra 	$L__BB7_58;
	setp.lt.f32 	%p249, %f44, %f232;
	mov.u64 	%rd411, %rd410;
	mov.f32 	%f233, %f232;
	@%p249 bra 	$L__BB7_58;
	setp.lt.s64 	%p250, %rd410, %rd49;
	min.s64 	%rd411, %rd410, %rd49;
	selp.f32 	%f233, %f232, %f44, %p250;
$L__BB7_58:
	ld.shared.f32 	%f47, [_ZN6thrust24THRUST_300001_SM_1000_NS8cuda_cub4core6detail5shmemE+72];
	ld.shared.u64 	%rd52, [_ZN6thrust24THRUST_300001_SM_1000_NS8cuda_cub4core6detail5shmemE+80];
	setp.lt.f32 	%p251, %f233, %f47;
	mov.u64 	%rd412, %rd52;
	mov.f32 	%f234, %f47;
	@%p251 bra 	$L__BB7_61;
	setp.lt.f32 	%p252, %f47, %f233;
	mov.u64 	%rd412, %rd411;
	mov.f32 	%f234, %f233;
	@%p252 bra 	$L__BB7_61;
	setp.lt.s64 	%p253, %rd411, %rd52;
	min.s64 	%rd412, %rd411, %rd52;
	selp.f32 	%f234, %f233, %f47, %p253;
$L__BB7_61:
	ld.shared.f32 	%f50, [_ZN6thrust24THRUST_300001_SM_1000_NS8cuda_cub4core6detail5shmemE+88];
	ld.shared.u64 	%rd55, [_ZN6thrust24THRUST_300001_SM_1000_NS8cuda_cub4core6detail5shmemE+96];
	setp.lt.f32 	%p254, %f234, %f50;
	mov.u64 	%rd413, %rd55;
	mov.f32 	%f235, %f50;
	@%p254 bra 	$L__BB7_64;
	setp.lt.f32 	%p255, %f50, %f234;
	mov.u64 	%rd413, %rd412;
	mov.f32 	%f235, %f234;
	@%p255 bra 	$L__BB7_64;
	setp.lt.s64 	%p256, %rd412, %rd55;
	min.s64 	%rd413, %rd412, %rd55;
	selp.f32 	%f235, %f234, %f50, %p256;
$L__BB7_64:
	ld.shared.f32 	%f53, [_ZN6thrust24THRUST_300001_SM_1000_NS8cuda_cub4core6detail5shmemE+104];
	ld.shared.u64 	%rd58, [_ZN6thrust24THRUST_300001_SM_1000_NS8cuda_cub4core6detail5shmemE+112];
	setp.lt.f32 	%p257, %f235, %f53;
	mov.u64 	%rd414, %rd58;
	mov.f32 	%f236, %f53;
	@%p257 bra 	$L__BB7_67;
	setp.lt.f32 	%p258, %f53, %f235;
	mov.u64 	%rd414, %rd413;
	mov.f32 	%f236, %f235;
	@%p258 bra 	$L__BB7_67;
	setp.lt.s64 	%p259, %rd413, %rd58;
	min.s64 	%rd414, %rd413, %rd58;
	selp.f32 	%f236, %f235, %f53, %p259;
$L__BB7_67:
	ld.shared.f32 	%f56, [_ZN6thrust24THRUST_300001_SM_1000_NS8cuda_cub4core6detail5shmemE+120];
	ld.shared.u64 	%rd61, [_ZN6thrust24THRUST_300001_SM_1000_NS8cuda_cub4core6detail5shmemE+128];
	setp.lt.f32 	%p260, %f236, %f56;
	mov.f32 	%f292, %f56;
	mov.u64 	%rd478, %rd61;
	@%p260 bra 	$L__BB7_232;
	setp.lt.f32 	%p261, %f56, %f236;
	mov.f32 	%f292, %f236;
	mov.u64 	%rd478, %rd414;
	@%p261 bra 	$L__BB7_232;
	setp.lt.s64 	%p262, %rd414, %rd61;
	min.s64 	%rd478, %rd414, %rd61;
	selp.f32 	%f292, %f236, %f56, %p262;
	bra.uni 	$L__BB7_232;
$L__BB7_70:
	// begin inline asm
	mov.u32 %r208, %laneid;
	// end inline asm
	and.b32  	%r229, %r1, 992;
	add.s32 	%r230, %r229, 32;
	setp.gt.s32 	%p169, %r230, %r29;
	not.b32 	%r231, %r229;
	add.s32 	%r232, %r29, %r231;
	selp.b32 	%r227, %r232, 31, %p169;
	mov.b32 	%r210, %f224;
	mov.b32 	%r226, 1;
	mov.b32 	%r228, -1;
	// begin inline asm
	shfl.sync.down.b32 %r209, %r210, %r226, %r227, %r228;
	// end inline asm
	mov.b32 	%f58, %r209;
	// begin inline asm
	shfl.sync.down.b32 %r214, %r215, %r226, %r227, %r228;
	// end inline asm
	mov.b64 	{%r220, %r225}, %rd402;
	// begin inline asm
	shfl.sync.down.b32 %r219, %r220, %r226, %r227, %r228;
	// end inline asm
	// begin inline asm
	shfl.sync.down.b32 %r224, %r225, %r226, %r227, %r228;
	// end inline asm
	mov.b64 	%rd63, {%r219, %r224};
	setp.ge.s32 	%p170, %r208, %r227;
	mov.u64 	%rd415, %rd402;
	mov.f32 	%f237, %f224;
	@%p170 bra 	$L__BB7_74;
	setp.lt.f32 	%p171, %f224, %f58;
	mov.u64 	%rd415, %rd63;
	mov.f32 	%f237, %f58;
	@%p171 bra 	$L__BB7_74;
	setp.gt.f32 	%p172, %f224, %f58;
	mov.u64 	%rd415, %rd402;
	mov.f32 	%f237, %f224;
	@%p172 bra 	$L__BB7_74;
	setp.lt.s64 	%p173, %rd402, %rd63;
	min.s64 	%rd415, %rd402, %rd63;
	selp.f32 	%f237, %f224, %f58, %p173;
$L__BB7_74:
	mov.b32 	%r234, %f237;
	mov.b32 	%r250, 2;
	mov.b32 	%r252, -1;
	// begin inline asm
	shfl.sync.down.b32 %r233, %r234, %r250, %r227, %r252;
	// end inline asm
	mov.b32 	%f61, %r233;
	// begin inline asm
	shfl.sync.down.b32 %r238, %r239, %r250, %r227, %r252;
	// end inline asm
	mov.b64 	{%r244, %r249}, %rd415;
	// begin inline asm
	shfl.sync.down.b32 %r243, %r244, %r250, %r227, %r252;
	// end inline asm
	// begin inline asm
	shfl.sync.down.b32 %r248, %r249, %r250, %r227, %r252;
	// end inline asm
	mov.b64 	%rd66, {%r243, %r248};
	add.s32 	%r253, %r208, 2;
	setp.gt.s32 	%p174, %r253, %r227;
	mov.u64 	%rd416, %rd415;
	mov.f32 	%f238, %f237;
	@%p174 bra 	$L__BB7_78;
	setp.lt.f32 	%p175, %f237, %f61;
	mov.u64 	%rd416, %rd66;
	mov.f32 	%f238, %f61;
	@%p175 bra 	$L__BB7_78;
	setp.gt.f32 	%p176, %f237, %f61;
	mov.u64 	%rd416, %rd415;
	mov.f32 	%f238, %f237;
	@%p176 bra 	$L__BB7_78;
	setp.lt.s64 	%p177, %rd415, %rd66;
	min.s64 	%rd416, %rd415, %rd66;
	selp.f32 	%f238, %f237, %f61, %p177;
$L__BB7_78:
	mov.b32 	%r255, %f238;
	mov.b32 	%r271, 4;
	mov.b32 	%r273, -1;
	// begin inline asm
	shfl.sync.down.b32 %r254, %r255, %r271, %r227, %r273;
	// end inline asm
	mov.b32 	%f64, %r254;
	// begin inline asm
	shfl.sync.down.b32 %r259, %r260, %r271, %r227, %r273;
	// end inline asm
	mov.b64 	{%r265, %r270}, %rd416;
	// begin inline asm
	shfl.sync.down.b32 %r264, %r265, %r271, %r227, %r273;
	// end inline asm
	// begin inline asm
	shfl.sync.down.b32 %r269, %r270, %r271, %r227, %r273;
	// end inline asm
	mov.b64 	%rd69, {%r264, %r269};
	add.s32 	%r274, %r208, 4;
	setp.gt.s32 	%p178, %r274, %r227;
	mov.f32 	%f239, %f238;
	mov.u64 	%rd417, %rd416;
	@%p178 bra 	$L__BB7_82;
	setp.lt.f32 	%p179, %f238, %f64;
	mov.f32 	%f239, %f64;
	mov.u64 	%rd417, %rd69;
	@%p179 bra 	$L__BB7_82;
	setp.gt.f32 	%p180, %f238, %f64;
	mov.f32 	%f239, %f238;
	mov.u64 	%rd417, %rd416;
	@%p180 bra 	$L__BB7_82;
	setp.lt.s64 	%p181, %rd416, %rd69;
	selp.f32 	%f239, %f238, %f64, %p181;
	min.s64 	%rd417, %rd416, %rd69;
$L__BB7_82:
	mov.b32 	%r276, %f239;
	mov.b32 	%r292, 8;
	mov.b32 	%r294, -1;
	// begin inline asm
	shfl.sync.down.b32 %r275, %r276, %r292, %r227, %r294;
	// end inline asm
	mov.b32 	%f67, %r275;
	// begin inline asm
	shfl.sync.down.b32 %r280, %r281, %r292, %r227, %r294;
	// end inline asm
	mov.b64 	{%r286, %r291}, %rd417;
	// begin inline asm
	shfl.sync.down.b32 %r285, %r286, %r292, %r227, %r294;
	// end inline asm
	// begin inline asm
	shfl.sync.down.b32 %r290, %r291, %r292, %r227, %r294;
	// end inline asm
	mov.b64 	%rd72, {%r285, %r290};
	add.s32 	%r295, %r208, 8;
	setp.gt.s32 	%p182, %r295, %r227;
	mov.f32 	%f240, %f239;
	mov.u64 	%rd418, %rd417;
	@%p182 bra 	$L__BB7_86;
	setp.lt.f32 	%p183, %f239, %f67;
	mov.f32 	%f240, %f67;
	mov.u64 	%rd418, %rd72;
	@%p183 bra 	$L__BB7_86;
	setp.gt.f32 	%p184, %f239, %f67;
	mov.f32 	%f240, %f239;
	mov.u64 	%rd418, %rd417;
	@%p184 bra 	$L__BB7_86;
	setp.lt.s64 	%p185, %rd417, %rd72;
	selp.f32 	%f240, %f239, %f67, %p185;
	min.s64 	%rd418, %rd417, %rd72;
$L__BB7_86:
	mov.b32 	%r297, %f240;
	mov.b32 	%r313, 16;
	mov.b32 	%r315, -1;
	// begin inline asm
	shfl.sync.down.b32 %r296, %r297, %r313, %r227, %r315;
	// end inline asm
	mov.b32 	%f70, %r296;
	// begin inline asm
	shfl.sync.down.b32 %r301, %r302, %r313, %r227, %r315;
	// end inline asm
	mov.b64 	{%r307, %r312}, %rd418;
	// begin inline asm
	shfl.sync.down.b32 %r306, %r307, %r313, %r227, %r315;
	// end inline asm
	// begin inline asm
	shfl.sync.down.b32 %r311, %r312, %r313, %r227, %r315;
	// end inline asm
	mov.b64 	%rd75, {%r306, %r311};
	add.s32 	%r316, %r208, 16;
	setp.gt.s32 	%p186, %r316, %r227;
	mov.f32 	%f292, %f240;
	mov.u64 	%rd478, %rd418;
	@%p186 bra 	$L__BB7_90;
	setp.lt.f32 	%p187, %f240, %f70;
	mov.f32 	%f292, %f70;
	mov.u64 	%rd478, %rd75;
	@%p187 bra 	$L__BB7_90;
	setp.gt.f32 	%p188, %f240, %f70;
	mov.f32 	%f292, %f240;
	mov.u64 	%rd478, %rd418;
	@%p188 bra 	$L__BB7_90;
	setp.lt.s64 	%p189, %rd418, %rd75;
	selp.f32 	%f292, %f240, %f70, %p189;
	min.s64 	%rd478, %rd418, %rd75;
$L__BB7_90:
	setp.ne.s32 	%p190, %r208, 0;
	@%p190 bra 	$L__BB7_92;
	shr.u32 	%r317, %r1, 1;
	and.b32  	%r318, %r317, 496;
	mov.u32 	%r319, _ZN6thrust24THRUST_300001_SM_1000_NS8cuda_cub4core6detail5shmemE;
	add.s32 	%r320, %r319, %r318;
	st.shared.f32 	[%r320+8], %f292;
	st.shared.u64 	[%r320+16], %rd478;
$L__BB7_92:
	bar.sync 	0;
	setp.ne.s32 	%p191, %r1, 0;
	@%p191 bra 	$L__BB7_232;
	setp.lt.s32 	%p192, %r29, 33;
	mov.f32 	%f242, %f292;
	mov.u64 	%rd420, %rd478;
	@%p192 bra 	$L__BB7_97;
	ld.shared.f32 	%f73, [_ZN6thrust24THRUST_300001_SM_1000_NS8cuda_cub4core6detail5shmemE+24];
	ld.shared.u64 	%rd78, [_ZN6thrust24THRUST_300001_SM_1000_NS8cuda_cub4core6detail5shmemE+32];
	setp.lt.f32 	%p193, %f292, %f73;
	mov.f32 	%f242, %f73;
	mov.u64 	%rd420, %rd78;
	@%p193 bra 	$L__BB7_97;
	setp.lt.f32 	%p194, %f73, %f292;
	mov.f32 	%f242, %f292;
	mov.u64 	%rd420, %rd478;
	@%p194 bra 	$L__BB7_97;
	setp.lt.s64 	%p195, %rd478, %rd78;
	selp.f32 	%f242, %f292, %f73, %p195;
	min.s64 	%rd420, %rd478, %rd78;
$L__BB7_97:
	setp.lt.s32 	%p196, %r29, 65;
	mov.f32 	%f243, %f242;
	mov.u64 	%rd421, %rd420;
	@%p196 bra 	$L__BB7_101;
	ld.shared.f32 	%f76, [_ZN6thrust24THRUST_300001_SM_1000_NS8cuda_cub4core6detail5shmemE+40];
	ld.shared.u64 	%rd81, [_ZN6thrust24THRUST_300001_SM_1000_NS8cuda_cub4core6detail5shmemE+48];
	setp.lt.f32 	%p197, %f242, %f76;
	mov.f32 	%f243, %f76;
	mov.u64 	%rd421, %rd81;
	@%p197 bra 	$L__BB7_101;
	setp.lt.f32 	%p198, %f76, %f242;
	mov.f32 	%f243, %f242;
	mov.u64 	%rd421, %rd420;
	@%p198 bra 	$L__BB7_101;
	setp.lt.s64 	%p199, %rd420, %rd81;
	selp.f32 	%f243, %f242, %f76, %p199;
	min.s64 	%rd421, %rd420, %rd81;
$L__BB7_101:
	setp.lt.s32 	%p200, %r29, 97;
	mov.f32 	%f244, %f243;
	mov.u64 	%rd422, %rd421;
	@%p200 bra 	$L__BB7_105;
	ld.shared.f32 	%f79, [_ZN6thrust24THRUST_300001_SM_1000_NS8cuda_cub4core6detail5shmemE+56];
	ld.shared.u64 	%rd84, [_ZN6thrust24THRUST_300001_SM_1000_NS8cuda_cub4core6detail5shmemE+64];
	setp.lt.f32 	%p201, %f243, %f79;
	mov.f32 	%f244, %f79;
	mov.u64 	%rd422, %rd84;
	@%p201 bra 	$L__BB7_105;
	setp.lt.f32 	%p202, %f79, %f243;
	mov.f32 	%f244, %f243;
	mov.u64 	%rd422, %rd421;
	@%p202 bra 	$L__BB7_105;
	setp.lt.s64 	%p203, %rd421, %rd84;
	selp.f32 	%f244, %f243, %f79, %p203;
	min.s64 	%rd422, %rd421, %rd84;
$L__BB7_105:
	setp.lt.s32 	%p204, %r29, 129;
	mov.f32 	%f245, %f244;
	mov.u64 	%rd423, %rd422;
	@%p204 bra 	$L__BB7_109;
	ld.shared.f32 	%f82, [_ZN6thrust24THRUST_300001_SM_1000_NS8cuda_cub4core6detail5shmemE+72];
	ld.shared.u64 	%rd87, [_ZN6thrust24THRUST_300001_SM_1000_NS8cuda_cub4core6detail5shmemE+80];
	setp.lt.f32 	%p205, %f244, %f82;
	mov.f32 	%f245, %f82;
	mov.u64 	%rd423, %rd87;
	@%p205 bra 	$L__BB7_109;
	setp.lt.f32 	%p206, %f82, %f244;
	mov.f32 	%f245, %f244;
	mov.u64 	%rd423, %rd422;
	@%p206 bra 	$L__BB7_109;
	setp.lt.s64 	%p207, %rd422, %rd87;
	selp.f32 	%f245, %f244, %f82, %p207;
	min.s64 	%rd423, %rd422, %rd87;
$L__BB7_109:
	setp.lt.s32 	%p208, %r29, 161;
	mov.f32 	%f246, %f245;
	mov.u64 	%rd424, %rd423;
	@%p208 bra 	$L__BB7_113;
	ld.shared.f32 	%f85, [_ZN6thrust24THRUST_300001_SM_1000_NS8cuda_cub4core6detail5shmemE+88];
	ld.shared.u64 	%rd90, [_ZN6thrust24THRUST_300001_SM_1000_NS8cuda_cub4core6detail5shmemE+96];
	setp.lt.f32 	%p209, %f245, %f85;
	mov.f32 	%f246, %f85;
	mov.u64 	%rd424, %rd90;
	@%p209 bra 	$L__BB7_113;
	setp.lt.f32 	%p210, %f85, %f245;
	mov.f32 	%f246, %f245;
	mov.u64 	%rd424, %rd423;
	@%p210 bra 	$L__BB7_113;
	setp.lt.s64 	%p211, %rd423, %rd90;
	selp.f32 	%f246, %f245, %f85, %p211;
	min.s64 	%rd424, %rd423, %rd90;
$L__BB7_113:
	setp.lt.s32 	%p212, %r29, 193;
	mov.f32 	%f247, %f246;
	mov.u64 	%rd425, %rd424;
	@%p212 bra 	$L__BB7_117;
	ld.shared.f32 	%f88, [_ZN6thrust24THRUST_300001_SM_1000_NS8cuda_cub4core6detail5shmemE+104];
	ld.shared.u64 	%rd93, [_ZN6thrust24THRUST_300001_SM_1000_NS8cuda_cub4core6detail5shmemE+112];
	setp.lt.f32 	%p213, %f246, %f88;
	mov.f32 	%f247, %f88;
	mov.u64 	%rd425, %rd93;
	@%p213 bra 	$L__BB7_117;
	setp.lt.f32 	%p214, %f88, %f246;
	mov.f32 	%f247, %f246;
	mov.u64 	%rd425, %rd424;
	@%p214 bra 	$L__BB7_117;
	setp.lt.s64 	%p215, %rd424, %rd93;
	selp.f32 	%f247, %f246, %f88, %p215;
	min.s64 	%rd425, %rd424, %rd93;
$L__BB7_117:
	setp.lt.s32 	%p216, %r29, 225;
	mov.f32 	%f292, %f247;
	mov.u64 	%rd478, %rd425;
	@%p216 bra 	$L__BB7_232;
	ld.shared.f32 	%f91, [_ZN6thrust24THRUST_300001_SM_1000_NS8cuda_cub4core6detail5shmemE+120];
	ld.shared.u64 	%rd96, [_ZN6thrust24THRUST_300001_SM_1000_NS8cuda_cub4core6detail5shmemE+128];
	setp.lt.f32 	%p217, %f247, %f91;
	mov.f32 	%f292, %f91;
	mov.u64 	%rd478, %rd96;
	@%p217 bra 	$L__BB7_232;
	setp.lt.f32 	%p218, %f91, %f247;
	mov.f32 	%f292, %f247;
	mov.u64 	%rd478, %rd425;
	@%p218 bra 	$L__BB7_232;
	setp.lt.s64 	%p219, %rd425, %rd96;
	selp.f32 	%f292, %f247, %f91, %p219;
	min.s64 	%rd478, %rd425, %rd96;
	bra.uni 	$L__BB7_232;
$L__BB7_121:
	mov.u32 	%r16, %tid.x;
	cvt.u64.u32 	%rd98, %r16;
	mul.wide.u32 	%rd258, %r16, 16;
	add.s64 	%rd239, %rd236, %rd258;
	// begin inline asm
	ld.global.nc.u64 %rd238, [%rd239];
	// end inline asm
	mov.b64 	{%r30, %r31}, %rd238;
	mov.b32 	%f93, %r30;
	add.s64 	%rd241, %rd239, 8;
	// begin inline asm
	ld.global.nc.u64 %rd240, [%rd241];
	// end inline asm
	add.s64 	%rd243, %rd239, 4096;
	// begin inline asm
	ld.global.nc.u64 %rd242, [%rd243];
	// end inline asm
	mov.b64 	{%r32, %r33}, %rd242;
	mov.b32 	%f248, %r32;
	add.s64 	%rd245, %rd239, 4104;
	// begin inline asm
	ld.global.nc.u64 %rd426, [%rd245];
	// end inline asm
	add.s64 	%rd247, %rd239, 8192;
	// begin inline asm
	ld.global.nc.u64 %rd246, [%rd247];
	// end inline asm
	mov.b64 	{%r34, %r35}, %rd246;
	mov.b32 	%f249, %r34;
	add.s64 	%rd249, %rd239, 8200;
	// begin inline asm
	ld.global.nc.u64 %rd427, [%rd249];
	// end inline asm
	add.s64 	%rd251, %rd239, 12288;
	// begin inline asm
	ld.global.nc.u64 %rd250, [%rd251];
	// end inline asm
	mov.b64 	{%r36, %r37}, %rd250;
	mov.b32 	%f250, %r36;
	add.s64 	%rd253, %rd239, 12296;
	// begin inline asm
	ld.global.nc.u64 %rd428, [%rd253];
	// end inline asm
	add.s64 	%rd255, %rd239, 16384;
	// begin inline asm
	ld.global.nc.u64 %rd254, [%rd255];
	// end inline asm
	mov.b64 	{%r38, %r39}, %rd254;
	mov.b32 	%f279, %r38;
	add.s64 	%rd257, %rd239, 16392;
	// begin inline asm
	ld.global.nc.u64 %rd465, [%rd257];
	// end inline asm
	setp.lt.f32 	%p3, %f93, %f248;
	@%p3 bra 	$L__BB7_123;
	setp.lt.f32 	%p4, %f248, %f93;
	setp.lt.s64 	%p5, %rd240, %rd426;
	or.pred  	%p6, %p4, %p5;
	selp.f32 	%f248, %f93, %f248, %p6;
	selp.b64 	%rd426, %rd240, %rd426, %p6;
$L__BB7_123:
	setp.lt.f32 	%p7, %f248, %f249;
	@%p7 bra 	$L__BB7_125;
	setp.lt.f32 	%p8, %f249, %f248;
	setp.lt.s64 	%p9, %rd426, %rd427;
	or.pred  	%p10, %p8, %p9;
	selp.f32 	%f249, %f248, %f249, %p10;
	selp.b64 	%rd427, %rd426, %rd427, %p10;
$L__BB7_125:
	setp.lt.f32 	%p11, %f249, %f250;
	@%p11 bra 	$L__BB7_127;
	setp.lt.f32 	%p12, %f250, %f249;
	setp.lt.s64 	%p13, %rd427, %rd428;
	or.pred  	%p14, %p12, %p13;
	selp.f32 	%f250, %f249, %f250, %p14;
	selp.b64 	%rd428, %rd427, %rd428, %p14;
$L__BB7_127:
	setp.lt.f32 	%p15, %f250, %f279;
	@%p15 bra 	$L__BB7_129;
	setp.lt.f32 	%p16, %f279, %f250;
	setp.lt.s64 	%p17, %rd428, %rd465;
	or.pred  	%p18, %p16, %p17;
	selp.f32 	%f279, %f250, %f279, %p18;
	selp.b64 	%rd465, %rd428, %rd465, %p18;
$L__BB7_129:
	setp.lt.u32 	%p19, %r29, 2560;
	mov.b64 	%rd444, 1280;
	@%p19 bra 	$L__BB7_165;
	add.s64 	%rd262, %rd1, -2560;
	mul.hi.u64 	%rd263, %rd262, -3689348814741910323;
	shr.u64 	%rd112, %rd263, 10;
	setp.lt.u64 	%p20, %rd262, 1280;
	mov.b64 	%rd444, 1280;
	@%p20 bra 	$L__BB7_153;
	add.s64 	%rd265, %rd112, 1;
	and.b64  	%rd430, %rd265, 36028797018963966;
	shl.b64 	%rd266, %rd98, 4;
	add.s64 	%rd267, %rd266, %rd236;
	add.s64 	%rd431, %rd267, 57352;
	mov.b64 	%rd444, 1280;
$L__BB7_132:
	add.s64 	%rd269, %rd431, -36872;
	// begin inline asm
	ld.global.nc.u64 %rd268, [%rd269];
	// end inline asm
	mov.b64 	{%r40, %r41}, %rd268;
	mov.b32 	%f253, %r40;
	add.s64 	%rd271, %rd431, -36864;
	// begin inline asm
	ld.global.nc.u64 %rd434, [%rd271];
	// end inline asm
	add.s64 	%rd273, %rd431, -32776;
	// begin inline asm
	ld.global.nc.u64 %rd272, [%rd273];
	// end inline asm
	mov.b64 	{%r42, %r43}, %rd272;
	mov.b32 	%f254, %r42;
	add.s64 	%rd275, %rd431, -32768;
	// begin inline asm
	ld.global.nc.u64 %rd435, [%rd275];
	// end inline asm
	add.s64 	%rd277, %rd431, -28680;
	// begin inline asm
	ld.global.nc.u64 %rd276, [%rd277];
	// end inline asm
	mov.b64 	{%r44, %r45}, %rd276;
	mov.b32 	%f255, %r44;
	add.s64 	%rd279, %rd431, -28672;
	// begin inline asm
	ld.global.nc.u64 %rd436, [%rd279];
	// end inline asm
	add.s64 	%rd281, %rd431, -24584;
	// begin inline asm
	ld.global.nc.u64 %rd280, [%rd281];
	// end inline asm
	mov.b64 	{%r46, %r47}, %rd280;
	mov.b32 	%f256, %r46;
	add.s64 	%rd283, %rd431, -24576;
	// begin inline asm
	ld.global.nc.u64 %rd437, [%rd283];
	// end inline asm
	add.s64 	%rd285, %rd431, -20488;
	// begin inline asm
	ld.global.nc.u64 %rd284, [%rd285];
	// end inline asm
	mov.b64 	{%r48, %r49}, %rd284;
	mov.b32 	%f257, %r48;
	add.s64 	%rd287, %rd431, -20480;
	// begin inline asm
	ld.global.nc.u64 %rd438, [%rd287];
	// end inline asm
	setp.lt.f32 	%p21, %f279, %f253;
	@%p21 bra 	$L__BB7_134;
	setp.lt.f32 	%p22, %f253, %f279;
	setp.lt.s64 	%p23, %rd465, %rd434;
	or.pred  	%p24, %p22, %p23;
	selp.f32 	%f253, %f279, %f253, %p24;
	selp.b64 	%rd434, %rd465, %rd434, %p24;
$L__BB7_134:
	setp.lt.f32 	%p25, %f253, %f254;
	@%p25 bra 	$L__BB7_136;
	setp.lt.f32 	%p26, %f254, %f253;
	setp.lt.s64 	%p27, %rd434, %rd435;
	or.pred  	%p28, %p26, %p27;
	selp.f32 	%f254, %f253, %f254, %p28;
	selp.b64 	%rd435, %rd434, %rd435, %p28;
$L__BB7_136:
	setp.lt.f32 	%p29, %f254, %f255;
	@%p29 bra 	$L__BB7_138;
	setp.lt.f32 	%p30, %f255, %f254;
	setp.lt.s64 	%p31, %rd435, %rd436;
	or.pred  	%p32, %p30, %p31;
	selp.f32 	%f255, %f254, %f255, %p32;
	selp.b64 	%rd436, %rd435, %rd436, %p32;
$L__BB7_138:
	setp.lt.f32 	%p33, %f255, %f256;
	@%p33 bra 	$L__BB7_140;
	setp.lt.f32 	%p34, %f256, %f255;
	setp.lt.s64 	%p35, %rd436, %rd437;
	or.pred  	%p36, %p34, %p35;
	selp.f32 	%f256, %f255, %f256, %p36;
	selp.b64 	%rd437, %rd436, %rd437, %p36;
$L__BB7_140:
	setp.lt.f32 	%p37, %f256, %f257;
	@%p37 bra 	$L__BB7_142;
	setp.lt.f32 	%p38, %f257, %f256;
	setp.lt.s64 	%p39, %rd437, %rd438;
	or.pred  	%p40, %p38, %p39;
	selp.f32 	%f257, %f256, %f257, %p40;
	selp.b64 	%rd438, %rd437, %rd438, %p40;
$L__BB7_142:
	add.s64 	%rd289, %rd431, -16392;
	// begin inline asm
	ld.global.nc.u64 %rd288, [%rd289];
	// end inline asm
	mov.b64 	{%r50, %r51}, %rd288;
	mov.b32 	%f258, %r50;
	add.s64 	%rd291, %rd431, -16384;
	// begin inline asm
	ld.global.nc.u64 %rd439, [%rd291];
	// end inline asm
	add.s64 	%rd293, %rd431, -12296;
	// begin inline asm
	ld.global.nc.u64 %rd292, [%rd293];
	// end inline asm
	mov.b64 	{%r52, %r53}, %rd292;
	mov.b32 	%f259, %r52;
	add.s64 	%rd295, %rd431, -12288;
	// begin inline asm
	ld.global.nc.u64 %rd440, [%rd295];
	// end inline asm
	add.s64 	%rd297, %rd431, -8200;
	// begin inline asm
	ld.global.nc.u64 %rd296, [%rd297];
	// end inline asm
	mov.b64 	{%r54, %r55}, %rd296;
	mov.b32 	%f260, %r54;
	add.s64 	%rd299, %rd431, -8192;
	// begin inline asm
	ld.global.nc.u64 %rd441, [%rd299];
	// end inline asm
	add.s64 	%rd301, %rd431, -4104;
	// begin inline asm
	ld.global.nc.u64 %rd300, [%rd301];
	// end inline asm
	mov.b64 	{%r56, %r57}, %rd300;
	mov.b32 	%f261, %r56;
	add.s64 	%rd303, %rd431, -4096;
	// begin inline asm
	ld.global.nc.u64 %rd442, [%rd303];
	// end inline asm
	add.s64 	%rd305, %rd431, -8;
	// begin inline asm
	ld.global.nc.u64 %rd304, [%rd305];
	// end inline asm
	mov.b64 	{%r58, %r59}, %rd304;
	mov.b32 	%f279, %r58;
	// begin inline asm
	ld.global.nc.u64 %rd465, [%rd431];
	// end inline asm
	setp.lt.f32 	%p41, %f257, %f258;
	@%p41 bra 	$L__BB7_144;
	setp.lt.f32 	%p42, %f258, %f257;
	setp.lt.s64 	%p43, %rd438, %rd439;
	or.pred  	%p44, %p42, %p43;
	selp.f32 	%f258, %f257, %f258, %p44;
	selp.b64 	%rd439, %rd438, %rd439, %p44;
$L__BB7_144:
	setp.lt.f32 	%p45, %f258, %f259;
	@%p45 bra 	$L__BB7_146;
	setp.lt.f32 	%p46, %f259, %f258;
	setp.lt.s64 	%p47, %rd439, %rd440;
	or.pred  	%p48, %p46, %p47;
	selp.f32 	%f259, %f258, %f259, %p48;
	selp.b64 	%rd440, %rd439, %rd440, %p48;
$L__BB7_146:
	setp.lt.f32 	%p49, %f259, %f260;
	@%p49 bra 	$L__BB7_148;
	setp.lt.f32 	%p50, %f260, %f259;
	setp.lt.s64 	%p51, %rd440, %rd441;
	or.pred  	%p52, %p50, %p51;
	selp.f32 	%f260, %f259, %f260, %p52;
	selp.b64 	%rd441, %rd440, %rd441, %p52;
$L__BB7_148:
	setp.lt.f32 	%p53, %f260, %f261;
	@%p53 bra 	$L__BB7_150;
	setp.lt.f32 	%p54, %f261, %f260;
	setp.lt.s64 	%p55, %rd441, %rd442;
	or.pred  	%p56, %p54, %p55;
	selp.f32 	%f261, %f260, %f261, %p56;
	selp.b64 	%rd442, %rd441, %rd442, %p56;
$L__BB7_150:
	setp.lt.f32 	%p57, %f261, %f279;
	@%p57 bra 	$L__BB7_152;
	setp.lt.f32 	%p58, %f279, %f261;
	setp.lt.s64 	%p59, %rd442, %rd465;
	or.pred  	%p60, %p58, %p59;
	selp.f32 	%f279, %f261, %f279, %p60;
	selp.b64 	%rd465, %rd442, %rd465, %p60;
$L__BB7_152:
	add.s64 	%rd444, %rd444, 2560;
	add.s64 	%rd431, %rd431, 40960;
	add.s64 	%rd430, %rd430, -2;
	setp.ne.s64 	%p61, %rd430, 0;
	@%p61 bra 	$L__BB7_132;
$L__BB7_153:
	and.b64  	%rd308, %rd112, 1;
	setp.eq.b64 	%p62, %rd308, 1;
	@%p62 bra 	$L__BB7_165;
	shl.b64 	%rd329, %rd444, 4;
	mul.wide.u32 	%rd330, %r16, 16;
	add.s64 	%rd331, %rd236, %rd330;
	add.s64 	%rd310, %rd331, %rd329;
	// begin inline asm
	ld.global.nc.u64 %rd309, [%rd310];
	// end inline asm
	mov.b64 	{%r60, %r61}, %rd309;
	mov.b32 	%f265, %r60;
	add.s64 	%rd312, %rd310, 8;
	// begin inline asm
	ld.global.nc.u64 %rd448, [%rd312];
	// end inline asm
	add.s64 	%rd314, %rd310, 4096;
	// begin inline asm
	ld.global.nc.u64 %rd313, [%rd314];
	// end inline asm
	mov.b64 	{%r62, %r63}, %rd313;
	mov.b32 	%f266, %r62;
	add.s64 	%rd316, %rd310, 4104;
	// begin inline asm
	ld.global.nc.u64 %rd449, [%rd316];
	// end inline asm
	add.s64 	%rd318, %rd310, 8192;
	// begin inline asm
	ld.global.nc.u64 %rd317, [%rd318];
	// end inline asm
	mov.b64 	{%r64, %r65}, %rd317;
	mov.b32 	%f267, %r64;
	add.s64 	%rd320, %rd310, 8200;
	// begin inline asm
	ld.global.nc.u64 %rd450, [%rd320];
	// end inline asm
	add.s64 	%rd322, %rd310, 12288;
	// begin inline asm
	ld.global.nc.u64 %rd321, [%rd322];
	// end inline asm
	mov.b64 	{%r66, %r67}, %rd321;
	mov.b32 	%f268, %r66;
	add.s64 	%rd324, %rd310, 12296;
	// begin inline asm
	ld.global.nc.u64 %rd451, [%rd324];
	// end inline asm
	add.s64 	%rd326, %rd310, 16384;
	// begin inline asm
	ld.global.nc.u64 %rd325, [%rd326];
	// end inline asm
	mov.b64 	{%r68, %r69}, %rd325;
	mov.b32 	%f269, %r68;
	add.s64 	%rd328, %rd310, 16392;
	// begin inline asm
	ld.global.nc.u64 %rd452, [%rd328];
	// end inline asm
	setp.lt.f32 	%p63, %f279, %f265;
	@%p63 bra 	$L__BB7_156;
	setp.lt.f32 	%p64, %f265, %f279;
	setp.lt.s64 	%p65, %rd465, %rd448;
	or.pred  	%p66, %p64, %p65;
	selp.f32 	%f265, %f279, %f265, %p66;
	selp.b64 	%rd448, %rd465, %rd448, %p66;
$L__BB7_156:
	setp.lt.f32 	%p67, %f265, %f266;
	@%p67 bra 	$L__BB7_158;
	setp.lt.f32 	%p68, %f266, %f265;
	setp.lt.s64 	%p69, %rd448, %rd449;
	or.pred  	%p70, %p68, %p69;
	selp.f32 	%f266, %f265, %f266, %p70;
	selp.b64 	%rd449, %rd448, %rd449, %p70;
$L__BB7_158:
	setp.lt.f32 	%p71, %f266, %f267;
	@%p71 bra 	$L__BB7_160;
	setp.lt.f32 	%p72, %f267, %f266;
	setp.lt.s64 	%p73, %rd449, %rd450;
	or.pred  	%p74, %p72, %p73;
	selp.f32 	%f267, %f266, %f267, %p74;
	selp.b64 	%rd450, %rd449, %rd450, %p74;
$L__BB7_160:
	setp.lt.f32 	%p75, %f267, %f268;
	@%p75 bra 	$L__BB7_162;
	setp.lt.f32 	%p76, %f268, %f267;
	setp.lt.s64 	%p77, %rd450, %rd451;
	or.pred  	%p78, %p76, %p77;
	selp.f32 	%f268, %f267, %f268, %p78;
	selp.b64 	%rd451, %rd450, %rd451, %p78;
$L__BB7_162:
	setp.lt.f32 	%p79, %f268, %f269;
	@%p79 bra 	$L__BB7_164;
	setp.lt.f32 	%p80, %f269, %f268;
	setp.lt.s64 	%p81, %rd451, %rd452;
	or.pred  	%p82, %p80, %p81;
	selp.f32 	%f269, %f268, %f269, %p82;
	selp.b64 	%rd452, %rd451, %rd452, %p82;
$L__BB7_164:
	add.s64 	%rd444, %rd444, 1280;
	mov.u64 	%rd465, %rd452;
	mov.f32 	%f279, %f269;
$L__BB7_165:
	cvt.s64.s32 	%rd332, %r29;
	setp.ge.s64 	%p83, %rd444, %rd332;
	@%p83 bra 	$L__BB7_188;
	cvt.u32.u64 	%r17, %rd444;
	sub.s32 	%r18, %r29, %r17;
	setp.ge.s32 	%p84, %r16, %r18;
	@%p84 bra 	$L__BB7_188;
	not.b32 	%r70, %r16;
	add.s32 	%r71, %r29, %r70;
	sub.s32 	%r19, %r71, %r17;
	and.b32  	%r72, %r19, 768;
	setp.eq.s32 	%p85, %r72, 768;
	mov.u32 	%r434, %r16;
	@%p85 bra 	$L__BB7_173;
	cvt.u64.u32 	%rd334, %r16;
	add.s64 	%rd335, %rd444, %rd334;
	shl.b64 	%rd336, %rd335, 4;
	add.s64 	%rd455, %rd236, %rd336;
	shr.u32 	%r73, %r19, 8;
	add.s32 	%r74, %r73, 1;
	and.b32  	%r75, %r74, 3;
	neg.s32 	%r432, %r75;
	mov.u32 	%r434, %r16;
$L__BB7_169:
	.pragma "nounroll";
	mov.u64 	%rd176, %rd465;
	mov.f32 	%f155, %f279;
	// begin inline asm
	ld.global.nc.u64 %rd337, [%rd455];
	// end inline asm
	mov.b64 	{%r76, %r77}, %rd337;
	mov.b32 	%f156, %r76;
	add.s64 	%rd340, %rd455, 8;
	// begin inline asm
	ld.global.nc.u64 %rd339, [%rd340];
	// end inline asm
	setp.lt.f32 	%p86, %f155, %f156;
	mov.f32 	%f279, %f156;
	mov.u64 	%rd465, %rd339;
	@%p86 bra 	$L__BB7_172;
	setp.lt.f32 	%p87, %f156, %f155;
	mov.f32 	%f279, %f155;
	mov.u64 	%rd465, %rd176;
	@%p87 bra 	$L__BB7_172;
	setp.lt.s64 	%p88, %rd176, %rd339;
	selp.f32 	%f279, %f155, %f156, %p88;
	min.s64 	%rd465, %rd176, %rd339;
$L__BB7_172:
	add.s32 	%r434, %r434, 256;
	add.s64 	%rd455, %rd455, 4096;
	add.s32 	%r432, %r432, 1;
	setp.ne.s32 	%p89, %r432, 0;
	@%p89 bra 	$L__BB7_169;
$L__BB7_173:
	setp.lt.u32 	%p90, %r19, 768;
	@%p90 bra 	$L__BB7_188;
	cvt.u64.u32 	%rd341, %r434;
	add.s64 	%rd342, %rd444, %rd341;
	shl.b64 	%rd343, %rd342, 4;
	add.s64 	%rd344, %rd343, %rd236;
	add.s64 	%rd460, %rd344, 12296;
$L__BB7_175:
	add.s64 	%rd346, %rd460, -12296;
	// begin inline asm
	ld.global.nc.u64 %rd345, [%rd346];
	// end inline asm
	mov.b64 	{%r78, %r79}, %rd345;
	mov.b32 	%f162, %r78;
	add.s64 	%rd348, %rd460, -12288;
	// begin inline asm
	ld.global.nc.u64 %rd347, [%rd348];
	// end inline asm
	setp.lt.f32 	%p91, %f279, %f162;
	mov.f32 	%f276, %f162;
	mov.u64 	%rd462, %rd347;
	@%p91 bra 	$L__BB7_178;
	setp.lt.f32 	%p92, %f162, %f279;
	mov.f32 	%f276, %f279;
	mov.u64 	%rd462, %rd465;
	@%p92 bra 	$L__BB7_178;
	setp.lt.s64 	%p93, %rd465, %rd347;
	selp.f32 	%f276, %f279, %f162, %p93;
	min.s64 	%rd462, %rd465, %rd347;
$L__BB7_178:
	add.s64 	%rd350, %rd460, -8200;
	// begin inline asm
	ld.global.nc.u64 %rd349, [%rd350];
	// end inline asm
	mov.b64 	{%r80, %r81}, %rd349;
	mov.b32 	%f165, %r80;
	add.s64 	%rd352, %rd460, -8192;
	// begin inline asm
	ld.global.nc.u64 %rd351, [%rd352];
	// end inline asm
	setp.lt.f32 	%p94, %f276, %f165;
	mov.f32 	%f277, %f165;
	mov.u64 	%rd463, %rd351;
	@%p94 bra 	$L__BB7_181;
	setp.lt.f32 	%p95, %f165, %f276;
	mov.f32 	%f277, %f276;
	mov.u64 	%rd463, %rd462;
	@%p95 bra 	$L__BB7_181;
	setp.lt.s64 	%p96, %rd462, %rd351;
	selp.f32 	%f277, %f276, %f165, %p96;
	min.s64 	%rd463, %rd462, %rd351;
$L__BB7_181:
	add.s64 	%rd354, %rd460, -4104;
	// begin inline asm
	ld.global.nc.u64 %rd353, [%rd354];
	// end inline asm
	mov.b64 	{%r82, %r83}, %rd353;
	mov.b32 	%f168, %r82;
	add.s64 	%rd356, %rd460, -4096;
	// begin inline asm
	ld.global.nc.u64 %rd355, [%rd356];
	// end inline asm
	setp.lt.f32 	%p97, %f277, %f168;
	mov.f32 	%f278, %f168;
	mov.u64 	%rd464, %rd355;
	@%p97 bra 	$L__BB7_184;
	setp.lt.f32 	%p98, %f168, %f277;
	mov.f32 	%f278, %f277;
	mov.u64 	%rd464, %rd463;
	@%p98 bra 	$L__BB7_184;
	setp.lt.s64 	%p99, %rd463, %rd355;
	selp.f32 	%f278, %f277, %f168, %p99;
	min.s64 	%rd464, %rd463, %rd355;
$L__BB7_184:
	add.s64 	%rd358, %rd460, -8;
	// begin inline asm
	ld.global.nc.u64 %rd357, [%rd358];
	// end inline asm
	mov.b64 	{%r84, %r85}, %rd357;
	mov.b32 	%f171, %r84;
	// begin inline asm
	ld.global.nc.u64 %rd359, [%rd460];
	// end inline asm
	setp.lt.f32 	%p100, %f278, %f171;
	mov.f32 	%f279, %f171;
	mov.u64 	%rd465, %rd359;
	@%p100 bra 	$L__BB7_187;
	setp.lt.f32 	%p101, %f171, %f278;
	mov.f32 	%f279, %f278;
	mov.u64 	%rd465, %rd464;
	@%p101 bra 	$L__BB7_187;
	setp.lt.s64 	%p102, %rd464, %rd359;
	selp.f32 	%f279, %f278, %f171, %p102;
	min.s64 	%rd465, %rd464, %rd359;
$L__BB7_187:
	add.s32 	%r434, %r434, 1024;
	add.s64 	%rd460, %rd460, 16384;
	setp.lt.s32 	%p103, %r434, %r18;
	@%p103 bra 	$L__BB7_175;
$L__BB7_188:
	// begin inline asm
	mov.u32 %r86, %laneid;
	// end inline asm
	mov.b32 	%r88, %f279;
	mov.b32 	%r104, 1;
	mov.b32 	%r105, 31;
	mov.b32 	%r106, -1;
	// begin inline asm
	shfl.sync.down.b32 %r87, %r88, %r104, %r105, %r106;
	// end inline asm
	mov.b32 	%f175, %r87;
	// begin inline asm
	shfl.sync.down.b32 %r92, %r93, %r104, %r105, %r106;
	// end inline asm
	mov.b64 	{%r98, %r103}, %rd465;
	// begin inline asm
	shfl.sync.down.b32 %r97, %r98, %r104, %r105, %r106;
	// end inline asm
	// begin inline asm
	shfl.sync.down.b32 %r102, %r103, %r104, %r105, %r106;
	// end inline asm
	mov.b64 	%rd200, {%r97, %r102};
	setp.gt.s32 	%p104, %r86, 30;
	mov.f32 	%f281, %f279;
	mov.u64 	%rd467, %rd465;
	@%p104 bra 	$L__BB7_192;
	setp.lt.f32 	%p105, %f279, %f175;
	mov.f32 	%f281, %f175;
	mov.u64 	%rd467, %rd200;
	@%p105 bra 	$L__BB7_192;
	setp.gt.f32 	%p106, %f279, %f175;
	mov.f32 	%f281, %f279;
	mov.u64 	%rd467, %rd465;
	@%p106 bra 	$L__BB7_192;
	setp.lt.s64 	%p107, %rd465, %rd200;
	selp.f32 	%f281, %f279, %f175, %p107;
	min.s64 	%rd467, %rd465, %rd200;
$L__BB7_192:
	mov.b32 	%r108, %f281;
	mov.b32 	%r124, 2;
	mov.b32 	%r125, 31;
	mov.b32 	%r126, -1;
	// begin inline asm
	shfl.sync.down.b32 %r107, %r108, %r124, %r125, %r126;
	// end inline asm
	mov.b32 	%f178, %r107;
	// begin inline asm
	shfl.sync.down.b32 %r112, %r113, %r124, %r125, %r126;
	// end inline asm
	mov.b64 	{%r118, %r123}, %rd467;
	// begin inline asm
	shfl.sync.down.b32 %r117, %r118, %r124, %r125, %r126;
	// end inline asm
	// begin inline asm
	shfl.sync.down.b32 %r122, %r123, %r124, %r125, %r126;
	// end inline asm
	mov.b64 	%rd203, {%r117, %r122};
	setp.gt.s32 	%p108, %r86, 29;
	mov.f32 	%f282, %f281;
	mov.u64 	%rd468, %rd467;
	@%p108 bra 	$L__BB7_196;
	setp.lt.f32 	%p109, %f281, %f178;
	mov.f32 	%f282, %f178;
	mov.u64 	%rd468, %rd203;
	@%p109 bra 	$L__BB7_196;
	setp.gt.f32 	%p110, %f281, %f178;
	mov.f32 	%f282, %f281;
	mov.u64 	%rd468, %rd467;
	@%p110 bra 	$L__BB7_196;
	setp.lt.s64 	%p111, %rd467, %rd203;
	selp.f32 	%f282, %f281, %f178, %p111;
	min.s64 	%rd468, %rd467, %rd203;
$L__BB7_196:
	mov.b32 	%r128, %f282;
	mov.b32 	%r144, 4;
	mov.b32 	%r145, 31;
	mov.b32 	%r146, -1;
	// begin inline asm
	shfl.sync.down.b32 %r127, %r128, %r144, %r145, %r146;
	// end inline asm
	mov.b32 	%f181, %r127;
	// begin inline asm
	shfl.sync.down.b32 %r132, %r133, %r144, %r145, %r146;
	// end inline asm
	mov.b64 	{%r138, %r143}, %rd468;
	// begin inline asm
	shfl.sync.down.b32 %r137, %r138, %r144, %r145, %r146;
	// end inline asm
	// begin inline asm
	shfl.sync.down.b32 %r142, %r143, %r144, %r145, %r146;
	// end inline asm
	mov.b64 	%rd206, {%r137, %r142};
	setp.gt.s32 	%p112, %r86, 27;
	mov.f32 	%f283, %f282;
	mov.u64 	%rd469, %rd468;
	@%p112 bra 	$L__BB7_200;
	setp.lt.f32 	%p113, %f282, %f181;
	mov.f32 	%f283, %f181;
	mov.u64 	%rd469, %rd206;
	@%p113 bra 	$L__BB7_200;
	setp.gt.f32 	%p114, %f282, %f181;
	mov.f32 	%f283, %f282;
	mov.u64 	%rd469, %rd468;
	@%p114 bra 	$L__BB7_200;
	setp.lt.s64 	%p115, %rd468, %rd206;
	selp.f32 	%f283, %f282, %f181, %p115;
	min.s64 	%rd469, %rd468, %rd206;
$L__BB7_200:
	mov.b32 	%r148, %f283;
	mov.b32 	%r164, 8;
	mov.b32 	%r165, 31;
	mov.b32 	%r166, -1;
	// begin inline asm
	shfl.sync.down.b32 %r147, %r148, %r164, %r165, %r166;
	// end inline asm
	mov.b32 	%f184, %r147;
	// begin inline asm
	shfl.sync.down.b32 %r152, %r153, %r164, %r165, %r166;
	// end inline asm
	mov.b64 	{%r158, %r163}, %rd469;
	// begin inline asm
	shfl.sync.down.b32 %r157, %r158, %r164, %r165, %r166;
	// end inline asm
	// begin inline asm
	shfl.sync.down.b32 %r162, %r163, %r164, %r165, %r166;
	// end inline asm
	mov.b64 	%rd209, {%r157, %r162};
	setp.gt.s32 	%p116, %r86, 23;
	mov.f32 	%f284, %f283;
	mov.u64 	%rd470, %rd469;
	@%p116 bra 	$L__BB7_204;
	setp.lt.f32 	%p117, %f283, %f184;
	mov.f32 	%f284, %f184;
	mov.u64 	%rd470, %rd209;
	@%p117 bra 	$L__BB7_204;
	setp.gt.f32 	%p118, %f283, %f184;
	mov.f32 	%f284, %f283;
	mov.u64 	%rd470, %rd469;
	@%p118 bra 	$L__BB7_204;
	setp.lt.s64 	%p119, %rd469, %rd209;
	selp.f32 	%f284, %f283, %f184, %p119;
	min.s64 	%rd470, %rd469, %rd209;
$L__BB7_204:
	mov.b32 	%r168, %f284;
	mov.b32 	%r184, 16;
	mov.b32 	%r185, 31;
	mov.b32 	%r186, -1;
	// begin inline asm
	shfl.sync.down.b32 %r167, %r168, %r184, %r185, %r186;
	// end inline asm
	mov.b32 	%f187, %r167;
	// begin inline asm
	shfl.sync.down.b32 %r172, %r173, %r184, %r185, %r186;
	// end inline asm
	mov.b64 	{%r178, %r183}, %rd470;
	// begin inline asm
	shfl.sync.down.b32 %r177, %r178, %r184, %r185, %r186;
	// end inline asm
	// begin inline asm
	shfl.sync.down.b32 %r182, %r183, %r184, %r185, %r186;
	// end inline asm
	mov.b64 	%rd212, {%r177, %r182};
	setp.gt.s32 	%p120, %r86, 15;
	mov.f32 	%f292, %f284;
	mov.u64 	%rd478, %rd470;
	@%p120 bra 	$L__BB7_208;
	setp.lt.f32 	%p121, %f284, %f187;
	mov.f32 	%f292, %f187;
	mov.u64 	%rd478, %rd212;
	@%p121 bra 	$L__BB7_208;
	setp.gt.f32 	%p122, %f284, %f187;
	mov.f32 	%f292, %f284;
	mov.u64 	%rd478, %rd470;
	@%p122 bra 	$L__BB7_208;
	setp.lt.s64 	%p123, %rd470, %rd212;
	selp.f32 	%f292, %f284, %f187, %p123;
	min.s64 	%rd478, %rd470, %rd212;
$L__BB7_208:
	setp.ne.s32 	%p124, %r86, 0;
	@%p124 bra 	$L__BB7_210;
	shr.u32 	%r187, %r16, 1;
	and.b32  	%r188, %r187, 496;
	mov.u32 	%r189, _ZN6thrust24THRUST_300001_SM_1000_NS8cuda_cub4core6detail5shmemE;
	add.s32 	%r190, %r189, %r188;
	st.shared.f32 	[%r190+8], %f292;
	st.shared.u64 	[%r190+16], %rd478;
$L__BB7_210:
	bar.sync 	0;
	setp.ne.s32 	%p125, %r16, 0;
	@%p125 bra 	$L__BB7_232;
	ld.shared.f32 	%f190, [_ZN6thrust24THRUST_300001_SM_1000_NS8cuda_cub4core6detail5shmemE+24];
	ld.shared.u64 	%rd215, [_ZN6thrust24THRUST_300001_SM_1000_NS8cuda_cub4core6detail5shmemE+32];
	setp.lt.f32 	%p126, %f292, %f190;
	mov.f32 	%f286, %f190;
	mov.u64 	%rd472, %rd215;
	@%p126 bra 	$L__BB7_214;
	setp.lt.f32 	%p127, %f190, %f292;
	mov.f32 	%f286, %f292;
	mov.u64 	%rd472, %rd478;
	@%p127 bra 	$L__BB7_214;
	setp.lt.s64 	%p128, %rd478, %rd215;
	selp.f32 	%f286, %f292, %f190, %p128;
	min.s64 	%rd472, %rd478, %rd215;
$L__BB7_214:
	ld.shared.f32 	%f193, [_ZN6thrust24THRUST_300001_SM_1000_NS8cuda_cub4core6detail5shmemE+40];
	ld.shared.u64 	%rd218, [_ZN6thrust24THRUST_300001_SM_1000_NS8cuda_cub4core6detail5shmemE+48];
	setp.lt.f32 	%p129, %f286, %f193;
	mov.f32 	%f287, %f193;
	mov.u64 	%rd473, %rd218;
	@%p129 bra 	$L__BB7_217;
	setp.lt.f32 	%p130, %f193, %f286;
	mov.f32 	%f287, %f286;
	mov.u64 	%rd473, %rd472;
	@%p130 bra 	$L__BB7_217;
	setp.lt.s64 	%p131, %rd472, %rd218;
	selp.f32 	%f287, %f286, %f193, %p131;
	min.s64 	%rd473, %rd472, %rd218;
$L__BB7_217:
	ld.shared.f32 	%f196, [_ZN6thrust24THRUST_300001_SM_1000_NS8cuda_cub4core6detail5shmemE+56];
	ld.shared.u64 	%rd221, [_ZN6thrust24THRUST_300001_SM_1000_NS8cuda_cub4core6detail5shmemE+64];
	setp.lt.f32 	%p132, %f287, %f196;
	mov.f32 	%f288, %f196;
	mov.u64 	%rd474, %rd221;
	@%p132 bra 	$L__BB7_220;
	setp.lt.f32 	%p133, %f196, %f287;
	mov.f32 	%f288, %f287;
	mov.u64 	%rd474, %rd473;
	@%p133 bra 	$L__BB7_220;
	setp.lt.s64 	%p134, %rd473, %rd221;
	selp.f32 	%f288, %f287, %f196, %p134;
	min.s64 	%rd474, %rd473, %rd221;
$L__BB7_220:
	ld.shared.f32 	%f199, [_ZN6thrust24THRUST_300001_SM_1000_NS8cuda_cub4core6detail5shmemE+72];
	ld.shared.u64 	%rd224, [_ZN6thrust24THRUST_300001_SM_1000_NS8cuda_cub4core6detail5shmemE+80];
	setp.lt.f32 	%p135, %f288, %f199;
	mov.f32 	%f289, %f199;
	mov.u64 	%rd475, %rd224;
	@%p135 bra 	$L__BB7_223;
	setp.lt.f32 	%p136, %f199, %f288;
	mov.f32 	%f289, %f288;
	mov.u64 	%rd475, %rd474;
	@%p136 bra 	$L__BB7_223;
	setp.lt.s64 	%p137, %rd474, %rd224;
	selp.f32 	%f289, %f288, %f199, %p137;
	min.s64 	%rd475, %rd474, %rd224;
$L__BB7_223:
	ld.shared.f32 	%f202, [_ZN6thrust24THRUST_300001_SM_1000_NS8cuda_cub4core6detail5shmemE+88];
	ld.shared.u64 	%rd227, [_ZN6thrust24THRUST_300001_SM_1000_NS8cuda_cub4core6detail5shmemE+96];
	setp.lt.f32 	%p138, %f289, %f202;
	mov.f32 	%f290, %f202;
	mov.u64 	%rd476, %rd227;
	@%p138 bra 	$L__BB7_226;
	setp.lt.f32 	%p139, %f202, %f289;
	mov.f32 	%f290, %f289;
	mov.u64 	%rd476, %rd475;
	@%p139 bra 	$L__BB7_226;
	setp.lt.s64 	%p140, %rd475, %rd227;
	selp.f32 	%f290, %f289, %f202, %p140;
	min.s64 	%rd476, %rd475, %rd227;
$L__BB7_226:
	ld.shared.f32 	%f205, [_ZN6thrust24THRUST_300001_SM_1000_NS8cuda_cub4core6detail5shmemE+104];
	ld.shared.u64 	%rd230, [_ZN6thrust24THRUST_300001_SM_1000_NS8cuda_cub4core6detail5shmemE+112];
	setp.lt.f32 	%p141, %f290, %f205;
	mov.f32 	%f291, %f205;
	mov.u64 	%rd477, %rd230;
	@%p141 bra 	$L__BB7_229;
	setp.lt.f32 	%p142, %f205, %f290;
	mov.f32 	%f291, %f290;
	mov.u64 	%rd477, %rd476;
	@%p142 bra 	$L__BB7_229;
	setp.lt.s64 	%p143, %rd476, %rd230;
	selp.f32 	%f291, %f290, %f205, %p143;
	min.s64 	%rd477, %rd476, %rd230;
$L__BB7_229:
	ld.shared.f32 	%f208, [_ZN6thrust24THRUST_300001_SM_1000_NS8cuda_cub4core6detail5shmemE+120];
	ld.shared.u64 	%rd233, [_ZN6thrust24THRUST_300001_SM_1000_NS8cuda_cub4core6detail5shmemE+128];
	setp.lt.f32 	%p144, %f291, %f208;
	mov.f32 	%f292, %f208;
	mov.u64 	%rd478, %rd233;
	@%p144 bra 	$L__BB7_232;
	setp.lt.f32 	%p145, %f208, %f291;
	mov.f32 	%f292, %f291;
	mov.u64 	%rd478, %rd477;
	@%p145 bra 	$L__BB7_232;
	setp.lt.s64 	%p146, %rd477, %rd233;
	selp.f32 	%f292, %f291, %f208, %p146;
	min.s64 	%rd478, %rd477, %rd233;
$L__BB7_232:
	mov.u32 	%r426, %tid.x;
	setp.ne.s32 	%p263, %r426, 0;
	@%p263 bra 	$L__BB7_234;
	ld.param.u64 	%rd391, [_ZN6thrust24THRUST_300001_SM_1000_NS8cuda_cub4core6detail13_kernel_agentINS1_8__reduce11ReduceAgentIPN4cuda3std3__45tupleIJflEEESC_SB_lNS1_9__extrema9arg_max_fIflNS9_4lessIfEEEEEEJSC_SC_iSH_EEEvDpT0__param_1];
	cvta.to.global.u64 	%rd390, %rd391;
	st.global.f32 	[%rd390], %f292;
	st.global.u64 	[%rd390+8], %rd478;
$L__BB7_234:
	ret;

}
	// .globl	_ZN3cub18CUB_300001_SM_10006detail11EmptyKernelIvEEvv
.visible .entry _ZN3cub18CUB_300001_SM_10006detail11EmptyKernelIvEEvv()
{


	ret;

}
	// .globl	_ZN3cub18CUB_300001_SM_10006detail8for_each13static_kernelINS2_12policy_hub_t12policy_500_tEmN6thrust24THRUST_300001_SM_1000_NS8cuda_cub20__uninitialized_fill7functorINS7_10device_ptrIfEEfEEEEvT0_T1_
.visible .entry _ZN3cub18CUB_300001_SM_10006detail8for_each13static_kernelINS2_12policy_hub_t12policy_500_tEmN6thrust24THRUST_300001_SM_1000_NS8cuda_cub20__uninitialized_fill7functorINS7_10device_ptrIfEEfEEEEvT0_T1_(
	.param .u64 _ZN3cub18CUB_300001_SM_10006detail8for_each13static_kernelINS2_12policy_hub_t12policy_500_tEmN6thrust24THRUST_300001_SM_1000_NS8cuda_cub20__uninitialized_fill7functorINS7_10device_ptrIfEEfEEEEvT0_T1__param_0,
	.param .align 8 .b8 _ZN3cub18CUB_300001_SM_10006detail8for_each13static_kernelINS2_12policy_hub_t12policy_500_tEmN6thrust24THRUST_300001_SM_1000_NS8cuda_cub20__uninitialized_fill7functorINS7_10device_ptrIfEEfEEEEvT0_T1__param_1[16]
)
.maxntid 256
{
	.reg .pred 	%p<4>;
	.reg .b16 	%rs<5>;
	.reg .b32 	%r<10>;
	.reg .b32 	%f<3>;
	.reg .b64 	%rd<16>;

	ld.param.f32 	%f2, [_ZN3cub18CUB_300001_SM_10006detail8for_each13static_kernelINS2_12policy_hub_t12policy_500_tEmN6thrust24THRUST_300001_SM_1000_NS8cuda_cub20__uninitialized_fill7functorINS7_10device_ptrIfEEfEEEEvT0_T1__param_1+8];
	ld.param.u64 	%rd4, [_ZN3cub18CUB_300001_SM_10006detail8for_each13static_kernelINS2_12policy_hub_t12policy_500_tEmN6thrust24THRUST_300001_SM_1000_NS8cuda_cub20__uninitialized_fill7functorINS7_10device_ptrIfEEfEEEEvT0_T1__param_1];
	ld.param.u64 	%rd5, [_ZN3cub18CUB_300001_SM_10006detail8for_each13static_kernelINS2_12policy_hub_t12policy_500_tEmN6thrust24THRUST_300001_SM_1000_NS8cuda_cub20__uninitialized_fill7functorINS7_10device_ptrIfEEfEEEEvT0_T1__param_0];
	mov.u32 	%r7, %ctaid.x;
	mul.wide.u32 	%rd1, %r7, 512;
	sub.s64 	%rd2, %rd5, %rd1;
	setp.lt.u64 	%p1, %rd2, 512;
	@%p1 bra 	$L__BB9_2;
	mov.u32 	%r9, %tid.x;
	cvta.to.global.u64 	%rd11, %rd4;
	cvt.u64.u32 	%rd12, %r9;
	add.s64 	%rd13, %rd1, %rd12;
	shl.b64 	%rd14, %rd13, 2;
	add.s64 	%rd15, %rd11, %rd14;
	st.global.f32 	[%rd15], %f2;
	st.global.f32 	[%rd15+1024], %f2;
	bra.uni 	$L__BB9_6;
$L__BB9_2:
	cvta.to.global.u64 	%rd6, %rd4;
	mov.u32 	%r1, %tid.x;
	cvt.u64.u32 	%rd7, %r1;
	setp.le.u64 	%p2, %rd2, %rd7;
	add.s64 	%rd8, %rd1, %rd7;
	shl.b64 	%rd9, %rd8, 2;
	add.s64 	%rd3, %rd6, %rd9;
	@%p2 bra 	$L__BB9_4;
	st.global.f32 	[%rd3], %f2;
$L__BB9_4:
	add.s32 	%r8, %r1, 256;
	cvt.u64.u32 	%rd10, %r8;
	setp.le.u64 	%p3, %rd2, %rd10;
	@%p3 bra 	$L__BB9_6;
	st.global.f32 	[%rd3+1024], %f2;
$L__BB9_6:
	ret;

}
	// .globl	_ZN6kernel11even_solverEPfS0_PiS1_
.visible .entry _ZN6kernel11even_solverEPfS0_PiS1_(
	.param .u64 .ptr .align 1 _ZN6kernel11even_solverEPfS0_PiS1__param_0,
	.param .u64 .ptr .align 1 _ZN6kernel11even_solverEPfS0_PiS1__param_1,
	.param .u64 .ptr .align 1 _ZN6kernel11even_solverEPfS0_PiS1__param_2,
	.param .u64 .ptr .align 1 _ZN6kernel11even_solverEPfS0_PiS1__param_3
)
{
	.local .align 16 .b8 	__local_depot10[32];
	.reg .b64 	%SP;
	.reg .b64 	%SPL;
	.reg .b32 	%r<24>;
	.reg .b32 	%f<2>;
	.reg .b64 	%rd<11>;

	mov.u64 	%SPL, __local_depot10;
	cvta.local.u64 	%SP, %SPL;
	ld.param.u64 	%rd1, [_ZN6kernel11even_solverEPfS0_PiS1__param_0];
	ld.param.u64 	%rd2, [_ZN6kernel11even_solverEPfS0_PiS1__param_3];
	cvta.to.global.u64 	%rd3, %rd1;
	cvta.to.global.u64 	%rd4, %rd2;
	add.u64 	%rd5, %SP, 0;
	add.u64 	%rd6, %SPL, 0;
	mov.u32 	%r1, %tid.y;
	and.b32  	%r2, %r1, 1;
	ld.global.u32 	%r3, [%rd4];
	mov.u32 	%r4, %ntid.y;
	mov.u32 	%r5, %ntid.x;
	mov.u32 	%r6, %nctaid.x;
	mov.u32 	%r7, %ctaid.y;
	mov.u32 	%r8, %ctaid.x;
	mad.lo.s32 	%r9, %r6, %r7, %r8;
	mov.u32 	%r10, %tid.x;
	mad.lo.s32 	%r11, %r9, %r4, %r1;
	mad.lo.s32 	%r12, %r11, %r5, %r10;
	shl.b32 	%r13, %r10, 1;
	mad.lo.s32 	%r14, %r4, %r8, %r13;
	add.s32 	%r15, %r14, %r2;
	mad.lo.s32 	%r16, %r4, %r7, %r1;
	add.s32 	%r17, %r16, 1;
	add.s32 	%r18, %r15, 1;
	mad.lo.s32 	%r19, %r3, %r16, %r3;
	add.s32 	%r20, %r19, %r18;
	st.local.v4.u32 	[%rd6], {%r8, %r7, %r10, %r1};
	st.local.v4.u32 	[%rd6+16], {%r12, %r18, %r17, %r20};
	mov.u64 	%rd7, $str$8;
	cvta.global.u64 	%rd8, %rd7;
	{ // callseq 0, 0
	.param .b64 param0;
	st.param.b64 	[param0], %rd8;
	.param .b64 param1;
	st.param.b64 	[param1], %rd5;
	.param .b32 retval0;
	call.uni (retval0), 
	vprintf, 
	(
	param0, 
	param1
	);
	ld.param.b32 	%r21, [retval0];
	} // callseq 0
	add.s32 	%r23, %r12, 1;
	cvt.rn.f32.s32 	%f1, %r23;
	mul.wide.s32 	%rd9, %r20, 4;
	add.s64 	%rd10, %rd3, %rd9;
	st.global.f32 	[%rd10], %f1;
	ret;

}
	// .globl	_ZN6kernel10odd_solverEPfS0_PiS1_
.visible .entry _ZN6kernel10odd_solverEPfS0_PiS1_(
	.param .u64 .ptr .align 1 _ZN6kernel10odd_solverEPfS0_PiS1__param_0,
	.param .u64 .ptr .align 1 _ZN6kernel10odd_solverEPfS0_PiS1__param_1,
	.param .u64 .ptr .align 1 _ZN6kernel10odd_solverEPfS0_PiS1__param_2,
	.param .u64 .ptr .align 1 _ZN6kernel10odd_solverEPfS0_PiS1__param_3
)
{
	.local .align 16 .b8 	__local_depot11[32];
	.reg .b64 	%SP;
	.reg .b64 	%SPL;
	.reg .b32 	%r<25>;
	.reg .b32 	%f<2>;
	.reg .b64 	%rd<11>;

	mov.u64 	%SPL, __local_depot11;
	cvta.local.u64 	%SP, %SPL;
	ld.param.u64 	%rd1, [_ZN6kernel10odd_solverEPfS0_PiS1__param_0];
	ld.param.u64 	%rd2, [_ZN6kernel10odd_solverEPfS0_PiS1__param_3];
	cvta.to.global.u64 	%rd3, %rd1;
	cvta.to.global.u64 	%rd4, %rd2;
	add.u64 	%rd5, %SP, 0;
	add.u64 	%rd6, %SPL, 0;
	mov.u32 	%r1, %tid.y;
	not.b32 	%r2, %r1;
	and.b32  	%r3, %r2, 1;
	ld.global.u32 	%r4, [%rd4];
	mov.u32 	%r5, %ntid.y;
	mov.u32 	%r6, %ntid.x;
	mov.u32 	%r7, %nctaid.x;
	mov.u32 	%r8, %ctaid.y;
	mov.u32 	%r9, %ctaid.x;
	mad.lo.s32 	%r10, %r7, %r8, %r9;
	mov.u32 	%r11, %tid.x;
	mad.lo.s32 	%r12, %r10, %r5, %r1;
	mad.lo.s32 	%r13, %r12, %r6, %r11;
	shl.b32 	%r14, %r11, 1;
	mad.lo.s32 	%r15, %r5, %r9, %r14;
	add.s32 	%r16, %r15, %r3;
	mad.lo.s32 	%r17, %r5, %r8, %r1;
	add.s32 	%r18, %r17, 1;
	add.s32 	%r19, %r16, 1;
	mad.lo.s32 	%r20, %r4, %r17, %r4;
	add.s32 	%r21, %r20, %r19;
	st.local.v4.u32 	[%rd6], {%r9, %r8, %r11, %r1};
	st.local.v4.u32 	[%rd6+16], {%r13, %r19, %r18, %r21};
	mov.u64 	%rd7, $str$8;
	cvta.global.u64 	%rd8, %rd7;
	{ // callseq 1, 0
	.param .b64 param0;
	st.param.b64 	[param0], %rd8;
	.param .b64 param1;
	st.param.b64 	[param1], %rd5;
	.param .b32 retval0;
	call.uni (retval0), 
	vprintf, 
	(
	param0, 
	param1
	);
	ld.param.b32 	%r22, [retval0];
	} // callseq 1
	add.s32 	%r24, %r13, 1;
	cvt.rn.f32.s32 	%f1, %r24;
	mul.wide.s32 	%rd9, %r21, 4;
	add.s64 	%rd10, %rd3, %rd9;
	st.global.f32 	[%rd10], %f1;
	ret;

}


// ===== COMPILED SASS (sm_100) =====

	.target	sm_100

	.elftype	@"ET_EXEC"


//--------------------- .note.nv.tkinfo           --------------------------
	.section	.note.nv.tkinfo,"",@"SHT_NOTE"
	.sectionflags	@"SHF_NOTE_NV_TKINFO"
	.tkinfo
        /*0018*/ 	.word	0x00000002
        /*0030*/ 	.string	""
        /*0030*/ 	.string	"ptxas"
        /*0030*/ 	.string	"Cuda compilation tools, release 13.0, V13.0.88"
        /*0030*/ 	.string	"Build cuda_13.0.r13.0/compiler.36424714_0"
        /*0030*/ 	.string	"-arch sm_100 -m 64 "



//--------------------- .note.nv.cuinfo           --------------------------
	.section	.note.nv.cuinfo,"",@"SHT_NOTE"
	.sectionflags	@"SHF_NOTE_NV_CUINFO"
        /*0018*/ 	.short	0x0002
        /*001a*/ 	.short	0x0064
        /*001c*/ 	.short	0x0082
	.zero		2


//--------------------- .nv.info                  --------------------------
	.section	.nv.info,"",@"SHT_CUDA_INFO"
	.align	4


	//----- nvinfo : EIATTR_REGCOUNT
	.align		4
        /*0000*/ 	.byte	0x04, 0x2f
        /*0002*/ 	.short	(.L_47 - .L_46)
	.align		4
.L_46:
        /*0004*/ 	.word	index@(_ZN6thrust24THRUST_300001_SM_1000_NS8cuda_cub4core6detail13_kernel_agentINS1_8__reduce11ReduceAgentINS0_12zip_iteratorIN4cuda3std3__45tupleIJNS0_6detail15normal_iteratorINS0_10device_ptrIfEEEENS0_17counting_iteratorIlNS0_11use_defaultESI_SI_EEEEEEEPNSB_IJflEEESM_iNS1_9__extrema9arg_max_fIflNSA_4lessIfEEEEEEJSL_SN_iSS_EEEvDpT0_)
        /*0008*/ 	.word	0x0000001c


	//----- nvinfo : EIATTR_FRAME_SIZE
	.align		4
.L_47:
        /*000c*/ 	.byte	0x04, 0x11
        /*000e*/ 	.short	(.L_49 - .L_48)
	.align		4
.L_48:
        /*0010*/ 	.word	index@(_ZN6thrust24THRUST_300001_SM_1000_NS8cuda_cub4core6detail13_kernel_agentINS1_8__reduce11ReduceAgentINS0_12zip_iteratorIN4cuda3std3__45tupleIJNS0_6detail15normal_iteratorINS0_10device_ptrIfEEEENS0_17counting_iteratorIlNS0_11use_defaultESI_SI_EEEEEEEPNSB_IJflEEESM_iNS1_9__extrema9arg_max_fIflNSA_4lessIfEEEEEEJSL_SN_iSS_EEEvDpT0_)
        /*0014*/ 	.word	0x00000000


	//----- nvinfo : EIATTR_REGCOUNT
	.align		4
.L_49:
        /*0018*/ 	.byte	0x04, 0x2f
        /*001a*/ 	.short	(.L_51 - .L_50)
	.align		4
.L_50:
        /*001c*/ 	.word	index@(_ZN6thrust24THRUST_300001_SM_1000_NS8cuda_cub4core6detail13_kernel_agentINS1_8__reduce11ReduceAgentINS0_12zip_iteratorIN4cuda3std3__45tupleIJNS0_6detail15normal_iteratorINS0_10device_ptrIfEEEENS0_17counting_iteratorIlNS0_11use_defaultESI_SI_EEEEEEEPNSB_IJflEEESM_iNS1_9__extrema9arg_max_fIflNSA_4lessIfEEEEEEJSL_SN_iN3cub18CUB_300001_SM_100013GridEvenShareIiEENSV_9GridQueueIjEESS_EEEvDpT0_)
        /*0020*/ 	.word	0x0000001d


	//----- nvinfo : EIATTR_FRAME_SIZE
	.align		4
.L_51:
        /*0024*/ 	.byte	0x04, 0x11
        /*0026*/ 	.short	(.L_53 - .L_52)
	.align		4
.L_52:
        /*0028*/ 	.word	index@(_ZN6thrust24THRUST_300001_SM_1000_NS8cuda_cub4core6detail13_kernel_agentINS1_8__reduce11ReduceAgentINS0_12zip_iteratorIN4cuda3std3__45tupleIJNS0_6detail15normal_iteratorINS0_10device_ptrIfEEEENS0_17counting_iteratorIlNS0_11use_defaultESI_SI_EEEEEEEPNSB_IJflEEESM_iNS1_9__extrema9arg_max_fIflNSA_4lessIfEEEEEEJSL_SN_iN3cub18CUB_300001_SM_100013GridEvenShareIiEENSV_9GridQueueIjEESS_EEEvDpT0_)
        /*002c*/ 	.word	0x00000000


	//----- nvinfo : EIATTR_REGCOUNT
	.align		4
.L_53:
        /*0030*/ 	.byte	0x04, 0x2f
        /*0032*/ 	.short	(.L_55 - .L_54)
	.align		4
.L_54:
        /*0034*/ 	.word	index@(_ZN6thrust24THRUST_300001_SM_1000_NS8cuda_cub4core6detail13_kernel_agentINS1_8__reduce10DrainAgentIiEEJN3cub18CUB_300001_SM_10009GridQueueIjEEiEEEvDpT0_)
        /*0038*/ 	.word	0x00000008


	//----- nvinfo : EIATTR_FRAME_SIZE
	.align		4
.L_55:
        /*003c*/ 	.byte	0x04, 0x11
        /*003e*/ 	.short	(.L_57 - .L_56)
	.align		4
.L_56:
        /*0040*/ 	.word	index@(_ZN6thrust24THRUST_300001_SM_1000_NS8cuda_cub4core6detail13_kernel_agentINS1_8__reduce10DrainAgentIiEEJN3cub18CUB_300001_SM_10009GridQueueIjEEiEEEvDpT0_)
        /*0044*/ 	.word	0x00000000


	//----- nvinfo : EIATTR_REGCOUNT
	.align		4
.L_57:
        /*0048*/ 	.byte	0x04, 0x2f
        /*004a*/ 	.short	(.L_59 - .L_58)
	.align		4
.L_58:
        /*004c*/ 	.word	index@(_ZN6thrust24THRUST_300001_SM_1000_NS8cuda_cub4core6detail13_kernel_agentINS1_8__reduce11ReduceAgentIPN4cuda3std3__45tupleIJflEEESC_SB_iNS1_9__extrema9arg_max_fIflNS9_4lessIfEEEEEEJSC_SC_iSH_EEEvDpT0_)
        /*0050*/ 	.word	0x00000020


	//----- nvinfo : EIATTR_FRAME_SIZE
	.align		4
.L_59:
        /*0054*/ 	.byte	0x04, 0x11
        /*0056*/ 	.short	(.L_61 - .L_60)
	.align		4
.L_60:
        /*0058*/ 	.word	index@(_ZN6thrust24THRUST_300001_SM_1000_NS8cuda_cub4core6detail13_kernel_agentINS1_8__reduce11ReduceAgentIPN4cuda3std3__45tupleIJflEEESC_SB_iNS1_9__extrema9arg_max_fIflNS9_4lessIfEEEEEEJSC_SC_iSH_EEEvDpT0_)
        /*005c*/ 	.word	0x00000000


	//----- nvinfo : EIATTR_REGCOUNT
	.align		4
.L_61:
        /*0060*/ 	.byte	0x04, 0x2f
        /*0062*/ 	.short	(.L_63 - .L_62)
	.align		4
.L_62:
        /*0064*/ 	.word	index@(_ZN6thrust24THRUST_300001_SM_1000_NS8cuda_cub4core6detail13_kernel_agentINS1_8__reduce11ReduceAgentINS0_12zip_iteratorIN4cuda3std3__45tupleIJNS0_6detail15normal_iteratorINS0_10device_ptrIfEEEENS0_17counting_iteratorIlNS0_11use_defaultESI_SI_EEEEEEEPNSB_IJflEEESM_lNS1_9__extrema9arg_max_fIflNSA_4lessIfEEEEEEJSL_SN_lSS_EEEvDpT0_)
        /*0068*/ 	.word	0x0000001c


	//----- nvinfo : EIATTR_FRAME_SIZE
	.align		4
.L_63:
        /*006c*/ 	.byte	0x04, 0x11
        /*006e*/ 	.short	(.L_65 - .L_64)
	.align		4
.L_64:
        /*0070*/ 	.word	index@(_ZN6thrust24THRUST_300001_SM_1000_NS8cuda_cub4core6detail13_kernel_agentINS1_8__reduce11ReduceAgentINS0_12zip_iteratorIN4cuda3std3__45tupleIJNS0_6detail15normal_iteratorINS0_10device_ptrIfEEEENS0_17counting_iteratorIlNS0_11use_defaultESI_SI_EEEEEEEPNSB_IJflEEESM_lNS1_9__extrema9arg_max_fIflNSA_4lessIfEEEEEEJSL_SN_lSS_EEEvDpT0_)
        /*0074*/ 	.word	0x00000000


	//----- nvinfo : EIATTR_REGCOUNT
	.align		4
.L_65:
        /*0078*/ 	.byte	0x04, 0x2f
        /*007a*/ 	.short	(.L_67 - .L_66)
	.align		4
.L_66:
        /*007c*/ 	.word	index@(_ZN6thrust24THRUST_300001_SM_1000_NS8cuda_cub4core6detail13_kernel_agentINS1_8__reduce11ReduceAgentINS0_12zip_iteratorIN4cuda3std3__45tupleIJNS0_6detail15normal_iteratorINS0_10device_ptrIfEEEENS0_17counting_iteratorIlNS0_11use_defaultESI_SI_EEEEEEEPNSB_IJflEEESM_lNS1_9__extrema9arg_max_fIflNSA_4lessIfEEEEEEJSL_SN_lN3cub18CUB_300001_SM_100013GridEvenShareIlEENSV_9GridQueueIyEESS_EEEvDpT0_)
        /*0080*/ 	.word	0x0000001e


	//----- nvinfo : EIATTR_FRAME_SIZE
	.align		4
.L_67:
        /*0084*/ 	.byte	0x04, 0x11
        /*0086*/ 	.short	(.L_69 - .L_68)
	.align		4
.L_68:
        /*0088*/ 	.word	index@(_ZN6thrust24THRUST_300001_SM_1000_NS8cuda_cub4core6detail13_kernel_agentINS1_8__reduce11ReduceAgentINS0_12zip_iteratorIN4cuda3std3__45tupleIJNS0_6detail15normal_iteratorINS0_10device_ptrIfEEEENS0_17counting_iteratorIlNS0_11use_defaultESI_SI_EEEEEEEPNSB_IJflEEESM_lNS1_9__extrema9arg_max_fIflNSA_4lessIfEEEEEEJSL_SN_lN3cub18CUB_300001_SM_100013GridEvenShareIlEENSV_9GridQueueIyEESS_EEEvDpT0_)
        /*008c*/ 	.word	0x00000000


	//----- nvinfo : EIATTR_REGCOUNT
	.align		4
.L_69:
        /*0090*/ 	.byte	0x04, 0x2f
        /*0092*/ 	.short	(.L_71 - .L_70)
	.align		4
.L_70:
        /*0094*/ 	.word	index@(_ZN6thrust24THRUST_300001_SM_1000_NS8cuda_cub4core6detail13_kernel_agentINS1_8__reduce10DrainAgentIlEEJN3cub18CUB_300001_SM_10009GridQueueIyEElEEEvDpT0_)
        /*0098*/ 	.word	0x00000008


	//----- nvinfo : EIATTR_FRAME_SIZE
	.align		4
.L_71:
        /*009c*/ 	.byte	0x04, 0x11
        /*009e*/ 	.short	(.L_73 - .L_72)
	.align		4
.L_72:
        /*00a0*/ 	.word	index@(_ZN6thrust24THRUST_300001_SM_1000_NS8cuda_cub4core6detail13_kernel_agentINS1_8__reduce10DrainAgentIlEEJN3cub18CUB_300001_SM_10009GridQueueIyEElEEEvDpT0_)
        /*00a4*/ 	.word	0x00000000


	//----- nvinfo : EIATTR_REGCOUNT
	.align		4
.L_73:
        /*00a8*/ 	.byte	0x04, 0x2f
        /*00aa*/ 	.short	(.L_75 - .L_74)
	.align		4
.L_74:
        /*00ac*/ 	.word	index@(_ZN6thrust24THRUST_300001_SM_1000_NS8cuda_cub4core6detail13_kernel_agentINS1_8__reduce11ReduceAgentIPN4cuda3std3__45tupleIJflEEESC_SB_lNS1_9__extrema9arg_max_fIflNS9_4lessIfEEEEEEJSC_SC_iSH_EEEvDpT0_)
        /*00b0*/ 	.word	0x00000020


	//----- nvinfo : EIATTR_FRAME_SIZE
	.align		4
.L_75:
        /*00b4*/ 	.byte	0x04, 0x11
        /*00b6*/ 	.short	(.L_77 - .L_76)
	.align		4
.L_76:
        /*00b8*/ 	.word	index@(_ZN6thrust24THRUST_300001_SM_1000_NS8cuda_cub4core6detail13_kernel_agentINS1_8__reduce11ReduceAgentIPN4cuda3std3__45tupleIJflEEESC_SB_lNS1_9__extrema9arg_max_fIflNS9_4lessIfEEEEEEJSC_SC_iSH_EEEvDpT0_)
        /*00bc*/ 	.word	0x00000000


	//----- nvinfo : EIATTR_REGCOUNT
	.align		4
.L_77:
        /*00c0*/ 	.byte	0x04, 0x2f
        /*00c2*/ 	.short	(.L_79 - .L_78)
	.align		4
.L_78:
        /*00c4*/ 	.word	index@(_ZN3cub18CUB_300001_SM_10006detail11EmptyKernelIvEEvv)
        /*00c8*/ 	.word	0x00000004


	//----- nvinfo : EIATTR_FRAME_SIZE
	.align		4
.L_79:
        /*00cc*/ 	.byte	0x04, 0x11
        /*00ce*/ 	.short	(.L_81 - .L_80)
	.align		4
.L_80:
        /*00d0*/ 	.word	index@(_ZN3cub18CUB_300001_SM_10006detail11EmptyKernelIvEEvv)
        /*00d4*/ 	.word	0x00000000


	//----- nvinfo : EIATTR_REGCOUNT
	.align		4
.L_81:
        /*00d8*/ 	.byte	0x04, 0x2f
        /*00da*/ 	.short	(.L_83 - .L_82)
	.align		4
.L_82:
        /*00dc*/ 	.word	index@(_ZN3cub18CUB_300001_SM_10006detail8for_each13static_kernelINS2_12policy_hub_t12policy_500_tEmN6thrust24THRUST_300001_SM_1000_NS8cuda_cub20__uninitialized_fill7functorINS7_10device_ptrIfEEfEEEEvT0_T1_)
        /*00e0*/ 	.word	0x00000008


	//----- nvinfo : EIATTR_FRAME_SIZE
	.align		4
.L_83:
        /*00e4*/ 	.byte	0x04, 0x11
        /*00e6*/ 	.short	(.L_85 - .L_84)
	.align		4
.L_84:
        /*00e8*/ 	.word	index@(_ZN3cub18CUB_300001_SM_10006detail8for_each13static_kernelINS2_12policy_hub_t12policy_500_tEmN6thrust24THRUST_300001_SM_1000_NS8cuda_cub20__uninitialized_fill7functorINS7_10device_ptrIfEEfEEEEvT0_T1_)
        /*00ec*/ 	.word	0x00000000


	//----- nvinfo : EIATTR_REGCOUNT
	.align		4
.L_85:
        /*00f0*/ 	.byte	0x04, 0x2f
        /*00f2*/ 	.short	(.L_87 - .L_86)
	.align		4
.L_86:
        /*00f4*/ 	.word	index@(_ZN6kernel11even_solverEPfS0_PiS1_)
        /*00f8*/ 	.word	0x00000018


	//----- nvinfo : EIATTR_FRAME_SIZE
	.align		4
.L_87:
        /*00fc*/ 	.byte	0x04, 0x11
        /*00fe*/ 	.short	(.L_89 - .L_88)
	.align		4
.L_88:
        /*0100*/ 	.word	index@(_ZN6kernel11even_solverEPfS0_PiS1_)
        /*0104*/ 	.word	0x00000020


	//----- nvinfo : EIATTR_REGCOUNT
	.align		4
.L_89:
        /*0108*/ 	.byte	0x04, 0x2f
        /*010a*/ 	.short	(.L_91 - .L_90)
	.align		4
.L_90:
        /*010c*/ 	.word	index@(_ZN6kernel10odd_solverEPfS0_PiS1_)
        /*0110*/ 	.word	0x00000018


	//----- nvinfo : EIATTR_FRAME_SIZE
	.align		4
.L_91:
        /*0114*/ 	.byte	0x04, 0x11
        /*0116*/ 	.short	(.L_93 - .L_92)
	.align		4
.L_92:
        /*0118*/ 	.word	index@(_ZN6kernel10odd_solverEPfS0_PiS1_)
        /*011c*/ 	.word	0x00000020


	//----- nvinfo : EIATTR_MIN_STACK_SIZE
	.align		4
.L_93:
        /*0120*/ 	.byte	0x04, 0x12
        /*0122*/ 	.short	(.L_95 - .L_94)
	.align		4
.L_94:
        /*0124*/ 	.word	index@(_ZN6kernel10odd_solverEPfS0_PiS1_)
        /*0128*/ 	.word	0x00000020


	//----- nvinfo : EIATTR_MIN_STACK_SIZE
	.align		4
.L_95:
        /*012c*/ 	.byte	0x04, 0x12
        /*012e*/ 	.short	(.L_97 - .L_96)
	.align		4
.L_96:
        /*0130*/ 	.word	index@(_ZN6kernel11even_solverEPfS0_PiS1_)
        /*0134*/ 	.word	0x00000020


	//----- nvinfo : EIATTR_MIN_STACK_SIZE
	.align		4
.L_97:
        /*0138*/ 	.byte	0x04, 0x12
        /*013a*/ 	.short	(.L_99 - .L_98)
	.align		4
.L_98:
        /*013c*/ 	.word	index@(_ZN3cub18CUB_300001_SM_10006detail8for_each13static_kernelINS2_12policy_hub_t12policy_500_tEmN6thrust24THRUST_300001_SM_1000_NS8cuda_cub20__uninitialized_fill7functorINS7_10device_ptrIfEEfEEEEvT0_T1_)
        /*0140*/ 	.word	0x00000000


	//----- nvinfo : EIATTR_MIN_STACK_SIZE
	.align		4
.L_99:
        /*0144*/ 	.byte	0x04, 0x12
        /*0146*/ 	.short	(.L_101 - .L_100)
	.align		4
.L_100:
        /*0148*/ 	.word	index@(_ZN3cub18CUB_300001_SM_10006detail11EmptyKernelIvEEvv)
        /*014c*/ 	.word	0x00000000


	//----- nvinfo : EIATTR_MIN_STACK_SIZE
	.align		4
.L_101:
        /*0150*/ 	.byte	0x04, 0x12
        /*0152*/ 	.short	(.L_103 - .L_102)
	.align		4
.L_102:
        /*0154*/ 	.word	index@(_ZN6thrust24THRUST_300001_SM_1000_NS8cuda_cub4core6detail13_kernel_agentINS1_8__reduce11ReduceAgentIPN4cuda3std3__45tupleIJflEEESC_SB_lNS1_9__extrema9arg_max_fIflNS9_4lessIfEEEEEEJSC_SC_iSH_EEEvDpT0_)
        /*0158*/ 	.word	0x00000000


	//----- nvinfo : EIATTR_MIN_STACK_SIZE
	.align		4
.L_103:
        /*015c*/ 	.byte	0x04, 0x12
        /*015e*/ 	.short	(.L_105 - .L_104)
	.align		4
.L_104:
        /*0160*/ 	.word	index@(_ZN6thrust24THRUST_300001_SM_1000_NS8cuda_cub4core6detail13_kernel_agentINS1_8__reduce10DrainAgentIlEEJN3cub18CUB_300001_SM_10009GridQueueIyEElEEEvDpT0_)
        /*0164*/ 	.word	0x00000000


	//----- nvinfo : EIATTR_MIN_STACK_SIZE
	.align		4
.L_105:
        /*0168*/ 	.byte	0x04, 0x12
        /*016a*/ 	.short	(.L_107 - .L_106)
	.align		4
.L_106:
        /*016c*/ 	.word	index@(_ZN6thrust24THRUST_300001_SM_1000_NS8cuda_cub4core6detail13_kernel_agentINS1_8__reduce11ReduceAgentINS0_12zip_iteratorIN4cuda3std3__45tupleIJNS0_6detail15normal_iteratorINS0_10device_ptrIfEEEENS0_17counting_iteratorIlNS0_11use_defaultESI_SI_EEEEEEEPNSB_IJflEEESM_lNS1_9__extrema9arg_max_fIflNSA_4lessIfEEEEEEJSL_SN_lN3cub18CUB_300001_SM_100013GridEvenShareIlEENSV_9GridQueueIyEESS_EEEvDpT0_)
        /*0170*/ 	.word	0x00000000


	//----- nvinfo : EIATTR_MIN_STACK_SIZE
	.align		4
.L_107:
        /*0174*/ 	.byte	0x04, 0x12
        /*0176*/ 	.short	(.L_109 - .L_108)
	.align		4
.L_108:
        /*0178*/ 	.word	index@(_ZN6thrust24THRUST_300001_SM_1000_NS8cuda_cub4core6detail13_kernel_agentINS1_8__reduce11ReduceAgentINS0_12zip_iteratorIN4cuda3std3__45tupleIJNS0_6detail15normal_iteratorINS0_10device_ptrIfEEEENS0_17counting_iteratorIlNS0_11use_defaultESI_SI_EEEEEEEPNSB_IJflEEESM_lNS1_9__extrema9arg_max_fIflNSA_4lessIfEEEEEEJSL_SN_lSS_EEEvDpT0_)
        /*017c*/ 	.word	0x00000000


	//----- nvinfo : EIATTR_MIN_STACK_SIZE
	.align		4
.L_109:
        /*0180*/ 	.byte	0x04, 0x12
        /*0182*/ 	.short	(.L_111 - .L_110)
	.align		4
.L_110:
        /*0184*/ 	.word	index@(_ZN6thrust24THRUST_300001_SM_1000_NS8cuda_cub4core6detail13_kernel_agentINS1_8__reduce11ReduceAgentIPN4cuda3std3__45tupleIJflEEESC_SB_iNS1_9__extrema9arg_max_fIflNS9_4lessIfEEEEEEJSC_SC_iSH_EEEvDpT0_)
        /*0188*/ 	.word	0x00000000


	//----- nvinfo : EIATTR_MIN_STACK_SIZE
	.align		4
.L_111:
        /*018c*/ 	.byte	0x04, 0x12
        /*018e*/ 	.short	(.L_113 - .L_112)
	.align		4
.L_112:
        /*0190*/ 	.word	index@(_ZN6thrust24THRUST_300001_SM_1000_NS8cuda_cub4core6detail13_kernel_agentINS1_8__reduce10DrainAgentIiEEJN3cub18CUB_300001_SM_10009GridQueueIjEEiEEEvDpT0_)
        /*0194*/ 	.word	0x00000000


	//----- nvinfo : EIATTR_MIN_STACK_SIZE
	.align		4
.L_113:
        /*0198*/ 	.byte	0x04, 0x12
        /*019a*/ 	.short	(.L_115 - .L_114)
	.align		4
.L_114:
        /*019c*/ 	.word	index@(_ZN6thrust24THRUST_300001_SM_1000_NS8cuda_cub4core6detail13_kernel_agentINS1_8__reduce11ReduceAgentINS0_12zip_iteratorIN4cuda3std3__45tupleIJNS0_6detail15normal_iteratorINS0_10device_ptrIfEEEENS0_17counting_iteratorIlNS0_11use_defaultESI_SI_EEEEEEEPNSB_IJflEEESM_iNS1_9__extrema9arg_max_fIflNSA_4lessIfEEEEEEJSL_SN_iN3cub18CUB_300001_SM_100013GridEvenShareIiEENSV_9GridQueueIjEESS_EEEvDpT0_)
        /*01a0*/ 	.word	0x00000000


	//----- nvinfo : EIATTR_MIN_STACK_SIZE
	.align		4
.L_115:
        /*01a4*/ 	.byte	0x04, 0x12
        /*01a6*/ 	.short	(.L_117 - .L_116)
	.align		4
.L_116:
        /*01a8*/ 	.word	index@(_ZN6thrust24THRUST_300001_SM_1000_NS8cuda_cub4core6detail13_kernel_agentINS1_8__reduce11ReduceAgentINS0_12zip_iteratorIN4cuda3std3__45tupleIJNS0_6detail15normal_iteratorINS0_10device_ptrIfEEEENS0_17counting_iteratorIlNS0_11use_defaultESI_SI_EEEEEEEPNSB_IJflEEESM_iNS1_9__extrema9arg_max_fIflNSA_4lessIfEEEEEEJSL_SN_iSS_EEEvDpT0_)
        /*01ac*/ 	.word	0x00000000
.L_117:


//--------------------- .nv.compat                --------------------------
	.section	.nv.compat,"",@"SHT_CUDA_COMPAT_INFO"
	.align	4
        /*0000*/ 	.byte	0x02, 0x09, 0x00, 0x00, 0x02, 0x02, 0x01, 0x00, 0x02, 0x05, 0x05, 0x00, 0x03, 0x07, 0x01, 0x01
        /*0010*/ 	.byte	0x02, 0x03, 0x00, 0x00, 0x02, 0x06, 0x01, 0x00, 0x04, 0x0b, 0x08, 0x00, 0x09, 0x00, 0x00, 0x00
        /*0020*/ 	.byte	0x00, 0x00, 0x00, 0x00


//--------------------- .nv.info._ZN6kernel10odd_solverEPfS0_PiS1_ --------------------------
	.section	.nv.info._ZN6kernel10odd_solverEPfS0_PiS1_,"",@"SHT_CUDA_INFO"
	.sectionflags	@""
	.align	4


	//----- nvinfo : EIATTR_CUDA_API_VERSION
	.align		4
        /*0000*/ 	.byte	0x04, 0x37
        /*0002*/ 	.short	(.L_119 - .L_118)
.L_118:
        /*0004*/ 	.word	0x00000082


	//----- nvinfo : EIATTR_KPARAM_INFO
	.align		4
.L_119:
        /*0008*/ 	.byte	0x04, 0x17
        /*000a*/ 	.short	(.L_121 - .L_120)
.L_120:
        /*000c*/ 	.word	0x00000000
        /*0010*/ 	.short	0x0003
        /*0012*/ 	.short	0x0018
        /*0014*/ 	.byte	0x00, 0xf5, 0x21, 0x00


	//----- nvinfo : EIATTR_KPARAM_INFO
	.align		4
.L_121:
        /*0018*/ 	.byte	0x04, 0x17
        /*001a*/ 	.short	(.L_123 - .L_122)
.L_122:
        /*001c*/ 	.word	0x00000000
        /*0020*/ 	.short	0x0002
        /*0022*/ 	.short	0x0010
        /*0024*/ 	.byte	0x00, 0xf5, 0x21, 0x00


	//----- nvinfo : EIATTR_KPARAM_INFO
	.align		4
.L_123:
        /*0028*/ 	.byte	0x04, 0x17
        /*002a*/ 	.short	(.L_125 - .L_124)
.L_124:
        /*002c*/ 	.word	0x00000000
        /*0030*/ 	.short	0x0001
        /*0032*/ 	.short	0x0008
        /*0034*/ 	.byte	0x00, 0xf5, 0x21, 0x00


	//----- nvinfo : EIATTR_KPARAM_INFO
	.align		4
.L_125:
        /*0038*/ 	.byte	0x04, 0x17
        /*003a*/ 	.short	(.L_127 - .L_126)
.L_126:
        /*003c*/ 	.word	0x00000000
        /*0040*/ 	.short	0x0000
        /*0042*/ 	.short	0x0000
        /*0044*/ 	.byte	0x00, 0xf5, 0x21, 0x00


	//----- nvinfo : EIATTR_SPARSE_MMA_MASK
	.align		4
.L_127:
        /*0048*/ 	.byte	0x03, 0x50
        /*004a*/ 	.short	0x0000


	//----- nvinfo : EIATTR_MAXREG_COUNT
	.align		4
        /*004c*/ 	.byte	0x03, 0x1b
        /*004e*/ 	.short	0x00ff


	//----- nvinfo : EIATTR_EXTERNS
	.align		4
        /*0050*/ 	.byte	0x04, 0x0f
        /*0052*/ 	.short	(.L_129 - .L_128)


	//   ....[0]....
	.align		4
.L_128:
        /*0054*/ 	.word	index@(vprintf)


	//----- nvinfo : EIATTR_MERCURY_ISA_VERSION
	.align		4
.L_129:
        /*0058*/ 	.byte	0x03, 0x5f
        /*005a*/ 	.short	0x0101


	//----- nvinfo : EIATTR_VRC_CTA_INIT_COUNT
	.align		4
        /*005c*/ 	.byte	0x02, 0x4a
	.zero		1
	.zero		1


	//----- nvinfo : EIATTR_SYSCALL_OFFSETS
	.align		4
        /*0060*/ 	.byte	0x04, 0x46
        /*0062*/ 	.short	(.L_131 - .L_130)


	//   ....[0]....
.L_130:
        /*0064*/ 	.word	0x00000230


	//----- nvinfo : EIATTR_EXIT_INSTR_OFFSETS
	.align		4
.L_131:
        /*0068*/ 	.byte	0x04, 0x1c
        /*006a*/ 	.short	(.L_133 - .L_132)


	//   ....[0]....
.L_132:
        /*006c*/ 	.word	0x00000290


	//----- nvinfo : EIATTR_CBANK_PARAM_SIZE
	.align		4
.L_133:
        /*0070*/ 	.byte	0x03, 0x19
        /*0072*/ 	.short	0x0020


	//----- nvinfo : EIATTR_PARAM_CBANK
	.align		4
        /*0074*/ 	.byte	0x04, 0x0a
        /*0076*/ 	.short	(.L_135 - .L_134)
	.align		4
.L_134:
        /*0078*/ 	.word	index@(.nv.constant0._ZN6kernel10odd_solverEPfS0_PiS1_)
        /*007c*/ 	.short	0x0380
        /*007e*/ 	.short	0x0020


	//----- nvinfo : EIATTR_SW_WAR
	.align		4
.L_135:
        /*0080*/ 	.byte	0x04, 0x36
        /*0082*/ 	.short	(.L_137 - .L_136)
.L_136:
        /*0084*/ 	.word	0x00000008
.L_137:


//--------------------- .nv.info._ZN6kernel11even_solverEPfS0_PiS1_ --------------------------
	.section	.nv.info._ZN6kernel11even_solverEPfS0_PiS1_,"",@"SHT_CUDA_INFO"
	.sectionflags	@""
	.align	4


	//----- nvinfo : EIATTR_CUDA_API_VERSION
	.align		4
        /*0000*/ 	.byte	0x04, 0x37
        /*0002*/ 	.short	(.L_139 - .L_138)
.L_138:
        /*0004*/ 	.word	0x00000082


	//----- nvinfo : EIATTR_KPARAM_INFO
	.align		4
.L_139:
        /*0008*/ 	.byte	0x04, 0x17
        /*000a*/ 	.short	(.L_141 - .L_140)
.L_140:
        /*000c*/ 	.word	0x00000000
        /*0010*/ 	.short	0x0003
        /*0012*/ 	.short	0x0018
        /*0014*/ 	.byte	0x00, 0xf5, 0x21, 0x00


	//----- nvinfo : EIATTR_KPARAM_INFO
	.align		4
.L_141:
        /*0018*/ 	.byte	0x04, 0x17
        /*001a*/ 	.short	(.L_143 - .L_142)
.L_142:
        /*001c*/ 	.word	0x00000000
        /*0020*/ 	.short	0x0002
        /*0022*/ 	.short	0x0010
        /*0024*/ 	.byte	0x00, 0xf5, 0x21, 0x00


	//----- nvinfo : EIATTR_KPARAM_INFO
	.align		4
.L_143:
        /*0028*/ 	.byte	0x04, 0x17
        /*002a*/ 	.short	(.L_145 - .L_144)
.L_144:
        /*002c*/ 	.word	0x00000000
        /*0030*/ 	.short	0x0001
        /*0032*/ 	.short	0x0008
        /*0034*/ 	.byte	0x00, 0xf5, 0x21, 0x00


	//----- nvinfo : EIATTR_KPARAM_INFO
	.align		4
.L_145:
        /*0038*/ 	.byte	0x04, 0x17
        /*003a*/ 	.short	(.L_147 - .L_146)
.L_146:
        /*003c*/ 	.word	0x00000000
        /*0040*/ 	.short	0x0000
        /*0042*/ 	.short	0x0000
        /*0044*/ 	.byte	0x00, 0xf5, 0x21, 0x00


	//----- nvinfo : EIATTR_SPARSE_MMA_MASK
	.align		4
.L_147:
        /*0048*/ 	.byte	0x03, 0x50
        /*004a*/ 	.short	0x0000


	//----- nvinfo : EIATTR_MAXREG_COUNT
	.align		4
        /*004c*/ 	.byte	0x03, 0x1b
        /*004e*/ 	.short	0x00ff


	//----- nvinfo : EIATTR_EXTERNS
	.align		4
        /*0050*/ 	.byte	0x04, 0x0f
        /*0052*/ 	.short	(.L_149 - .L_148)


	//   ....[0]....
	.align		4
.L_148:
        /*0054*/ 	.word	index@(vprintf)


	//----- nvinfo : EIATTR_MERCURY_ISA_VERSION
	.align		4
.L_149:
        /*0058*/ 	.byte	0x03, 0x5f
        /*005a*/ 	.short	0x0101


	//----- nvinfo : EIATTR_VRC_CTA_INIT_COUNT
	.align		4
        /*005c*/ 	.byte	0x02, 0x4a
	.zero		1
	.zero		1


	//----- nvinfo : EIATTR_SYSCALL_OFFSETS
	.align		4
        /*0060*/ 	.byte	0x04, 0x46
        /*0062*/ 	.short	(.L_151 - .L_150)


	//   ....[0]....
.L_150:
        /*0064*/ 	.word	0x00000230


	//----- nvinfo : EIATTR_EXIT_INSTR_OFFSETS
	.align		4
.L_151:
        /*0068*/ 	.byte	0x04, 0x1c
        /*006a*/ 	.short	(.L_153 - .L_152)


	//   ....[0]....
.L_152:
        /*006c*/ 	.word	0x00000290


	//----- nvinfo : EIATTR_CBANK_PARAM_SIZE
	.align		4
.L_153:
        /*0070*/ 	.byte	0x03, 0x19
        /*0072*/ 	.short	0x0020


	//----- nvinfo : EIATTR_PARAM_CBANK
	.align		4
        /*0074*/ 	.byte	0x04, 0x0a
        /*0076*/ 	.short	(.L_155 - .L_154)
	.align		4
.L_154:
        /*0078*/ 	.word	index@(.nv.constant0._ZN6kernel11even_solverEPfS0_PiS1_)
        /*007c*/ 	.short	0x0380
        /*007e*/ 	.short	0x0020


	//----- nvinfo : EIATTR_SW_WAR
	.align		4
.L_155:
        /*0080*/ 	.byte	0x04, 0x36
        /*0082*/ 	.short	(.L_157 - .L_156)
.L_156:
        /*0084*/ 	.word	0x00000008
.L_157:


//--------------------- .nv.info._ZN3cub18CUB_300001_SM_10006detail8for_each13static_kernelINS2_12policy_hub_t12policy_500_tEmN6thrust24THRUST_300001_SM_1000_NS8cuda_cub20__uninitialized_fill7functorINS7_10device_ptrIfEEfEEEEvT0_T1_ --------------------------
	.section	.nv.info._ZN3cub18CUB_300001_SM_10006detail8for_each13static_kernelINS2_12policy_hub_t12policy_500_tEmN6thrust24THRUST_300001_SM_1000_NS8cuda_cub20__uninitialized_fill7functorINS7_10device_ptrIfEEfEEEEvT0_T1_,"",@"SHT_CUDA_INFO"
	.sectionflags	@""
	.align	4


	//----- nvinfo : EIATTR_CUDA_API_VERSION
	.align		4
        /*0000*/ 	.byte	0x04, 0x37
        /*0002*/ 	.short	(.L_159 - .L_158)
.L_158:
        /*0004*/ 	.word	0x00000082


	//----- nvinfo : EIATTR_KPARAM_INFO
	.align		4
.L_159:
        /*0008*/ 	.byte	0x04, 0x17
        /*000a*/ 	.short	(.L_161 - .L_160)
.L_160:
        /*000c*/ 	.word	0x00000000
        /*0010*/ 	.short	0x0001
        /*0012*/ 	.short	0x0008
        /*0014*/ 	.byte	0x00, 0xf0, 0x41, 0x00


	//----- nvinfo : EIATTR_KPARAM_INFO
	.align		4
.L_161:
        /*0018*/ 	.byte	0x04, 0x17
        /*001a*/ 	.short	(.L_163 - .L_162)
.L_162:
        /*001c*/ 	.word	0x00000000
        /*0020*/ 	.short	0x0000
        /*0022*/ 	.short	0x0000
        /*0024*/ 	.byte	0x00, 0xf0, 0x21, 0x00


	//----- nvinfo : EIATTR_SPARSE_MMA_MASK
	.align		4
.L_163:
        /*0028*/ 	.byte	0x03, 0x50
        /*002a*/ 	.short	0x0000


	//----- nvinfo : EIATTR_MAXREG_COUNT
	.align		4
        /*002c*/ 	.byte	0x03, 0x1b
        /*002e*/ 	.short	0x00ff


	//----- nvinfo : EIATTR_MERCURY_ISA_VERSION
	.align		4
        /*0030*/ 	.byte	0x03, 0x5f
        /*0032*/ 	.short	0x0101


	//----- nvinfo : EIATTR_VRC_CTA_INIT_COUNT
	.align		4
        /*0034*/ 	.byte	0x02, 0x4a
	.zero		1
	.zero		1


	//----- nvinfo : EIATTR_EXIT_INSTR_OFFSETS
	.align		4
        /*0038*/ 	.byte	0x04, 0x1c
        /*003a*/ 	.short	(.L_165 - .L_164)


	//   ....[0]....
.L_164:
        /*003c*/ 	.word	0x00000130


	//   ....[1]....
        /*0040*/ 	.word	0x00000230


	//   ....[2]....
        /*0044*/ 	.word	0x00000260


	//----- nvinfo : EIATTR_MAX_THREADS
	.align		4
.L_165:
        /*0048*/ 	.byte	0x04, 0x05
        /*004a*/ 	.short	(.L_167 - .L_166)
.L_166:
        /*004c*/ 	.word	0x00000100
        /*0050*/ 	.word	0x00000001
        /*0054*/ 	.word	0x00000001


	//----- nvinfo : EIATTR_CBANK_PARAM_SIZE
	.align		4
.L_167:
        /*0058*/ 	.byte	0x03, 0x19
        /*005a*/ 	.short	0x0018


	//----- nvinfo : EIATTR_PARAM_CBANK
	.align		4
        /*005c*/ 	.byte	0x04, 0x0a
        /*005e*/ 	.short	(.L_169 - .L_168)
	.align		4
.L_168:
        /*0060*/ 	.word	index@(.nv.constant0._ZN3cub18CUB_300001_SM_10006detail8for_each13static_kernelINS2_12policy_hub_t12policy_500_tEmN6thrust24THRUST_300001_SM_1000_NS8cuda_cub20__uninitialized_fill7functorINS7_10device_ptrIfEEfEEEEvT0_T1_)
        /*0064*/ 	.short	0x0380
        /*0066*/ 	.short	0x0018


	//----- nvinfo : EIATTR_SW_WAR
	.align		4
.L_169:
        /*0068*/ 	.byte	0x04, 0x36
        /*006a*/ 	.short	(.L_171 - .L_170)
.L_170:
        /*006c*/ 	.word	0x00000008
.L_171:


//--------------------- .nv.info._ZN3cub18CUB_300001_SM_10006detail11EmptyKernelIvEEvv --------------------------
	.section	.nv.info._ZN3cub18CUB_300001_SM_10006detail11EmptyKernelIvEEvv,"",@"SHT_CUDA_INFO"
	.sectionflags	@""
	.align	4


	//----- nvinfo : EIATTR_CUDA_API_VERSION
	.align		4
        /*0000*/ 	.byte	0x04, 0x37
        /*0002*/ 	.short	(.L_173 - .L_172)
.L_172:
        /*0004*/ 	.word	0x00000082


	//----- nvinfo : EIATTR_SPARSE_MMA_MASK
	.align		4
.L_173:
        /*0008*/ 	.byte	0x03, 0x50
        /*000a*/ 	.short	0x0000


	//----- nvinfo : EIATTR_MAXREG_COUNT
	.align		4
        /*000c*/ 	.byte	0x03, 0x1b
        /*000e*/ 	.short	0x00ff


	//----- nvinfo : EIATTR_MERCURY_ISA_VERSION
	.align		4
        /*0010*/ 	.byte	0x03, 0x5f
        /*0012*/ 	.short	0x0101


	//----- nvinfo : EIATTR_VRC_CTA_INIT_COUNT
	.align		4
        /*0014*/ 	.byte	0x02, 0x4a
	.zero		1
	.zero		1


	//----- nvinfo : EIATTR_EXIT_INSTR_OFFSETS
	.align		4
        /*0018*/ 	.byte	0x04, 0x1c
        /*001a*/ 	.short	(.L_175 - .L_174)


	//   ....[0]....
.L_174:
        /*001c*/ 	.word	0x00000010


	//----- nvinfo : EIATTR_SW_WAR
	.align		4
.L_175:
        /*0020*/ 	.byte	0x04, 0x36
        /*0022*/ 	.short	(.L_177 - .L_176)
.L_176:
        /*0024*/ 	.word	0x00000008
.L_177:


//--------------------- .nv.info._ZN6thrust24THRUST_300001_SM_1000_NS8cuda_cub4core6detail13_kernel_agentINS1_8__reduce11ReduceAgentIPN4cuda3std3__45tupleIJflEEESC_SB_lNS1_9__extrema9arg_max_fIflNS9_4lessIfEEEEEEJSC_SC_iSH_EEEvDpT0_ --------------------------
	.section	.nv.info._ZN6thrust24THRUST_300001_SM_1000_NS8cuda_cub4core6detail13_kernel_agentINS1_8__reduce11ReduceAgentIPN4cuda3std3__45tupleIJflEEESC_SB_lNS1_9__extrema9arg_max_fIflNS9_4lessIfEEEEEEJSC_SC_iSH_EEEvDpT0_,"",@"SHT_CUDA_INFO"
	.sectionflags	@""
	.align	4


	//----- nvinfo : EIATTR_CUDA_API_VERSION
	.align		4
        /*0000*/ 	.byte	0x04, 0x37
        /*0002*/ 	.short	(.L_179 - .L_178)
.L_178:
        /*0004*/ 	.word	0x00000082


	//----- nvinfo : EIATTR_KPARAM_INFO
	.align		4
.L_179:
        /*0008*/ 	.byte	0x04, 0x17
        /*000a*/ 	.short	(.L_181 - .L_180)
.L_180:
        /*000c*/ 	.word	0x00000000
        /*0010*/ 	.short	0x0003
        /*0012*/ 	.short	0x0014
        /*0014*/ 	.byte	0x00, 0xf0, 0x05, 0x00


	//----- nvinfo : EIATTR_KPARAM_INFO
	.align		4
.L_181:
        /*0018*/ 	.byte	0x04, 0x17
        /*001a*/ 	.short	(.L_183 - .L_182)
.L_182:
        /*001c*/ 	.word	0x00000000
        /*0020*/ 	.short	0x0002
        /*0022*/ 	.short	0x0010
        /*0024*/ 	.byte	0x00, 0xf0, 0x11, 0x00


	//----- nvinfo : EIATTR_KPARAM_INFO
	.align		4
.L_183:
        /*0028*/ 	.byte	0x04, 0x17
        /*002a*/ 	.short	(.L_185 - .L_184)
.L_184:
        /*002c*/ 	.word	0x00000000
        /*0030*/ 	.short	0x0001
        /*0032*/ 	.short	0x0008
        /*0034*/ 	.byte	0x00, 0xf5, 0x21, 0x00


	//----- nvinfo : EIATTR_KPARAM_INFO
	.align		4
.L_185:
        /*0038*/ 	.byte	0x04, 0x17
        /*003a*/ 	.short	(.L_187 - .L_186)
.L_186:
        /*003c*/ 	.word	0x00000000
        /*0040*/ 	.short	0x0000
        /*0042*/ 	.short	0x0000
        /*0044*/ 	.byte	0x00, 0xf5, 0x21, 0x00


	//----- nvinfo : EIATTR_SPARSE_MMA_MASK
	.align		4
.L_187:
        /*0048*/ 	.byte	0x03, 0x50
        /*004a*/ 	.short	0x0000


	//----- nvinfo : EIATTR_MAXREG_COUNT
	.align		4
        /*004c*/ 	.byte	0x03, 0x1b
        /*004e*/ 	.short	0x00ff


	//----- nvinfo : EIATTR_NUM_BARRIERS
	.align		4
        /*0050*/ 	.byte	0x02, 0x4c
        /*0052*/ 	.byte	0x01
	.zero		1


	//----- nvinfo : EIATTR_MERCURY_ISA_VERSION
	.align		4
        /*0054*/ 	.byte	0x03, 0x5f
        /*0056*/ 	.short	0x0101


	//----- nvinfo : EIATTR_COOP_GROUP_MASK_REGIDS
	.align		4
        /*0058*/ 	.byte	0x04, 0x29
        /*005a*/ 	.short	(.L_189 - .L_188)


	//   ....[0]....
.L_188:
        /*005c*/ 	.word	0xffffffff


	//   ....[1]....
        /*0060*/ 	.word	0xffffffff


	//   ....[2]....
        /*0064*/ 	.word	0xffffffff


	//   ....[3]....
        /*0068*/ 	.word	0xffffffff


	//   ....[4]....
        /*006c*/ 	.word	0xffffffff


	//   ....[5]....
        /*0070*/ 	.word	0xffffffff


	//   ....[6]....
        /*0074*/ 	.word	0xffffffff


	//   ....[7]....
        /*0078*/ 	.word	0xffffffff


	//   ....[8]....
        /*007c*/ 	.word	0xffffffff


	//   ....[9]....
        /*0080*/ 	.word	0xffffffff


	//   ....[10]....
        /*0084*/ 	.word	0xffffffff


	//   ....[11]....
        /*0088*/ 	.word	0xffffffff


	//   ....[12]....
        /*008c*/ 	.word	0xffffffff


	//   ....[13]....
        /*0090*/ 	.word	0xffffffff


	//   ....[14]....
        /*0094*/ 	.word	0xffffffff


	//   ....[15]....
        /*0098*/ 	.word	0xffffffff


	//   ....[16]....
        /*009c*/ 	.word	0xffffffff


	//   ....[17]....
        /*00a0*/ 	.word	0xffffffff


	//   ....[18]....
        /*00a4*/ 	.word	0xffffffff


	//   ....[19]....
        /*00a8*/ 	.word	0xffffffff


	//   ....[20]....
        /*00ac*/ 	.word	0xffffffff


	//   ....[21]....
        /*00b0*/ 	.word	0xffffffff


	//   ....[22]....
        /*00b4*/ 	.word	0xffffffff


	//   ....[23]....
        /*00b8*/ 	.word	0xffffffff


	//   ....[24]....
        /*00bc*/ 	.word	0xffffffff


	//   ....[25]....
        /*00c0*/ 	.word	0xffffffff


	//   ....[26]....
        /*00c4*/ 	.word	0xffffffff


	//   ....[27]....
        /*00c8*/ 	.word	0xffffffff


	//   ....[28]....
        /*00cc*/ 	.word	0xffffffff


	//   ....[29]....
        /*00d0*/ 	.word	0xffffffff


	//   ....[30]....
        /*00d4*/ 	.word	0xffffffff


	//   ....[31]....
        /*00d8*/ 	.word	0xffffffff


	//   ....[32]....
        /*00dc*/ 	.word	0xffffffff


	//   ....[33]....
        /*00e0*/ 	.word	0xffffffff


	//   ....[34]....
        /*00e4*/ 	.word	0xffffffff


	//   ....[35]....
        /*00e8*/ 	.word	0xffffffff


	//   ....[36]....
        /*00ec*/ 	.word	0xffffffff


	//   ....[37]....
        /*00f0*/ 	.word	0xffffffff


	//   ....[38]....
        /*00f4*/ 	.word	0xffffffff


	//   ....[39]....
        /*00f8*/ 	.word	0xffffffff


	//   ....[40]....
        /*00fc*/ 	.word	0xffffffff


	//   ....[41]....
        /*0100*/ 	.word	0xffffffff


	//   ....[42]....
        /*0104*/ 	.word	0xffffffff


	//   ....[43]....
        /*0108*/ 	.word	0xffffffff


	//   ....[44]....
        /*010c*/ 	.word	0xffffffff


	//----- nvinfo : EIATTR_COOP_GROUP_INSTR_OFFSETS
	.align		4
.L_189:
        /*0110*/ 	.byte	0x04, 0x28
        /*0112*/ 	.short	(.L_191 - .L_190)


	//   ....[0]....
.L_190:
        /*0114*/ 	.word	0x00000a60


	//   ....[1]....
        /*0118*/ 	.word	0x00000a90


	//   ....[2]....
        /*011c*/ 	.word	0x00000aa0


	//   ....[3]....
        /*0120*/ 	.word	0x00000c00


	//   ....[4]....
        /*0124*/ 	.word	0x00000c40


	//   ....[5]....
        /*0128*/ 	.word	0x00000c80


	//   ....[6]....
        /*012c*/ 	.word	0x00000dc0


	//   ....[7]....
        /*0130*/ 	.word	0x00000df0


	//   ....[8]....
        /*0134*/ 	.word	0x00000e20


	//   ....[9]....
        /*0138*/ 	.word	0x00000f50


	//   ....[10]....
        /*013c*/ 	.word	0x00000f80


	//   ....[11]....
        /*0140*/ 	.word	0x00000fb0


	//   ....[12]....
        /*0144*/ 	.word	0x000010e0


	//   ....[13]....
        /*0148*/ 	.word	0x00001110


	//   ....[14]....
        /*014c*/ 	.word	0x00001140


	//   ....[15]....
        /*0150*/ 	.word	0x00001d00


	//   ....[16]....
        /*0154*/ 	.word	0x00001d10


	//   ....[17]....
        /*0158*/ 	.word	0x00001d20


	//   ....[18]....
        /*015c*/ 	.word	0x00001ef0


	//   ....[19]....
        /*0160*/ 	.word	0x00001f30


	//   ....[20]....
        /*0164*/ 	.word	0x00001f60


	//   ....[21]....
        /*0168*/ 	.word	0x00002090


	//   ....[22]....
        /*016c*/ 	.word	0x000020c0


	//   ....[23]....
        /*0170*/ 	.word	0x000020f0


	//   ....[24]....
        /*0174*/ 	.word	0x00002220


	//   ....[25]....
        /*0178*/ 	.word	0x00002250


	//   ....[26]....
        /*017c*/ 	.word	0x00002280


	//   ....[27]....
        /*0180*/ 	.word	0x000023b0


	//   ....[28]....
        /*0184*/ 	.word	0x000023e0


	//   ....[29]....
        /*0188*/ 	.word	0x00002410


	//   ....[30]....
        /*018c*/ 	.word	0x00004a60


	//   ....[31]....
        /*0190*/ 	.word	0x00004a80


	//   ....[32]....
        /*0194*/ 	.word	0x00004a90


	//   ....[33]....
        /*0198*/ 	.word	0x00004c30


	//   ....[34]....
        /*019c*/ 	.word	0x00004c60


	//   ....[35]....
        /*01a0*/ 	.word	0x00004c90


	//   ....[36]....
        /*01a4*/ 	.word	0x00004dc0


	//   ....[37]....
        /*01a8*/ 	.word	0x00004df0


	//   ....[38]....
        /*01ac*/ 	.word	0x00004e20


	//   ....[39]....
        /*01b0*/ 	.word	0x00004f50


	//   ....[40]....
        /*01b4*/ 	.word	0x00004f80


	//   ....[41]....
        /*01b8*/ 	.word	0x00004fb0


	//   ....[42]....
        /*01bc*/ 	.word	0x000050e0


	//   ....[43]....
        /*01c0*/ 	.word	0x00005110


	//   ....[44]....
        /*01c4*/ 	.word	0x00005140


	//----- nvinfo : EIATTR_VRC_CTA_INIT_COUNT
	.align		4
.L_191:
        /*01c8*/ 	.byte	0x02, 0x4a
	.zero		1
	.zero		1


	//----- nvinfo : EIATTR_EXIT_INSTR_OFFSETS
	.align		4
        /*01cc*/ 	.byte	0x04, 0x1c
        /*01ce*/ 	.short	(.L_193 - .L_192)


	//   ....[0]....
.L_192:
        /*01d0*/ 	.word	0x00000030


	//   ....[1]....
        /*01d4*/ 	.word	0x00005c50


	//   ....[2]....
        /*01d8*/ 	.word	0x00005cc0


	//----- nvinfo : EIATTR_MAX_THREADS
	.align		4
.L_193:
        /*01dc*/ 	.byte	0x04, 0x05
        /*01de*/ 	.short	(.L_195 - .L_194)
.L_194:
        /*01e0*/ 	.word	0x00000100
        /*01e4*/ 	.word	0x00000001
        /*01e8*/ 	.word	0x00000001


	//----- nvinfo : EIATTR_CRS_STACK_SIZE
	.align		4
.L_195:
        /*01ec*/ 	.byte	0x04, 0x1e
        /*01ee*/ 	.short	(.L_197 - .L_196)
.L_196:
        /*01f0*/ 	.word	0x00000000


	//----- nvinfo : EIATTR_CBANK_PARAM_SIZE
	.align		4
.L_197:
        /*01f4*/ 	.byte	0x03, 0x19
        /*01f6*/ 	.short	0x0015


	//----- nvinfo : EIATTR_PARAM_CBANK
	.align		4
        /*01f8*/ 	.byte	0x04, 0x0a
        /*01fa*/ 	.short	(.L_199 - .L_198)
	.align		4
.L_198:
        /*01fc*/ 	.word	index@(.nv.constant0._ZN6thrust24THRUST_300001_SM_1000_NS8cuda_cub4core6detail13_kernel_agentINS1_8__reduce11ReduceAgentIPN4cuda3std3__45tupleIJflEEESC_SB_lNS1_9__extrema9arg_max_fIflNS9_4lessIfEEEEEEJSC_SC_iSH_EEEvDpT0_)
        /*0200*/ 	.short	0x0380
        /*0202*/ 	.short	0x0015


	//----- nvinfo : EIATTR_SW_WAR
	.align		4
.L_199:
        /*0204*/ 	.byte	0x04, 0x36
        /*0206*/ 	.short	(.L_201 - .L_200)
.L_200:
        /*0208*/ 	.word	0x00000008
.L_201:


//--------------------- .nv.info._ZN6thrust24THRUST_300001_SM_1000_NS8cuda_cub4core6detail13_kernel_agentINS1_8__reduce10DrainAgentIlEEJN3cub18CUB_300001_SM_10009GridQueueIyEElEEEvDpT0_ --------------------------
	.section	.nv.info._ZN6thrust24THRUST_300001_SM_1000_NS8cuda_cub4core6detail13_kernel_agentINS1_8__reduce10DrainAgentIlEEJN3cub18CUB_300001_SM_10009GridQueueIyEElEEEvDpT0_,"",@"SHT_CUDA_INFO"
	.sectionflags	@""
	.align	4


	//----- nvinfo : EIATTR_CUDA_API_VERSION
	.align		4
        /*0000*/ 	.byte	0x04, 0x37
        /*0002*/ 	.short	(.L_203 - .L_202)
.L_202:
        /*0004*/ 	.word	0x00000082


	//----- nvinfo : EIATTR_KPARAM_INFO
	.align		4
.L_203:
        /*0008*/ 	.byte	0x04, 0x17
        /*000a*/ 	.short	(.L_205 - .L_204)
.L_204:
        /*000c*/ 	.word	0x00000000
        /*0010*/ 	.short	0x0001
        /*0012*/ 	.short	0x0008
        /*0014*/ 	.byte	0x00, 0xf0, 0x21, 0x00


	//----- nvinfo : EIATTR_KPARAM_INFO
	.align		4
.L_205:
        /*0018*/ 	.byte	0x04, 0x17
        /*001a*/ 	.short	(.L_207 - .L_206)
.L_206:
        /*001c*/ 	.word	0x00000000
        /*0020*/ 	.short	0x0000
        /*0022*/ 	.short	0x0000
        /*0024*/ 	.byte	0x00, 0xf0, 0x21, 0x00


	//----- nvinfo : EIATTR_SPARSE_MMA_MASK
	.align		4
.L_207:
        /*0028*/ 	.byte	0x03, 0x50
        /*002a*/ 	.short	0x0000


	//----- nvinfo : EIATTR_MAXREG_COUNT
	.align		4
        /*002c*/ 	.byte	0x03, 0x1b
        /*002e*/ 	.short	0x00ff


	//----- nvinfo : EIATTR_MERCURY_ISA_VERSION
	.align		4
        /*0030*/ 	.byte	0x03, 0x5f
        /*0032*/ 	.short	0x0101


	//----- nvinfo : EIATTR_VRC_CTA_INIT_COUNT
	.align		4
        /*0034*/ 	.byte	0x02, 0x4a
	.zero		1
	.zero		1


	//----- nvinfo : EIATTR_EXIT_INSTR_OFFSETS
	.align		4
        /*0038*/ 	.byte	0x04, 0x1c
        /*003a*/ 	.short	(.L_209 - .L_208)


	//   ....[0]....
.L_208:
        /*003c*/ 	.word	0x00000060


	//----- nvinfo : EIATTR_MAX_THREADS
	.align		4
.L_209:
        /*0040*/ 	.byte	0x04, 0x05
        /*0042*/ 	.short	(.L_211 - .L_210)
.L_210:
        /*0044*/ 	.word	0x00000001
        /*0048*/ 	.word	0x00000001
        /*004c*/ 	.word	0x00000001


	//----- nvinfo : EIATTR_CBANK_PARAM_SIZE
	.align		4
.L_211:
        /*0050*/ 	.byte	0x03, 0x19
        /*0052*/ 	.short	0x0010


	//----- nvinfo : EIATTR_PARAM_CBANK
	.align		4
        /*0054*/ 	.byte	0x04, 0x0a
        /*0056*/ 	.short	(.L_213 - .L_212)
	.align		4
.L_212:
        /*0058*/ 	.word	index@(.nv.constant0._ZN6thrust24THRUST_300001_SM_1000_NS8cuda_cub4core6detail13_kernel_agentINS1_8__reduce10DrainAgentIlEEJN3cub18CUB_300001_SM_10009GridQueueIyEElEEEvDpT0_)
        /*005c*/ 	.short	0x0380
        /*005e*/ 	.short	0x0010


	//----- nvinfo : EIATTR_SW_WAR
	.align		4
.L_213:
        /*0060*/ 	.byte	0x04, 0x36
        /*0062*/ 	.short	(.L_215 - .L_214)
.L_214:
        /*0064*/ 	.word	0x00000008
.L_215:


//--------------------- .nv.info._ZN6thrust24THRUST_300001_SM_1000_NS8cuda_cub4core6detail13_kernel_agentINS1_8__reduce11ReduceAgentINS0_12zip_iteratorIN4cuda3std3__45tupleIJNS0_6detail15normal_iteratorINS0_10device_ptrIfEEEENS0_17counting_iteratorIlNS0_11use_defaultESI_SI_EEEEEEEPNSB_IJflEEESM_lNS1_9__extrema9arg_max_fIflNSA_4lessIfEEEEEEJSL_SN_lN3cub18CUB_300001_SM_100013GridEvenShareIlEENSV_9GridQueueIyEESS_EEEvDpT0_ --------------------------
	.section	.nv.info._ZN6thrust24THRUST_300001_SM_1000_NS8cuda_cub4core6detail13_kernel_agentINS1_8__reduce11ReduceAgentINS0_12zip_iteratorIN4cuda3std3__45tupleIJNS0_6detail15normal_iteratorINS0_10device_ptrIfEEEENS0_17counting_iteratorIlNS0_11use_defaultESI_SI_EEEEEEEPNSB_IJflEEESM_lNS1_9__extrema9arg_max_fIflNSA_4lessIfEEEEEEJSL_SN_lN3cub18CUB_300001_SM_100013GridEvenShareIlEENSV_9GridQueueIyEESS_EEEvDpT0_,"",@"SHT_CUDA_INFO"
	.sectionflags	@""
	.align	4


	//----- nvinfo : EIATTR_CUDA_API_VERSION
	.align		4
        /*0000*/ 	.byte	0x04, 0x37
        /*0002*/ 	.short	(.L_217 - .L_216)
.L_216:
        /*0004*/ 	.word	0x00000082


	//----- nvinfo : EIATTR_KPARAM_INFO
	.align		4
.L_217:
        /*0008*/ 	.byte	0x04, 0x17
        /*000a*/ 	.short	(.L_219 - .L_218)
.L_218:
        /*000c*/ 	.word	0x00000000
        /*0010*/ 	.short	0x0005
        /*0012*/ 	.short	0x0070
        /*0014*/ 	.byte	0x00, 0xf0, 0x05, 0x00


	//----- nvinfo : EIATTR_KPARAM_INFO
	.align		4
.L_219:
        /*0018*/ 	.byte	0x04, 0x17
        /*001a*/ 	.short	(.L_221 - .L_220)
.L_220:
        /*001c*/ 	.word	0x00000000
        /*0020*/ 	.short	0x0004
        /*0022*/ 	.short	0x0068
        /*0024*/ 	.byte	0x00, 0xf0, 0x21, 0x00


	//----- nvinfo : EIATTR_KPARAM_INFO
	.align		4
.L_221:
        /*0028*/ 	.byte	0x04, 0x17
        /*002a*/ 	.short	(.L_223 - .L_222)
.L_222:
        /*002c*/ 	.word	0x00000000
        /*0030*/ 	.short	0x0003
        /*0032*/ 	.short	0x0020
        /*0034*/ 	.byte	0x00, 0xf0, 0x21, 0x01


	//----- nvinfo : EIATTR_KPARAM_INFO
	.align		4
.L_223:
        /*0038*/ 	.byte	0x04, 0x17
        /*003a*/ 	.short	(.L_225 - .L_224)
.L_224:
        /*003c*/ 	.word	0x00000000
        /*0040*/ 	.short	0x0002
        /*0042*/ 	.short	0x0018
        /*0044*/ 	.byte	0x00, 0xf0, 0x21, 0x00


	//----- nvinfo : EIATTR_KPARAM_INFO
	.align		4
.L_225:
        /*0048*/ 	.byte	0x04, 0x17
        /*004a*/ 	.short	(.L_227 - .L_226)
.L_226:
        /*004c*/ 	.word	0x00000000
        /*0050*/ 	.short	0x0001
        /*0052*/ 	.short	0x0010
        /*0054*/ 	.byte	0x00, 0xf5, 0x21, 0x00


	//----- nvinfo : EIATTR_KPARAM_INFO
	.align		4
.L_227:
        /*0058*/ 	.byte	0x04, 0x17
        /*005a*/ 	.short	(.L_229 - .L_228)
.L_228:
        /*005c*/ 	.word	0x00000000
        /*0060*/ 	.short	0x0000
        /*0062*/ 	.short	0x0000
        /*0064*/ 	.byte	0x00, 0xf0, 0x41, 0x00


	//----- nvinfo : EIATTR_SPARSE_MMA_MASK
	.align		4
.L_229:
        /*0068*/ 	.byte	0x03, 0x50
        /*006a*/ 	.short	0x0000


	//----- nvinfo : EIATTR_MAXREG_COUNT
	.align		4
        /*006c*/ 	.byte	0x03, 0x1b
        /*006e*/ 	.short	0x00ff


	//----- nvinfo : EIATTR_NUM_BARRIERS
	.align		4
        /*0070*/ 	.byte	0x02, 0x4c
        /*0072*/ 	.byte	0x01
	.zero		1


	//----- nvinfo : EIATTR_MERCURY_ISA_VERSION
	.align		4
        /*0074*/ 	.byte	0x03, 0x5f
        /*0076*/ 	.short	0x0101


	//----- nvinfo : EIATTR_COOP_GROUP_MASK_REGIDS
	.align		4
        /*0078*/ 	.byte	0x04, 0x29
        /*007a*/ 	.short	(.L_231 - .L_230)


	//   ....[0]....
.L_230:
        /*007c*/ 	.word	0xffffffff


	//   ....[1]....
        /*0080*/ 	.word	0xffffffff


	//   ....[2]....
        /*0084*/ 	.word	0xffffffff


	//   ....[3]....
        /*0088*/ 	.word	0xffffffff


	//   ....[4]....
        /*008c*/ 	.word	0xffffffff


	//   ....[5]....
        /*0090*/ 	.word	0xffffffff


	//   ....[6]....
        /*0094*/ 	.word	0xffffffff


	//   ....[7]....
        /*0098*/ 	.word	0xffffffff


	//   ....[8]....
        /*009c*/ 	.word	0xffffffff


	//   ....[9]....
        /*00a0*/ 	.word	0xffffffff


	//   ....[10]....
        /*00a4*/ 	.word	0xffffffff


	//   ....[11]....
        /*00a8*/ 	.word	0xffffffff


	//   ....[12]....
        /*00ac*/ 	.word	0xffffffff


	//   ....[13]....
        /*00b0*/ 	.word	0xffffffff


	//   ....[14]....
        /*00b4*/ 	.word	0xffffffff


	//   ....[15]....
        /*00b8*/ 	.word	0xffffffff


	//   ....[16]....
        /*00bc*/ 	.word	0xffffffff


	//   ....[17]....
        /*00c0*/ 	.word	0xffffffff


	//   ....[18]....
        /*00c4*/ 	.word	0xffffffff


	//   ....[19]....
        /*00c8*/ 	.word	0xffffffff


	//   ....[20]....
        /*00cc*/ 	.word	0xffffffff


	//   ....[21]....
        /*00d0*/ 	.word	0xffffffff


	//   ....[22]....
        /*00d4*/ 	.word	0xffffffff


	//   ....[23]....
        /*00d8*/ 	.word	0xffffffff


	//   ....[24]....
        /*00dc*/ 	.word	0xffffffff


	//   ....[25]....
        /*00e0*/ 	.word	0xffffffff


	//   ....[26]....
        /*00e4*/ 	.word	0xffffffff


	//   ....[27]....
        /*00e8*/ 	.word	0xffffffff


	//   ....[28]....
        /*00ec*/ 	.word	0xffffffff


	//   ....[29]....
        /*00f0*/ 	.word	0xffffffff


	//   ....[30]....
        /*00f4*/ 	.word	0xffffffff


	//   ....[31]....
        /*00f8*/ 	.word	0xffffffff


	//   ....[32]....
        /*00fc*/ 	.word	0xffffffff


	//   ....[33]....
        /*0100*/ 	.word	0xffffffff


	//   ....[34]....
        /*0104*/ 	.word	0xffffffff


	//   ....[35]....
        /*0108*/ 	.word	0xffffffff


	//   ....[36]....
        /*010c*/ 	.word	0xffffffff


	//   ....[37]....
        /*0110*/ 	.word	0xffffffff


	//   ....[38]....
        /*0114*/ 	.word	0xffffffff


	//   ....[39]....
        /*0118*/ 	.word	0xffffffff


	//   ....[40]....
        /*011c*/ 	.word	0xffffffff


	//   ....[41]....
        /*0120*/ 	.word	0xffffffff


	//   ....[42]....
        /*0124*/ 	.word	0xffffffff


	//   ....[43]....
        /*0128*/ 	.word	0xffffffff


	//   ....[44]....
        /*012c*/ 	.word	0xffffffff


	//----- nvinfo : EIATTR_COOP_GROUP_INSTR_OFFSETS
	.align		4
.L_231:
        /*0130*/ 	.byte	0x04, 0x28
        /*0132*/ 	.short	(.L_233 - .L_232)


	//   ....[0]....
.L_232:
        /*0134*/ 	.word	0x00000c20


	//   ....[1]....
        /*0138*/ 	.word	0x00000c50


	//   ....[2]....
        /*013c*/ 	.word	0x00000c60


	//   ....[3]....
        /*0140*/ 	.word	0x00000dc0


	//   ....[4]....
        /*0144*/ 	.word	0x00000e00


	//   ....[5]....
        /*0148*/ 	.word	0x00000e40


	//   ....[6]....
        /*014c*/ 	.word	0x00000f80


	//   ....[7]....
        /*0150*/ 	.word	0x00000fb0


	//   ....[8]....
        /*0154*/ 	.word	0x00000fe0


	//   ....[9]....
        /*0158*/ 	.word	0x00001110


	//   ....[10]....
        /*015c*/ 	.word	0x00001140


	//   ....[11]....
        /*0160*/ 	.word	0x00001170


	//   ....[12]....
        /*0164*/ 	.word	0x000012a0


	//   ....[13]....
        /*0168*/ 	.word	0x000012d0


	//   ....[14]....
        /*016c*/ 	.word	0x00001300


	//   ....[15]....
        /*0170*/ 	.word	0x00001eb0


	//   ....[16]....
        /*0174*/ 	.word	0x00001ec0


	//   ....[17]....
        /*0178*/ 	.word	0x00001f40


	//   ....[18]....
        /*017c*/ 	.word	0x000020c0


	//   ....[19]....
        /*0180*/ 	.word	0x000020f0


	//   ....[20]....
        /*0184*/ 	.word	0x00002120


	//   ....[21]....
        /*0188*/ 	.word	0x00002250


	//   ....[22]....
        /*018c*/ 	.word	0x00002280


	//   ....[23]....
        /*0190*/ 	.word	0x000022b0


	//   ....[24]....
        /*0194*/ 	.word	0x000023e0


	//   ....[25]....
        /*0198*/ 	.word	0x00002410


	//   ....[26]....
        /*019c*/ 	.word	0x00002440


	//   ....[27]....
        /*01a0*/ 	.word	0x00002570


	//   ....[28]....
        /*01a4*/ 	.word	0x000025a0


	//   ....[29]....
        /*01a8*/ 	.word	0x000025d0


	//   ....[30]....
        /*01ac*/ 	.word	0x000048a0


	//   ....[31]....
        /*01b0*/ 	.word	0x000048c0


	//   ....[32]....
        /*01b4*/ 	.word	0x000048d0


	//   ....[33]....
        /*01b8*/ 	.word	0x00004a70


	//   ....[34]....
        /*01bc*/ 	.word	0x00004aa0


	//   ....[35]....
        /*01c0*/ 	.word	0x00004ad0


	//   ....[36]....
        /*01c4*/ 	.word	0x00004c00


	//   ....[37]....
        /*01c8*/ 	.word	0x00004c30


	//   ....[38]....
        /*01cc*/ 	.word	0x00004c60


	//   ....[39]....
        /*01d0*/ 	.word	0x00004d90


	//   ....[40]....
        /*01d4*/ 	.word	0x00004dc0


	//   ....[41]....
        /*01d8*/ 	.word	0x00004df0


	//   ....[42]....
        /*01dc*/ 	.word	0x00004f20


	//   ....[43]....
        /*01e0*/ 	.word	0x00004f50


	//   ....[44]....
        /*01e4*/ 	.word	0x00004f80


	//----- nvinfo : EIATTR_VRC_CTA_INIT_COUNT
	.align		4
.L_233:
        /*01e8*/ 	.byte	0x02, 0x4a
	.zero		1
	.zero		1


	//----- nvinfo : EIATTR_EXIT_INSTR_OFFSETS
	.align		4
        /*01ec*/ 	.byte	0x04, 0x1c
        /*01ee*/ 	.short	(.L_235 - .L_234)


	//   ....[0]....
.L_234:
        /*01f0*/ 	.word	0x00005a90


	//   ....[1]....
        /*01f4*/ 	.word	0x00005b00


	//----- nvinfo : EIATTR_MAX_THREADS
	.align		4
.L_235:
        /*01f8*/ 	.byte	0x04, 0x05
        /*01fa*/ 	.short	(.L_237 - .L_236)
.L_236:
        /*01fc*/ 	.word	0x00000100
        /*0200*/ 	.word	0x00000001
        /*0204*/ 	.word	0x00000001


	//----- nvinfo : EIATTR_CRS_STACK_SIZE
	.align		4
.L_237:
        /*0208*/ 	.byte	0x04, 0x1e
        /*020a*/ 	.short	(.L_239 - .L_238)
.L_238:
        /*020c*/ 	.word	0x00000000


	//----- nvinfo : EIATTR_CBANK_PARAM_SIZE
	.align		4
.L_239:
        /*0210*/ 	.byte	0x03, 0x19
        /*0212*/ 	.short	0x0071


	//----- nvinfo : EIATTR_PARAM_CBANK
	.align		4
        /*0214*/ 	.byte	0x04, 0x0a
        /*0216*/ 	.short	(.L_241 - .L_240)
	.align		4
.L_240:
        /*0218*/ 	.word	index@(.nv.constant0._ZN6thrust24THRUST_300001_SM_1000_NS8cuda_cub4core6detail13_kernel_agentINS1_8__reduce11ReduceAgentINS0_12zip_iteratorIN4cuda3std3__45tupleIJNS0_6detail15normal_iteratorINS0_10device_ptrIfEEEENS0_17counting_iteratorIlNS0_11use_defaultESI_SI_EEEEEEEPNSB_IJflEEESM_lNS1_9__extrema9arg_max_fIflNSA_4lessIfEEEEEEJSL_SN_lN3cub18CUB_300001_SM_100013GridEvenShareIlEENSV_9GridQueueIyEESS_EEEvDpT0_)
        /*021c*/ 	.short	0x0380
        /*021e*/ 	.short	0x0071


	//----- nvinfo : EIATTR_SW_WAR
	.align		4
.L_241:
        /*0220*/ 	.byte	0x04, 0x36
        /*0222*/ 	.short	(.L_243 - .L_242)
.L_242:
        /*0224*/ 	.word	0x00000008
.L_243:


//--------------------- .nv.info._ZN6thrust24THRUST_300001_SM_1000_NS8cuda_cub4core6detail13_kernel_agentINS1_8__reduce11ReduceAgentINS0_12zip_iteratorIN4cuda3std3__45tupleIJNS0_6detail15normal_iteratorINS0_10device_ptrIfEEEENS0_17counting_iteratorIlNS0_11use_defaultESI_SI_EEEEEEEPNSB_IJflEEESM_lNS1_9__extrema9arg_max_fIflNSA_4lessIfEEEEEEJSL_SN_lSS_EEEvDpT0_ --------------------------
	.section	.nv.info._ZN6thrust24THRUST_300001_SM_1000_NS8cuda_cub4core6detail13_kernel_agentINS1_8__reduce11ReduceAgentINS0_12zip_iteratorIN4cuda3std3__45tupleIJNS0_6detail15normal_iteratorINS0_10device_ptrIfEEEENS0_17counting_iteratorIlNS0_11use_defaultESI_SI_EEEEEEEPNSB_IJflEEESM_lNS1_9__extrema9arg_max_fIflNSA_4lessIfEEEEEEJSL_SN_lSS_EEEvDpT0_,"",@"SHT_CUDA_INFO"
	.sectionflags	@""
	.align	4


	//----- nvinfo : EIATTR_CUDA_API_VERSION
	.align		4
        /*0000*/ 	.byte	0x04, 0x37
        /*0002*/ 	.short	(.L_245 - .L_244)
.L_244:
        /*0004*/ 	.word	0x00000082


	//----- nvinfo : EIATTR_KPARAM_INFO
	.align		4
.L_245:
        /*0008*/ 	.byte	0x04, 0x17
        /*000a*/ 	.short	(.L_247 - .L_246)
.L_246:
        /*000c*/ 	.word	0x00000000
        /*0010*/ 	.short	0x0003
        /*0012*/ 	.short	0x0020
        /*0014*/ 	.byte	0x00, 0xf0, 0x05, 0x00


	//----- nvinfo : EIATTR_KPARAM_INFO
	.align		4
.L_247:
        /*0018*/ 	.byte	0x04, 0x17
        /*001a*/ 	.short	(.L_249 - .L_248)
.L_248:
        /*001c*/ 	.word	0x00000000
        /*0020*/ 	.short	0x0002
        /*0022*/ 	.short	0x0018
        /*0024*/ 	.byte	0x00, 0xf0, 0x21, 0x00


	//----- nvinfo : EIATTR_KPARAM_INFO
	.align		4
.L_249:
        /*0028*/ 	.byte	0x04, 0x17
        /*002a*/ 	.short	(.L_251 - .L_250)
.L_250:
        /*002c*/ 	.word	0x00000000
        /*0030*/ 	.short	0x0001
        /*0032*/ 	.short	0x0010
        /*0034*/ 	.byte	0x00, 0xf5, 0x21, 0x00


	//----- nvinfo : EIATTR_KPARAM_INFO
	.align		4
.L_251:
        /*0038*/ 	.byte	0x04, 0x17
        /*003a*/ 	.short	(.L_253 - .L_252)
.L_252:
        /*003c*/ 	.word	0x00000000
        /*0040*/ 	.short	0x0000
        /*0042*/ 	.short	0x0000
        /*0044*/ 	.byte	0x00, 0xf0, 0x41, 0x00


	//----- nvinfo : EIATTR_SPARSE_MMA_MASK
	.align		4
.L_253:
        /*0048*/ 	.byte	0x03, 0x50
        /*004a*/ 	.short	0x0000


	//----- nvinfo : EIATTR_MAXREG_COUNT
	.align		4
        /*004c*/ 	.byte	0x03, 0x1b
        /*004e*/ 	.short	0x00ff


	//----- nvinfo : EIATTR_NUM_BARRIERS
	.align		4
        /*0050*/ 	.byte	0x02, 0x4c
        /*0052*/ 	.byte	0x01
	.zero		1


	//----- nvinfo : EIATTR_MERCURY_ISA_VERSION
	.align		4
        /*0054*/ 	.byte	0x03, 0x5f
        /*0056*/ 	.short	0x0101


	//----- nvinfo : EIATTR_COOP_GROUP_MASK_REGIDS
	.align		4
        /*0058*/ 	.byte	0x04, 0x29
        /*005a*/ 	.short	(.L_255 - .L_254)


	//   ....[0]....
.L_254:
        /*005c*/ 	.word	0xffffffff


	//   ....[1]....
        /*0060*/ 	.word	0xffffffff


	//   ....[2]....
        /*0064*/ 	.word	0xffffffff


	//   ....[3]....
        /*0068*/ 	.word	0xffffffff


	//   ....[4]....
        /*006c*/ 	.word	0xffffffff


	//   ....[5]....
        /*0070*/ 	.word	0xffffffff


	//   ....[6]....
        /*0074*/ 	.word	0xffffffff


	//   ....[7]....
        /*0078*/ 	.word	0xffffffff


	//   ....[8]....
        /*007c*/ 	.word	0xffffffff


	//   ....[9]....
        /*0080*/ 	.word	0xffffffff


	//   ....[10]....
        /*0084*/ 	.word	0xffffffff


	//   ....[11]....
        /*0088*/ 	.word	0xffffffff


	//   ....[12]....
        /*008c*/ 	.word	0xffffffff


	//   ....[13]....
        /*0090*/ 	.word	0xffffffff


	//   ....[14]....
        /*0094*/ 	.word	0xffffffff


	//   ....[15]....
        /*0098*/ 	.word	0xffffffff


	//   ....[16]....
        /*009c*/ 	.word	0xffffffff


	//   ....[17]....
        /*00a0*/ 	.word	0xffffffff


	//   ....[18]....
        /*00a4*/ 	.word	0xffffffff


	//   ....[19]....
        /*00a8*/ 	.word	0xffffffff


	//   ....[20]....
        /*00ac*/ 	.word	0xffffffff


	//   ....[21]....
        /*00b0*/ 	.word	0xffffffff


	//   ....[22]....
        /*00b4*/ 	.word	0xffffffff


	//   ....[23]....
        /*00b8*/ 	.word	0xffffffff


	//   ....[24]....
        /*00bc*/ 	.word	0xffffffff


	//   ....[25]....
        /*00c0*/ 	.word	0xffffffff


	//   ....[26]....
        /*00c4*/ 	.word	0xffffffff


	//   ....[27]....
        /*00c8*/ 	.word	0xffffffff


	//   ....[28]....
        /*00cc*/ 	.word	0xffffffff


	//   ....[29]....
        /*00d0*/ 	.word	0xffffffff


	//   ....[30]....
        /*00d4*/ 	.word	0xffffffff


	//   ....[31]....
        /*00d8*/ 	.word	0xffffffff


	//   ....[32]....
        /*00dc*/ 	.word	0xffffffff


	//   ....[33]....
        /*00e0*/ 	.word	0xffffffff


	//   ....[34]....
        /*00e4*/ 	.word	0xffffffff


	//   ....[35]....
        /*00e8*/ 	.word	0xffffffff


	//   ....[36]....
        /*00ec*/ 	.word	0xffffffff


	//   ....[37]....
        /*00f0*/ 	.word	0xffffffff


	//   ....[38]....
        /*00f4*/ 	.word	0xffffffff


	//   ....[39]....
        /*00f8*/ 	.word	0xffffffff


	//   ....[40]....
        /*00fc*/ 	.word	0xffffffff


	//   ....[41]....
        /*0100*/ 	.word	0xffffffff


	//   ....[42]....
        /*0104*/ 	.word	0xffffffff


	//   ....[43]....
        /*0108*/ 	.word	0xffffffff


	//   ....[44]....
        /*010c*/ 	.word	0xffffffff


	//----- nvinfo : EIATTR_COOP_GROUP_INSTR_OFFSETS
	.align		4
.L_255:
        /*0110*/ 	.byte	0x04, 0x28
        /*0112*/ 	.short	(.L_257 - .L_256)


	//   ....[0]....
.L_256:
        /*0114*/ 	.word	0x00000b20


	//   ....[1]....
        /*0118*/ 	.word	0x00000b50


	//   ....[2]....
        /*011c*/ 	.word	0x00000b60


	//   ....[3]....
        /*0120*/ 	.word	0x00000cd0


	//   ....[4]....
        /*0124*/ 	.word	0x00000d10


	//   ....[5]....
        /*0128*/ 	.word	0x00000d40


	//   ....[6]....
        /*012c*/ 	.word	0x00000e80


	//   ....[7]....
        /*0130*/ 	.word	0x00000eb0


	//   ....[8]....
        /*0134*/ 	.word	0x00000ee0


	//   ....[9]....
        /*0138*/ 	.word	0x00001010


	//   ....[10]....
        /*013c*/ 	.word	0x00001040


	//   ....[11]....
        /*0140*/ 	.word	0x00001070


	//   ....[12]....
        /*0144*/ 	.word	0x000011a0


	//   ....[13]....
        /*0148*/ 	.word	0x000011d0


	//   ....[14]....
        /*014c*/ 	.word	0x00001200


	//   ....[15]....
        /*0150*/ 	.word	0x00001dc0


	//   ....[16]....
        /*0154*/ 	.word	0x00001dd0


	//   ....[17]....
        /*0158*/ 	.word	0x00001e50


	//   ....[18]....
        /*015c*/ 	.word	0x00001fc0


	//   ....[19]....
        /*0160*/ 	.word	0x00001ff0


	//   ....[20]....
        /*0164*/ 	.word	0x00002020


	//   ....[21]....
        /*0168*/ 	.word	0x00002150


	//   ....[22]....
        /*016c*/ 	.word	0x00002180


	//   ....[23]....
        /*0170*/ 	.word	0x000021b0


	//   ....[24]....
        /*0174*/ 	.word	0x000022e0


	//   ....[25]....
        /*0178*/ 	.word	0x00002310


	//   ....[26]....
        /*017c*/ 	.word	0x00002340


	//   ....[27]....
        /*0180*/ 	.word	0x00002470


	//   ....[28]....
        /*0184*/ 	.word	0x000024a0


	//   ....[29]....
        /*0188*/ 	.word	0x000024d0


	//   ....[30]....
        /*018c*/ 	.word	0x00004400


	//   ....[31]....
        /*0190*/ 	.word	0x00004420


	//   ....[32]....
        /*0194*/ 	.word	0x00004430


	//   ....[33]....
        /*0198*/ 	.word	0x000045d0


	//   ....[34]....
        /*019c*/ 	.word	0x00004600


	//   ....[35]....
        /*01a0*/ 	.word	0x00004630


	//   ....[36]....
        /*01a4*/ 	.word	0x00004760


	//   ....[37]....
        /*01a8*/ 	.word	0x00004790


	//   ....[38]....
        /*01ac*/ 	.word	0x000047c0


	//   ....[39]....
        /*01b0*/ 	.word	0x000048f0


	//   ....[40]....
        /*01b4*/ 	.word	0x00004920


	//   ....[41]....
        /*01b8*/ 	.word	0x00004950


	//   ....[42]....
        /*01bc*/ 	.word	0x00004a80


	//   ....[43]....
        /*01c0*/ 	.word	0x00004ab0


	//   ....[44]....
        /*01c4*/ 	.word	0x00004ae0


	//----- nvinfo : EIATTR_VRC_CTA_INIT_COUNT
	.align		4
.L_257:
        /*01c8*/ 	.byte	0x02, 0x4a
	.zero		1
	.zero		1


	//----- nvinfo : EIATTR_EXIT_INSTR_OFFSETS
	.align		4
        /*01cc*/ 	.byte	0x04, 0x1c
        /*01ce*/ 	.short	(.L_259 - .L_258)


	//   ....[0]....
.L_258:
        /*01d0*/ 	.word	0x00000040


	//   ....[1]....
        /*01d4*/ 	.word	0x000055f0


	//   ....[2]....
        /*01d8*/ 	.word	0x00005660


	//----- nvinfo : EIATTR_MAX_THREADS
	.align		4
.L_259:
        /*01dc*/ 	.byte	0x04, 0x05
        /*01de*/ 	.short	(.L_261 - .L_260)
.L_260:
        /*01e0*/ 	.word	0x00000100
        /*01e4*/ 	.word	0x00000001
        /*01e8*/ 	.word	0x00000001


	//----- nvinfo : EIATTR_CRS_STACK_SIZE
	.align		4
.L_261:
        /*01ec*/ 	.byte	0x04, 0x1e
        /*01ee*/ 	.short	(.L_263 - .L_262)
.L_262:
        /*01f0*/ 	.word	0x00000000


	//----- nvinfo : EIATTR_CBANK_PARAM_SIZE
	.align		4
.L_263:
        /*01f4*/ 	.byte	0x03, 0x19
        /*01f6*/ 	.short	0x0021


	//----- nvinfo : EIATTR_PARAM_CBANK
	.align		4
        /*01f8*/ 	.byte	0x04, 0x0a
        /*01fa*/ 	.short	(.L_265 - .L_264)
	.align		4
.L_264:
        /*01fc*/ 	.word	index@(.nv.constant0._ZN6thrust24THRUST_300001_SM_1000_NS8cuda_cub4core6detail13_kernel_agentINS1_8__reduce11ReduceAgentINS0_12zip_iteratorIN4cuda3std3__45tupleIJNS0_6detail15normal_iteratorINS0_10device_ptrIfEEEENS0_17counting_iteratorIlNS0_11use_defaultESI_SI_EEEEEEEPNSB_IJflEEESM_lNS1_9__extrema9arg_max_fIflNSA_4lessIfEEEEEEJSL_SN_lSS_EEEvDpT0_)
        /*0200*/ 	.short	0x0380
        /*0202*/ 	.short	0x0021


	//----- nvinfo : EIATTR_SW_WAR
	.align		4
.L_265:
        /*0204*/ 	.byte	0x04, 0x36
        /*0206*/ 	.short	(.L_267 - .L_266)
.L_266:
        /*0208*/ 	.word	0x00000008
.L_267:


//--------------------- .nv.info._ZN6thrust24THRUST_300001_SM_1000_NS8cuda_cub4core6detail13_kernel_agentINS1_8__reduce11ReduceAgentIPN4cuda3std3__45tupleIJflEEESC_SB_iNS1_9__extrema9arg_max_fIflNS9_4lessIfEEEEEEJSC_SC_iSH_EEEvDpT0_ --------------------------
	.section	.nv.info._ZN6thrust24THRUST_300001_SM_1000_NS8cuda_cub4core6detail13_kernel_agentINS1_8__reduce11ReduceAgentIPN4cuda3std3__45tupleIJflEEESC_SB_iNS1_9__extrema9arg_max_fIflNS9_4lessIfEEEEEEJSC_SC_iSH_EEEvDpT0_,"",@"SHT_CUDA_INFO"
	.sectionflags	@""
	.align	4


	//----- nvinfo : EIATTR_CUDA_API_VERSION
	.align		4
        /*0000*/ 	.byte	0x04, 0x37
        /*0002*/ 	.short	(.L_269 - .L_268)
.L_268:
        /*0004*/ 	.word	0x00000082


	//----- nvinfo : EIATTR_KPARAM_INFO
	.align		4
.L_269:
        /*0008*/ 	.byte	0x04, 0x17
        /*000a*/ 	.short	(.L_271 - .L_270)
.L_270:
        /*000c*/ 	.word	0x00000000
        /*0010*/ 	.short	0x0003
        /*0012*/ 	.short	0x0014
        /*0014*/ 	.byte	0x00, 0xf0, 0x05, 0x00


	//----- nvinfo : EIATTR_KPARAM_INFO
	.align		4
.L_271:
        /*0018*/ 	.byte	0x04, 0x17
        /*001a*/ 	.short	(.L_273 - .L_272)
.L_272:
        /*001c*/ 	.word	0x00000000
        /*0020*/ 	.short	0x0002
        /*0022*/ 	.short	0x0010
        /*0024*/ 	.byte	0x00, 0xf0, 0x11, 0x00


	//----- nvinfo : EIATTR_KPARAM_INFO
	.align		4
.L_273:
        /*0028*/ 	.byte	0x04, 0x17
        /*002a*/ 	.short	(.L_275 - .L_274)
.L_274:
        /*002c*/ 	.word	0x00000000
        /*0030*/ 	.short	0x0001
        /*0032*/ 	.short	0x0008
        /*0034*/ 	.byte	0x00, 0xf5, 0x21, 0x00


	//----- nvinfo : EIATTR_KPARAM_INFO
	.align		4
.L_275:
        /*0038*/ 	.byte	0x04, 0x17
        /*003a*/ 	.short	(.L_277 - .L_276)
.L_276:
        /*003c*/ 	.word	0x00000000
        /*0040*/ 	.short	0x0000
        /*0042*/ 	.short	0x0000
        /*0044*/ 	.byte	0x00, 0xf5, 0x21, 0x00


	//----- nvinfo : EIATTR_SPARSE_MMA_MASK
	.align		4
.L_277:
        /*0048*/ 	.byte	0x03, 0x50
        /*004a*/ 	.short	0x0000


	//----- nvinfo : EIATTR_MAXREG_COUNT
	.align		4
        /*004c*/ 	.byte	0x03, 0x1b
        /*004e*/ 	.short	0x00ff


	//----- nvinfo : EIATTR_NUM_BARRIERS
	.align		4
        /*0050*/ 	.byte	0x02, 0x4c
        /*0052*/ 	.byte	0x01
	.zero		1


	//----- nvinfo : EIATTR_MERCURY_ISA_VERSION
	.align		4
        /*0054*/ 	.byte	0x03, 0x5f
        /*0056*/ 	.short	0x0101


	//----- nvinfo : EIATTR_COOP_GROUP_MASK_REGIDS
	.align		4
        /*0058*/ 	.byte	0x04, 0x29
        /*005a*/ 	.short	(.L_279 - .L_278)


	//   ....[0]....
.L_278:
        /*005c*/ 	.word	0xffffffff


	//   ....[1]....
        /*0060*/ 	.word	0xffffffff


	//   ....[2]....
        /*0064*/ 	.word	0xffffffff


	//   ....[3]....
        /*0068*/ 	.word	0xffffffff


	//   ....[4]....
        /*006c*/ 	.word	0xffffffff


	//   ....[5]....
        /*0070*/ 	.word	0xffffffff


	//   ....[6]....
        /*0074*/ 	.word	0xffffffff


	//   ....[7]....
        /*0078*/ 	.word	0xffffffff


	//   ....[8]....
        /*007c*/ 	.word	0xffffffff


	//   ....[9]....
        /*0080*/ 	.word	0xffffffff


	//   ....[10]....
        /*0084*/ 	.word	0xffffffff


	//   ....[11]....
        /*0088*/ 	.word	0xffffffff


	//   ....[12]....
        /*008c*/ 	.word	0xffffffff


	//   ....[13]....
        /*0090*/ 	.word	0xffffffff


	//   ....[14]....
        /*0094*/ 	.word	0xffffffff


	//   ....[15]....
        /*0098*/ 	.word	0xffffffff


	//   ....[16]....
        /*009c*/ 	.word	0xffffffff


	//   ....[17]....
        /*00a0*/ 	.word	0xffffffff


	//   ....[18]....
        /*00a4*/ 	.word	0xffffffff


	//   ....[19]....
        /*00a8*/ 	.word	0xffffffff


	//   ....[20]....
        /*00ac*/ 	.word	0xffffffff


	//   ....[21]....
        /*00b0*/ 	.word	0xffffffff


	//   ....[22]....
        /*00b4*/ 	.word	0xffffffff


	//   ....[23]....
        /*00b8*/ 	.word	0xffffffff


	//   ....[24]....
        /*00bc*/ 	.word	0xffffffff


	//   ....[25]....
        /*00c0*/ 	.word	0xffffffff


	//   ....[26]....
        /*00c4*/ 	.word	0xffffffff


	//   ....[27]....
        /*00c8*/ 	.word	0xffffffff


	//   ....[28]....
        /*00cc*/ 	.word	0xffffffff


	//   ....[29]....
        /*00d0*/ 	.word	0xffffffff


	//   ....[30]....
        /*00d4*/ 	.word	0xffffffff


	//   ....[31]....
        /*00d8*/ 	.word	0xffffffff


	//   ....[32]....
        /*00dc*/ 	.word	0xffffffff


	//   ....[33]....
        /*00e0*/ 	.word	0xffffffff


	//   ....[34]....
        /*00e4*/ 	.word	0xffffffff


	//   ....[35]....
        /*00e8*/ 	.word	0xffffffff


	//   ....[36]....
        /*00ec*/ 	.word	0xffffffff


	//   ....[37]....
        /*00f0*/ 	.word	0xffffffff


	//   ....[38]....
        /*00f4*/ 	.word	0xffffffff


	//   ....[39]....
        /*00f8*/ 	.word	0xffffffff


	//   ....[40]....
        /*00fc*/ 	.word	0xffffffff


	//   ....[41]....
        /*0100*/ 	.word	0xffffffff


	//   ....[42]....
        /*0104*/ 	.word	0xffffffff


	//   ....[43]....
        /*0108*/ 	.word	0xffffffff


	//   ....[44]....
        /*010c*/ 	.word	0xffffffff


	//----- nvinfo : EIATTR_COOP_GROUP_INSTR_OFFSETS
	.align		4
.L_279:
        /*0110*/ 	.byte	0x04, 0x28
        /*0112*/ 	.short	(.L_281 - .L_280)


	//   ....[0]....
.L_280:
        /*0114*/ 	.word	0x00000a60


	//   ....[1]....
        /*0118*/ 	.word	0x00000a90


	//   ....[2]....
        /*011c*/ 	.word	0x00000aa0


	//   ....[3]....
        /*0120*/ 	.word	0x00000c00


	//   ....[4]....
        /*0124*/ 	.word	0x00000c40


	//   ....[5]....
        /*0128*/ 	.word	0x00000c80


	//   ....[6]....
        /*012c*/ 	.word	0x00000dc0


	//   ....[7]....
        /*0130*/ 	.word	0x00000df0


	//   ....[8]....
        /*0134*/ 	.word	0x00000e20


	//   ....[9]....
        /*0138*/ 	.word	0x00000f50


	//   ....[10]....
        /*013c*/ 	.word	0x00000f80


	//   ....[11]....
        /*0140*/ 	.word	0x00000fb0


	//   ....[12]....
        /*0144*/ 	.word	0x000010e0


	//   ....[13]....
        /*0148*/ 	.word	0x00001110


	//   ....[14]....
        /*014c*/ 	.word	0x00001140


	//   ....[15]....
        /*0150*/ 	.word	0x00001d00


	//   ....[16]....
        /*0154*/ 	.word	0x00001d10


	//   ....[17]....
        /*0158*/ 	.word	0x00001d20


	//   ....[18]....
        /*015c*/ 	.word	0x00001ef0


	//   ....[19]....
        /*0160*/ 	.word	0x00001f30


	//   ....[20]....
        /*0164*/ 	.word	0x00001f60


	//   ....[21]....
        /*0168*/ 	.word	0x00002090


	//   ....[22]....
        /*016c*/ 	.word	0x000020c0


	//   ....[23]....
        /*0170*/ 	.word	0x000020f0


	//   ....[24]....
        /*0174*/ 	.word	0x00002220


	//   ....[25]....
        /*0178*/ 	.word	0x00002250


	//   ....[26]....
        /*017c*/ 	.word	0x00002280


	//   ....[27]....
        /*0180*/ 	.word	0x000023b0


	//   ....[28]....
        /*0184*/ 	.word	0x000023e0


	//   ....[29]....
        /*0188*/ 	.word	0x00002410


	//   ....[30]....
        /*018c*/ 	.word	0x000042a0


	//   ....[31]....
        /*0190*/ 	.word	0x000042c0


	//   ....[32]....
        /*0194*/ 	.word	0x000042d0


	//   ....[33]....
        /*0198*/ 	.word	0x00004470


	//   ....[34]....
        /*019c*/ 	.word	0x000044a0


	//   ....[35]....
        /*01a0*/ 	.word	0x000044d0


	//   ....[36]....
        /*01a4*/ 	.word	0x00004600


	//   ....[37]....
        /*01a8*/ 	.word	0x00004630


	//   ....[38]....
        /*01ac*/ 	.word	0x00004660


	//   ....[39]....
        /*01b0*/ 	.word	0x00004790


	//   ....[40]....
        /*01b4*/ 	.word	0x000047c0


	//   ....[41]....
        /*01b8*/ 	.word	0x000047f0


	//   ....[42]....
        /*01bc*/ 	.word	0x00004920


	//   ....[43]....
        /*01c0*/ 	.word	0x00004950


	//   ....[44]....
        /*01c4*/ 	.word	0x00004980


	//----- nvinfo : EIATTR_VRC_CTA_INIT_COUNT
	.align		4
.L_281:
        /*01c8*/ 	.byte	0x02, 0x4a
	.zero		1
	.zero		1


	//----- nvinfo : EIATTR_EXIT_INSTR_OFFSETS
	.align		4
        /*01cc*/ 	.byte	0x04, 0x1c
        /*01ce*/ 	.short	(.L_283 - .L_282)


	//   ....[0]....
.L_282:
        /*01d0*/ 	.word	0x00000030


	//   ....[1]....
        /*01d4*/ 	.word	0x00005490


	//   ....[2]....
        /*01d8*/ 	.word	0x00005500


	//----- nvinfo : EIATTR_MAX_THREADS
	.align		4
.L_283:
        /*01dc*/ 	.byte	0x04, 0x05
        /*01de*/ 	.short	(.L_285 - .L_284)
.L_284:
        /*01e0*/ 	.word	0x00000100
        /*01e4*/ 	.word	0x00000001
        /*01e8*/ 	.word	0x00000001


	//----- nvinfo : EIATTR_CRS_STACK_SIZE
	.align		4
.L_285:
        /*01ec*/ 	.byte	0x04, 0x1e
        /*01ee*/ 	.short	(.L_287 - .L_286)
.L_286:
        /*01f0*/ 	.word	0x00000000


	//----- nvinfo : EIATTR_CBANK_PARAM_SIZE
	.align		4
.L_287:
        /*01f4*/ 	.byte	0x03, 0x19
        /*01f6*/ 	.short	0x0015


	//----- nvinfo : EIATTR_PARAM_CBANK
	.align		4
        /*01f8*/ 	.byte	0x04, 0x0a
        /*01fa*/ 	.short	(.L_289 - .L_288)
	.align		4
.L_288:
        /*01fc*/ 	.word	index@(.nv.constant0._ZN6thrust24THRUST_300001_SM_1000_NS8cuda_cub4core6detail13_kernel_agentINS1_8__reduce11ReduceAgentIPN4cuda3std3__45tupleIJflEEESC_SB_iNS1_9__extrema9arg_max_fIflNS9_4lessIfEEEEEEJSC_SC_iSH_EEEvDpT0_)
        /*0200*/ 	.short	0x0380
        /*0202*/ 	.short	0x0015


	//----- nvinfo : EIATTR_SW_WAR
	.align		4
.L_289:
        /*0204*/ 	.byte	0x04, 0x36
        /*0206*/ 	.short	(.L_291 - .L_290)
.L_290:
        /*0208*/ 	.word	0x00000008
.L_291:


//--------------------- .nv.info._ZN6thrust24THRUST_300001_SM_1000_NS8cuda_cub4core6detail13_kernel_agentINS1_8__reduce10DrainAgentIiEEJN3cub18CUB_300001_SM_10009GridQueueIjEEiEEEvDpT0_ --------------------------
	.section	.nv.info._ZN6thrust24THRUST_300001_SM_1000_NS8cuda_cub4core6detail13_kernel_agentINS1_8__reduce10DrainAgentIiEEJN3cub18CUB_300001_SM_10009GridQueueIjEEiEEEvDpT0_,"",@"SHT_CUDA_INFO"
	.sectionflags	@""
	.align	4


	//----- nvinfo : EIATTR_CUDA_API_VERSION
	.align		4
        /*0000*/ 	.byte	0x04, 0x37
        /*0002*/ 	.short	(.L_293 - .L_292)
.L_292:
        /*0004*/ 	.word	0x00000082


	//----- nvinfo : EIATTR_KPARAM_INFO
	.align		4
.L_293:
        /*0008*/ 	.byte	0x04, 0x17
        /*000a*/ 	.short	(.L_295 - .L_294)
.L_294:
        /*000c*/ 	.word	0x00000000
        /*0010*/ 	.short	0x0001
        /*0012*/ 	.short	0x0008
        /*0014*/ 	.byte	0x00, 0xf0, 0x11, 0x00


	//----- nvinfo : EIATTR_KPARAM_INFO
	.align		4
.L_295:
        /*0018*/ 	.byte	0x04, 0x17
        /*001a*/ 	.short	(.L_297 - .L_296)
.L_296:
        /*001c*/ 	.word	0x00000000
        /*0020*/ 	.short	0x0000
        /*0022*/ 	.short	0x0000
        /*0024*/ 	.byte	0x00, 0xf0, 0x21, 0x00


	//----- nvinfo : EIATTR_SPARSE_MMA_MASK
	.align		4
.L_297:
        /*0028*/ 	.byte	0x03, 0x50
        /*002a*/ 	.short	0x0000


	//----- nvinfo : EIATTR_MAXREG_COUNT
	.align		4
        /*002c*/ 	.byte	0x03, 0x1b
        /*002e*/ 	.short	0x00ff


	//----- nvinfo : EIATTR_MERCURY_ISA_VERSION
	.align		4
        /*0030*/ 	.byte	0x03, 0x5f
        /*0032*/ 	.short	0x0101


	//----- nvinfo : EIATTR_VRC_CTA_INIT_COUNT
	.align		4
        /*0034*/ 	.byte	0x02, 0x4a
	.zero		1
	.zero		1


	//----- nvinfo : EIATTR_EXIT_INSTR_OFFSETS
	.align		4
        /*0038*/ 	.byte	0x04, 0x1c
        /*003a*/ 	.short	(.L_299 - .L_298)


	//   ....[0]....
.L_298:
        /*003c*/ 	.word	0x00000060


	//----- nvinfo : EIATTR_MAX_THREADS
	.align		4
.L_299:
        /*0040*/ 	.byte	0x04, 0x05
        /*0042*/ 	.short	(.L_301 - .L_300)
.L_300:
        /*0044*/ 	.word	0x00000001
        /*0048*/ 	.word	0x00000001
        /*004c*/ 	.word	0x00000001


	//----- nvinfo : EIATTR_CBANK_PARAM_SIZE
	.align		4
.L_301:
        /*0050*/ 	.byte	0x03, 0x19
        /*0052*/ 	.short	0x000c


	//----- nvinfo : EIATTR_PARAM_CBANK
	.align		4
        /*0054*/ 	.byte	0x04, 0x0a
        /*0056*/ 	.short	(.L_303 - .L_302)
	.align		4
.L_302:
        /*0058*/ 	.word	index@(.nv.constant0._ZN6thrust24THRUST_300001_SM_1000_NS8cuda_cub4core6detail13_kernel_agentINS1_8__reduce10DrainAgentIiEEJN3cub18CUB_300001_SM_10009GridQueueIjEEiEEEvDpT0_)
        /*005c*/ 	.short	0x0380
        /*005e*/ 	.short	0x000c


	//----- nvinfo : EIATTR_SW_WAR
	.align		4
.L_303:
        /*0060*/ 	.byte	0x04, 0x36
        /*0062*/ 	.short	(.L_305 - .L_304)
.L_304:
        /*0064*/ 	.word	0x00000008
.L_305:


//--------------------- .nv.info._ZN6thrust24THRUST_300001_SM_1000_NS8cuda_cub4core6detail13_kernel_agentINS1_8__reduce11ReduceAgentINS0_12zip_iteratorIN4cuda3std3__45tupleIJNS0_6detail15normal_iteratorINS0_10device_ptrIfEEEENS0_17counting_iteratorIlNS0_11use_defaultESI_SI_EEEEEEEPNSB_IJflEEESM_iNS1_9__extrema9arg_max_fIflNSA_4lessIfEEEEEEJSL_SN_iN3cub18CUB_300001_SM_100013GridEvenShareIiEENSV_9GridQueueIjEESS_EEEvDpT0_ --------------------------
	.section	.nv.info._ZN6thrust24THRUST_300001_SM_1000_NS8cuda_cub4core6detail13_kernel_agentINS1_8__reduce11ReduceAgentINS0_12zip_iteratorIN4cuda3std3__45tupleIJNS0_6detail15normal_iteratorINS0_10device_ptrIfEEEENS0_17counting_iteratorIlNS0_11use_defaultESI_SI_EEEEEEEPNSB_IJflEEESM_iNS1_9__extrema9arg_max_fIflNSA_4lessIfEEEEEEJSL_SN_iN3cub18CUB_300001_SM_100013GridEvenShareIiEENSV_9GridQueueIjEESS_EEEvDpT0_,"",@"SHT_CUDA_INFO"
	.sectionflags	@""
	.align	4


	//----- nvinfo : EIATTR_CUDA_API_VERSION
	.align		4
        /*0000*/ 	.byte	0x04, 0x37
        /*0002*/ 	.short	(.L_307 - .L_306)
.L_306:
        /*0004*/ 	.word	0x00000082


	//----- nvinfo : EIATTR_KPARAM_INFO
	.align		4
.L_307:
        /*0008*/ 	.byte	0x04, 0x17
        /*000a*/ 	.short	(.L_309 - .L_308)
.L_308:
        /*000c*/ 	.word	0x00000000
        /*0010*/ 	.short	0x0005
        /*0012*/ 	.short	0x0050
        /*0014*/ 	.byte	0x00, 0xf0, 0x05, 0x00


	//----- nvinfo : EIATTR_KPARAM_INFO
	.align		4
.L_309:
        /*0018*/ 	.byte	0x04, 0x17
        /*001a*/ 	.short	(.L_311 - .L_310)
.L_310:
        /*001c*/ 	.word	0x00000000
        /*0020*/ 	.short	0x0004
        /*0022*/ 	.short	0x0048
        /*0024*/ 	.byte	0x00, 0xf0, 0x21, 0x00


	//----- nvinfo : EIATTR_KPARAM_INFO
	.align		4
.L_311:
        /*0028*/ 	.byte	0x04, 0x17
        /*002a*/ 	.short	(.L_313 - .L_312)
.L_312:
        /*002c*/ 	.word	0x00000000
        /*0030*/ 	.short	0x0003
        /*0032*/ 	.short	0x001c
        /*0034*/ 	.byte	0x00, 0xf0, 0xa1, 0x00


	//----- nvinfo : EIATTR_KPARAM_INFO
	.align		4
.L_313:
        /*0038*/ 	.byte	0x04, 0x17
        /*003a*/ 	.short	(.L_315 - .L_314)
.L_314:
        /*003c*/ 	.word	0x00000000
        /*0040*/ 	.short	0x0002
        /*0042*/ 	.short	0x0018
        /*0044*/ 	.byte	0x00, 0xf0, 0x11, 0x00


	//----- nvinfo : EIATTR_KPARAM_INFO
	.align		4
.L_315:
        /*0048*/ 	.byte	0x04, 0x17
        /*004a*/ 	.short	(.L_317 - .L_316)
.L_316:
        /*004c*/ 	.word	0x00000000
        /*0050*/ 	.short	0x0001
        /*0052*/ 	.short	0x0010
        /*0054*/ 	.byte	0x00, 0xf5, 0x21, 0x00


	//----- nvinfo : EIATTR_KPARAM_INFO
	.align		4
.L_317:
        /*0058*/ 	.byte	0x04, 0x17
        /*005a*/ 	.short	(.L_319 - .L_318)
.L_318:
        /*005c*/ 	.word	0x00000000
        /*0060*/ 	.short	0x0000
        /*0062*/ 	.short	0x0000
        /*0064*/ 	.byte	0x00, 0xf0, 0x41, 0x00


	//----- nvinfo : EIATTR_SPARSE_MMA_MASK
	.align		4
.L_319:
        /*0068*/ 	.byte	0x03, 0x50
        /*006a*/ 	.short	0x0000


	//----- nvinfo : EIATTR_MAXREG_COUNT
	.align		4
        /*006c*/ 	.byte	0x03, 0x1b
        /*006e*/ 	.short	0x00ff


	//----- nvinfo : EIATTR_NUM_BARRIERS
	.align		4
        /*0070*/ 	.byte	0x02, 0x4c
        /*0072*/ 	.byte	0x01
	.zero		1


	//----- nvinfo : EIATTR_MERCURY_ISA_VERSION
	.align		4
        /*0074*/ 	.byte	0x03, 0x5f
        /*0076*/ 	.short	0x0101


	//----- nvinfo : EIATTR_COOP_GROUP_MASK_REGIDS
	.align		4
        /*0078*/ 	.byte	0x04, 0x29
        /*007a*/ 	.short	(.L_321 - .L_320)


	//   ....[0]....
.L_320:
        /*007c*/ 	.word	0xffffffff


	//   ....[1]....
        /*0080*/ 	.word	0xffffffff


	//   ....[2]....
        /*0084*/ 	.word	0xffffffff


	//   ....[3]....
        /*0088*/ 	.word	0xffffffff


	//   ....[4]....
        /*008c*/ 	.word	0xffffffff


	//   ....[5]....
        /*0090*/ 	.word	0xffffffff


	//   ....[6]....
        /*0094*/ 	.word	0xffffffff


	//   ....[7]....
        /*0098*/ 	.word	0xffffffff


	//   ....[8]....
        /*009c*/ 	.word	0xffffffff


	//   ....[9]....
        /*00a0*/ 	.word	0xffffffff


	//   ....[10]....
        /*00a4*/ 	.word	0xffffffff


	//   ....[11]....
        /*00a8*/ 	.word	0xffffffff


	//   ....[12]....
        /*00ac*/ 	.word	0xffffffff


	//   ....[13]....
        /*00b0*/ 	.word	0xffffffff


	//   ....[14]....
        /*00b4*/ 	.word	0xffffffff


	//   ....[15]....
        /*00b8*/ 	.word	0xffffffff


	//   ....[16]....
        /*00bc*/ 	.word	0xffffffff


	//   ....[17]....
        /*00c0*/ 	.word	0xffffffff


	//   ....[18]....
        /*00c4*/ 	.word	0xffffffff


	//   ....[19]....
        /*00c8*/ 	.word	0xffffffff


	//   ....[20]....
        /*00cc*/ 	.word	0xffffffff


	//   ....[21]....
        /*00d0*/ 	.word	0xffffffff


	//   ....[22]....
        /*00d4*/ 	.word	0xffffffff


	//   ....[23]....
        /*00d8*/ 	.word	0xffffffff


	//   ....[24]....
        /*00dc*/ 	.word	0xffffffff


	//   ....[25]....
        /*00e0*/ 	.word	0xffffffff


	//   ....[26]....
        /*00e4*/ 	.word	0xffffffff


	//   ....[27]....
        /*00e8*/ 	.word	0xffffffff


	//   ....[28]....
        /*00ec*/ 	.word	0xffffffff


	//   ....[29]....
        /*00f0*/ 	.word	0xffffffff


	//   ....[30]....
        /*00f4*/ 	.word	0xffffffff


	//   ....[31]....
        /*00f8*/ 	.word	0xffffffff


	//   ....[32]....
        /*00fc*/ 	.word	0xffffffff


	//   ....[33]....
        /*0100*/ 	.word	0xffffffff


	//   ....[34]....
        /*0104*/ 	.word	0xffffffff


	//   ....[35]....
        /*0108*/ 	.word	0xffffffff


	//   ....[36]....
        /*010c*/ 	.word	0xffffffff


	//   ....[37]....
        /*0110*/ 	.word	0xffffffff


	//   ....[38]....
        /*0114*/ 	.word	0xffffffff


	//   ....[39]....
        /*0118*/ 	.word	0xffffffff


	//   ....[40]....
        /*011c*/ 	.word	0xffffffff


	//   ....[41]....
        /*0120*/ 	.word	0xffffffff


	//   ....[42]....
        /*0124*/ 	.word	0xffffffff


	//   ....[43]....
        /*0128*/ 	.word	0xffffffff


	//   ....[44]....
        /*012c*/ 	.word	0xffffffff


	//----- nvinfo : EIATTR_COOP_GROUP_INSTR_OFFSETS
	.align		4
.L_321:
        /*0130*/ 	.byte	0x04, 0x28
        /*0132*/ 	.short	(.L_323 - .L_322)


	//   ....[0]....
.L_322:
        /*0134*/ 	.word	0x00000b70


	//   ....[1]....
        /*0138*/ 	.word	0x00000ba0


	//   ....[2]....
        /*013c*/ 	.word	0x00000bb0


	//   ....[3]....
        /*0140*/ 	.word	0x00000d20


	//   ....[4]....
        /*0144*/ 	.word	0x00000d60


	//   ....[5]....
        /*0148*/ 	.word	0x00000d90


	//   ....[6]....
        /*014c*/ 	.word	0x00000ed0


	//   ....[7]....
        /*0150*/ 	.word	0x00000f00


	//   ....[8]....
        /*0154*/ 	.word	0x00000f30


	//   ....[9]....
        /*0158*/ 	.word	0x00001060


	//   ....[10]....
        /*015c*/ 	.word	0x00001090


	//   ....[11]....
        /*0160*/ 	.word	0x000010c0


	//   ....[12]....
        /*0164*/ 	.word	0x000011f0


	//   ....[13]....
        /*0168*/ 	.word	0x00001220


	//   ....[14]....
        /*016c*/ 	.word	0x00001250


	//   ....[15]....
        /*0170*/ 	.word	0x00001e00


	//   ....[16]....
        /*0174*/ 	.word	0x00001e10


	//   ....[17]....
        /*0178*/ 	.word	0x00001e90


	//   ....[18]....
        /*017c*/ 	.word	0x00002010


	//   ....[19]....
        /*0180*/ 	.word	0x00002040


	//   ....[20]....
        /*0184*/ 	.word	0x00002070


	//   ....[21]....
        /*0188*/ 	.word	0x000021a0


	//   ....[22]....
        /*018c*/ 	.word	0x000021d0


	//   ....[23]....
        /*0190*/ 	.word	0x00002200


	//   ....[24]....
        /*0194*/ 	.word	0x00002330


	//   ....[25]....
        /*0198*/ 	.word	0x00002360


	//   ....[26]....
        /*019c*/ 	.word	0x00002390


	//   ....[27]....
        /*01a0*/ 	.word	0x000024c0


	//   ....[28]....
        /*01a4*/ 	.word	0x000024f0


	//   ....[29]....
        /*01a8*/ 	.word	0x00002520


	//   ....[30]....
        /*01ac*/ 	.word	0x000046b0


	//   ....[31]....
        /*01b0*/ 	.word	0x000046d0


	//   ....[32]....
        /*01b4*/ 	.word	0x000046e0


	//   ....[33]....
        /*01b8*/ 	.word	0x00004880


	//   ....[34]....
        /*01bc*/ 	.word	0x000048b0


	//   ....[35]....
        /*01c0*/ 	.word	0x000048e0


	//   ....[36]....
        /*01c4*/ 	.word	0x00004a10


	//   ....[37]....
        /*01c8*/ 	.word	0x00004a40


	//   ....[38]....
        /*01cc*/ 	.word	0x00004a70


	//   ....[39]....
        /*01d0*/ 	.word	0x00004ba0


	//   ....[40]....
        /*01d4*/ 	.word	0x00004bd0


	//   ....[41]....
        /*01d8*/ 	.word	0x00004c00


	//   ....[42]....
        /*01dc*/ 	.word	0x00004d30


	//   ....[43]....
        /*01e0*/ 	.word	0x00004d60


	//   ....[44]....
        /*01e4*/ 	.word	0x00004d90


	//----- nvinfo : EIATTR_VRC_CTA_INIT_COUNT
	.align		4
.L_323:
        /*01e8*/ 	.byte	0x02, 0x4a
	.zero		1
	.zero		1


	//----- nvinfo : EIATTR_EXIT_INSTR_OFFSETS
	.align		4
        /*01ec*/ 	.byte	0x04, 0x1c
        /*01ee*/ 	.short	(.L_325 - .L_324)


	//   ....[0]....
.L_324:
        /*01f0*/ 	.word	0x000058a0


	//   ....[1]....
        /*01f4*/ 	.word	0x00005910


	//----- nvinfo : EIATTR_MAX_THREADS
	.align		4
.L_325:
        /*01f8*/ 	.byte	0x04, 0x05
        /*01fa*/ 	.short	(.L_327 - .L_326)
.L_326:
        /*01fc*/ 	.word	0x00000100
        /*0200*/ 	.word	0x00000001
        /*0204*/ 	.word	0x00000001


	//----- nvinfo : EIATTR_CRS_STACK_SIZE
	.align		4
.L_327:
        /*0208*/ 	.byte	0x04, 0x1e
        /*020a*/ 	.short	(.L_329 - .L_328)
.L_328:
        /*020c*/ 	.word	0x00000000


	//----- nvinfo : EIATTR_CBANK_PARAM_SIZE
	.align		4
.L_329:
        /*0210*/ 	.byte	0x03, 0x19
        /*0212*/ 	.short	0x0051


	//----- nvinfo : EIATTR_PARAM_CBANK
	.align		4
        /*0214*/ 	.byte	0x04, 0x0a
        /*0216*/ 	.short	(.L_331 - .L_330)
	.align		4
.L_330:
        /*0218*/ 	.word	index@(.nv.constant0._ZN6thrust24THRUST_300001_SM_1000_NS8cuda_cub4core6detail13_kernel_agentINS1_8__reduce11ReduceAgentINS0_12zip_iteratorIN4cuda3std3__45tupleIJNS0_6detail15normal_iteratorINS0_10device_ptrIfEEEENS0_17counting_iteratorIlNS0_11use_defaultESI_SI_EEEEEEEPNSB_IJflEEESM_iNS1_9__extrema9arg_max_fIflNSA_4lessIfEEEEEEJSL_SN_iN3cub18CUB_300001_SM_100013GridEvenShareIiEENSV_9GridQueueIjEESS_EEEvDpT0_)
        /*021c*/ 	.short	0x0380
        /*021e*/ 	.short	0x0051


	//----- nvinfo : EIATTR_SW_WAR
	.align		4
.L_331:
        /*0220*/ 	.byte	0x04, 0x36
        /*0222*/ 	.short	(.L_333 - .L_332)
.L_332:
        /*0224*/ 	.word	0x00000008
.L_333:


//--------------------- .nv.info._ZN6thrust24THRUST_300001_SM_1000_NS8cuda_cub4core6detail13_kernel_agentINS1_8__reduce11ReduceAgentINS0_12zip_iteratorIN4cuda3std3__45tupleIJNS0_6detail15normal_iteratorINS0_10device_ptrIfEEEENS0_17counting_iteratorIlNS0_11use_defaultESI_SI_EEEEEEEPNSB_IJflEEESM_iNS1_9__extrema9arg_max_fIflNSA_4lessIfEEEEEEJSL_SN_iSS_EEEvDpT0_ --------------------------
	.section	.nv.info._ZN6thrust24THRUST_300001_SM_1000_NS8cuda_cub4core6detail13_kernel_agentINS1_8__reduce11ReduceAgentINS0_12zip_iteratorIN4cuda3std3__45tupleIJNS0_6detail15normal_iteratorINS0_10device_ptrIfEEEENS0_17counting_iteratorIlNS0_11use_defaultESI_SI_EEEEEEEPNSB_IJflEEESM_iNS1_9__extrema9arg_max_fIflNSA_4lessIfEEEEEEJSL_SN_iSS_EEEvDpT0_,"",@"SHT_CUDA_INFO"
	.sectionflags	@""
	.align	4


	//----- nvinfo : EIATTR_CUDA_API_VERSION
	.align		4
        /*0000*/ 	.byte	0x04, 0x37
        /*0002*/ 	.short	(.L_335 - .L_334)
.L_334:
        /*0004*/ 	.word	0x00000082


	//----- nvinfo : EIATTR_KPARAM_INFO
	.align		4
.L_335:
        /*0008*/ 	.byte	0x04, 0x17
        /*000a*/ 	.short	(.L_337 - .L_336)
.L_336:
        /*000c*/ 	.word	0x00000000
        /*0010*/ 	.short	0x0003
        /*0012*/ 	.short	0x001c
        /*0014*/ 	.byte	0x00, 0xf0, 0x05, 0x00


	//----- nvinfo : EIATTR_KPARAM_INFO
	.align		4
.L_337:
        /*0018*/ 	.byte	0x04, 0x17
        /*001a*/ 	.short	(.L_339 - .L_338)
.L_338:
        /*001c*/ 	.word	0x00000000
        /*0020*/ 	.short	0x0002
        /*0022*/ 	.short	0x0018
        /*0024*/ 	.byte	0x00, 0xf0, 0x11, 0x00


	//----- nvinfo : EIATTR_KPARAM_INFO
	.align		4
.L_339:
        /*0028*/ 	.byte	0x04, 0x17
        /*002a*/ 	.short	(.L_341 - .L_340)
.L_340:
        /*002c*/ 	.word	0x00000000
        /*0030*/ 	.short	0x0001
        /*0032*/ 	.short	0x0010
        /*0034*/ 	.byte	0x00, 0xf5, 0x21, 0x00


	//----- nvinfo : EIATTR_KPARAM_INFO
	.align		4
.L_341:
        /*0038*/ 	.byte	0x04, 0x17
        /*003a*/ 	.short	(.L_343 - .L_342)
.L_342:
        /*003c*/ 	.word	0x00000000
        /*0040*/ 	.short	0x0000
        /*0042*/ 	.short	0x0000
        /*0044*/ 	.byte	0x00, 0xf0, 0x41, 0x00


	//----- nvinfo : EIATTR_SPARSE_MMA_MASK
	.align		4
.L_343:
        /*0048*/ 	.byte	0x03, 0x50
        /*004a*/ 	.short	0x0000


	//----- nvinfo : EIATTR_MAXREG_COUNT
	.align		4
        /*004c*/ 	.byte	0x03, 0x1b
        /*004e*/ 	.short	0x00ff


	//----- nvinfo : EIATTR_NUM_BARRIERS
	.align		4
        /*0050*/ 	.byte	0x02, 0x4c
        /*0052*/ 	.byte	0x01
	.zero		1


	//----- nvinfo : EIATTR_MERCURY_ISA_VERSION
	.align		4
        /*0054*/ 	.byte	0x03, 0x5f
        /*0056*/ 	.short	0x0101


	//----- nvinfo : EIATTR_COOP_GROUP_MASK_REGIDS
	.align		4
        /*0058*/ 	.byte	0x04, 0x29
        /*005a*/ 	.short	(.L_345 - .L_344)


	//   ....[0]....
.L_344:
        /*005c*/ 	.word	0xffffffff


	//   ....[1]....
        /*0060*/ 	.word	0xffffffff


	//   ....[2]....
        /*0064*/ 	.word	0xffffffff


	//   ....[3]....
        /*0068*/ 	.word	0xffffffff


	//   ....[4]....
        /*006c*/ 	.word	0xffffffff


	//   ....[5]....
        /*0070*/ 	.word	0xffffffff


	//   ....[6]....
        /*0074*/ 	.word	0xffffffff


	//   ....[7]....
        /*0078*/ 	.word	0xffffffff


	//   ....[8]....
        /*007c*/ 	.word	0xffffffff


	//   ....[9]....
        /*0080*/ 	.word	0xffffffff


	//   ....[10]....
        /*0084*/ 	.word	0xffffffff


	//   ....[11]....
        /*0088*/ 	.word	0xffffffff


	//   ....[12]....
        /*008c*/ 	.word	0xffffffff


	//   ....[13]....
        /*0090*/ 	.word	0xffffffff


	//   ....[14]....
        /*0094*/ 	.word	0xffffffff


	//   ....[15]....
        /*0098*/ 	.word	0xffffffff


	//   ....[16]....
        /*009c*/ 	.word	0xffffffff


	//   ....[17]....
        /*00a0*/ 	.word	0xffffffff


	//   ....[18]....
        /*00a4*/ 	.word	0xffffffff


	//   ....[19]....
        /*00a8*/ 	.word	0xffffffff


	//   ....[20]....
        /*00ac*/ 	.word	0xffffffff


	//   ....[21]....
        /*00b0*/ 	.word	0xffffffff


	//   ....[22]....
        /*00b4*/ 	.word	0xffffffff


	//   ....[23]....
        /*00b8*/ 	.word	0xffffffff


	//   ....[24]....
        /*00bc*/ 	.word	0xffffffff


	//   ....[25]....
        /*00c0*/ 	.word	0xffffffff


	//   ....[26]....
        /*00c4*/ 	.word	0xffffffff


	//   ....[27]....
        /*00c8*/ 	.word	0xffffffff


	//   ....[28]....
        /*00cc*/ 	.word	0xffffffff


	//   ....[29]....
        /*00d0*/ 	.word	0xffffffff


	//   ....[30]....
        /*00d4*/ 	.word	0xffffffff


	//   ....[31]....
        /*00d8*/ 	.word	0xffffffff


	//   ....[32]....
        /*00dc*/ 	.word	0xffffffff


	//   ....[33]....
        /*00e0*/ 	.word	0xffffffff


	//   ....[34]....
        /*00e4*/ 	.word	0xffffffff


	//   ....[35]....
        /*00e8*/ 	.word	0xffffffff


	//   ....[36]....
        /*00ec*/ 	.word	0xffffffff


	//   ....[37]....
        /*00f0*/ 	.word	0xffffffff


	//   ....[38]....
        /*00f4*/ 	.word	0xffffffff


	//   ....[39]....
        /*00f8*/ 	.word	0xffffffff


	//   ....[40]....
        /*00fc*/ 	.word	0xffffffff


	//   ....[41]....
        /*0100*/ 	.word	0xffffffff


	//   ....[42]....
        /*0104*/ 	.word	0xffffffff


	//   ....[43]....
        /*0108*/ 	.word	0xffffffff


	//   ....[44]....
        /*010c*/ 	.word	0xffffffff


	//----- nvinfo : EIATTR_COOP_GROUP_INSTR_OFFSETS
	.align		4
.L_345:
        /*0110*/ 	.byte	0x04, 0x28
        /*0112*/ 	.short	(.L_347 - .L_346)


	//   ....[0]....
.L_346:
        /*0114*/ 	.word	0x00000b00


	//   ....[1]....
        /*0118*/ 	.word	0x00000b30


	//   ....[2]....
        /*011c*/ 	.word	0x00000b40


	//   ....[3]....
        /*0120*/ 	.word	0x00000cb0


	//   ....[4]....
        /*0124*/ 	.word	0x00000cf0


	//   ....[5]....
        /*0128*/ 	.word	0x00000d20


	//   ....[6]....
        /*012c*/ 	.word	0x00000e60


	//   ....[7]....
        /*0130*/ 	.word	0x00000e90


	//   ....[8]....
        /*0134*/ 	.word	0x00000ec0


	//   ....[9]....
        /*0138*/ 	.word	0x00000ff0


	//   ....[10]....
        /*013c*/ 	.word	0x00001020


	//   ....[11]....
        /*0140*/ 	.word	0x00001050


	//   ....[12]....
        /*0144*/ 	.word	0x00001180


	//   ....[13]....
        /*0148*/ 	.word	0x000011b0


	//   ....[14]....
        /*014c*/ 	.word	0x000011e0


	//   ....[15]....
        /*0150*/ 	.word	0x00001da0


	//   ....[16]....
        /*0154*/ 	.word	0x00001db0


	//   ....[17]....
        /*0158*/ 	.word	0x00001e30


	//   ....[18]....
        /*015c*/ 	.word	0x00001fa0


	//   ....[19]....
        /*0160*/ 	.word	0x00001fd0


	//   ....[20]....
        /*0164*/ 	.word	0x00002000


	//   ....[21]....
        /*0168*/ 	.word	0x00002130


	//   ....[22]....
        /*016c*/ 	.word	0x00002160


	//   ....[23]....
        /*0170*/ 	.word	0x00002190


	//   ....[24]....
        /*0174*/ 	.word	0x000022c0


	//   ....[25]....
        /*0178*/ 	.word	0x000022f0


	//   ....[26]....
        /*017c*/ 	.word	0x00002320


	//   ....[27]....
        /*0180*/ 	.word	0x00002450


	//   ....[28]....
        /*0184*/ 	.word	0x00002480


	//   ....[29]....
        /*0188*/ 	.word	0x000024b0


	//   ....[30]....
        /*018c*/ 	.word	0x000043f0


	//   ....[31]....
        /*0190*/ 	.word	0x00004410


	//   ....[32]....
        /*0194*/ 	.word	0x00004420


	//   ....[33]....
        /*0198*/ 	.word	0x000045c0


	//   ....[34]....
        /*019c*/ 	.word	0x000045f0


	//   ....[35]....
        /*01a0*/ 	.word	0x00004620


	//   ....[36]....
        /*01a4*/ 	.word	0x00004750


	//   ....[37]....
        /*01a8*/ 	.word	0x00004780


	//   ....[38]....
        /*01ac*/ 	.word	0x000047b0


	//   ....[39]....
        /*01b0*/ 	.word	0x000048e0


	//   ....[40]....
        /*01b4*/ 	.word	0x00004910


	//   ....[41]....
        /*01b8*/ 	.word	0x00004940


	//   ....[42]....
        /*01bc*/ 	.word	0x00004a70


	//   ....[43]....
        /*01c0*/ 	.word	0x00004aa0


	//   ....[44]....
        /*01c4*/ 	.word	0x00004ad0


	//----- nvinfo : EIATTR_VRC_CTA_INIT_COUNT
	.align		4
.L_347:
        /*01c8*/ 	.byte	0x02, 0x4a
	.zero		1
	.zero		1


	//----- nvinfo : EIATTR_EXIT_INSTR_OFFSETS
	.align		4
        /*01cc*/ 	.byte	0x04, 0x1c
        /*01ce*/ 	.short	(.L_349 - .L_348)


	//   ....[0]....
.L_348:
        /*01d0*/ 	.word	0x00000030


	//   ....[1]....
        /*01d4*/ 	.word	0x000055e0


	//   ....[2]....
        /*01d8*/ 	.word	0x00005650


	//----- nvinfo : EIATTR_MAX_THREADS
	.align		4
.L_349:
        /*01dc*/ 	.byte	0x04, 0x05
        /*01de*/ 	.short	(.L_351 - .L_350)
.L_350:
        /*01e0*/ 	.word	0x00000100
        /*01e4*/ 	.word	0x00000001
        /*01e8*/ 	.word	0x00000001


	//----- nvinfo : EIATTR_CRS_STACK_SIZE
	.align		4
.L_351:
        /*01ec*/ 	.byte	0x04, 0x1e
        /*01ee*/ 	.short	(.L_353 - .L_352)
.L_352:
        /*01f0*/ 	.word	0x00000000


	//----- nvinfo : EIATTR_CBANK_PARAM_SIZE
	.align		4
.L_353:
        /*01f4*/ 	.byte	0x03, 0x19
        /*01f6*/ 	.short	0x001d


	//----- nvinfo : EIATTR_PARAM_CBANK
	.align		4
        /*01f8*/ 	.byte	0x04, 0x0a
        /*01fa*/ 	.short	(.L_355 - .L_354)
	.align		4
.L_354:
        /*01fc*/ 	.word	index@(.nv.constant0._ZN6thrust24THRUST_300001_SM_1000_NS8cuda_cub4core6detail13_kernel_agentINS1_8__reduce11ReduceAgentINS0_12zip_iteratorIN4cuda3std3__45tupleIJNS0_6detail15normal_iteratorINS0_10device_ptrIfEEEENS0_17counting_iteratorIlNS0_11use_defaultESI_SI_EEEEEEEPNSB_IJflEEESM_iNS1_9__extrema9arg_max_fIflNSA_4lessIfEEEEEEJSL_SN_iSS_EEEvDpT0_)
        /*0200*/ 	.short	0x0380
        /*0202*/ 	.short	0x001d


	//----- nvinfo : EIATTR_SW_WAR
	.align		4
.L_355:
        /*0204*/ 	.byte	0x04, 0x36
        /*0206*/ 	.short	(.L_357 - .L_356)
.L_356:
        /*0208*/ 	.word	0x00000008
.L_357:


//--------------------- .nv.callgraph             --------------------------
	.section	.nv.callgraph,"",@"SHT_CUDA_CALLGRAPH"
	.align	4
	.sectionentsize	8
	.align		4
        /*0000*/ 	.word	0x00000000
	.align		4
        /*0004*/ 	.word	0xffffffff
	.align		4
        /*0008*/ 	.word	index@(_ZN6kernel10odd_solverEPfS0_PiS1_)
	.align		4
        /*000c*/ 	.word	index@(vprintf)
	.align		4
        /*0010*/ 	.word	index@(_ZN6kernel11even_solverEPfS0_PiS1_)
	.align		4
        /*0014*/ 	.word	index@(vprintf)
	.align		4
        /*0018*/ 	.word	0x00000000
	.align		4
        /*001c*/ 	.word	0xfffffffe
	.align		4
        /*0020*/ 	.word	0x00000000
	.align		4
        /*0024*/ 	.word	0xfffffffd
	.align		4
        /*0028*/ 	.word	0x00000000
	.align		4
        /*002c*/ 	.word	0xfffffffc


//--------------------- .nv.constant4             --------------------------
	.section	.nv.constant4,"a",@progbits
	.align	8
	.align		8
.nv.constant4:
        /*0000*/ 	.dword	vprintf
	.align		8
        /*0008*/ 	.dword	_ZN34_INTERNAL_59666de5_4_k_cu_22a387904cuda3std3__45__cpo5beginE
	.align		8
        /*0010*/ 	.dword	_ZN34_INTERNAL_59666de5_4_k_cu_22a387904cuda3std3__45__cpo3endE
	.align		8
        /*0018*/ 	.dword	_ZN34_INTERNAL_59666de5_4_k_cu_22a387904cuda3std3__45__cpo6cbeginE
	.align		8
        /*0020*/ 	.dword	_ZN34_INTERNAL_59666de5_4_k_cu_22a387904cuda3std3__45__cpo4cendE
	.align		8
        /*0028*/ 	.dword	_ZN34_INTERNAL_59666de5_4_k_cu_22a387904cuda3std3__45__cpo6rbeginE
	.align		8
        /*0030*/ 	.dword	_ZN34_INTERNAL_59666de5_4_k_cu_22a387904cuda3std3__45__cpo4rendE
	.align		8
        /*0038*/ 	.dword	_ZN34_INTERNAL_59666de5_4_k_cu_22a387904cuda3std3__45__cpo7crbeginE
	.align		8
        /*0040*/ 	.dword	_ZN34_INTERNAL_59666de5_4_k_cu_22a387904cuda3std3__45__cpo5crendE
	.align		8
        /*0048*/ 	.dword	_ZN34_INTERNAL_59666de5_4_k_cu_22a387904cuda3std3__436_GLOBAL__N__59666de5_4_k_cu_22a387906ignoreE
	.align		8
        /*0050*/ 	.dword	_ZN34_INTERNAL_59666de5_4_k_cu_22a387904cuda3std3__419piecewise_constructE
	.align		8
        /*0058*/ 	.dword	_ZN34_INTERNAL_59666de5_4_k_cu_22a387904cuda3std3__48in_placeE
	.align		8
        /*0060*/ 	.dword	_ZN34_INTERNAL_59666de5_4_k_cu_22a387904cuda3std3__420unreachable_sentinelE
	.align		8
        /*0068*/ 	.dword	_ZN34_INTERNAL_59666de5_4_k_cu_22a387904cuda3std3__47nulloptE
	.align		8
        /*0070*/ 	.dword	_ZN34_INTERNAL_59666de5_4_k_cu_22a387904cuda3std3__48unexpectE
	.align		8
        /*0078*/ 	.dword	_ZN34_INTERNAL_59666de5_4_k_cu_22a387904cuda3std6ranges3__45__cpo4swapE
	.align		8
        /*0080*/ 	.dword	_ZN34_INTERNAL_59666de5_4_k_cu_22a387904cuda3std6ranges3__45__cpo9iter_moveE
	.align		8
        /*0088*/ 	.dword	_ZN34_INTERNAL_59666de5_4_k_cu_22a387904cuda3std6ranges3__45__cpo5beginE
	.align		8
        /*0090*/ 	.dword	_ZN34_INTERNAL_59666de5_4_k_cu_22a387904cuda3std6ranges3__45__cpo3endE
	.align		8
        /*0098*/ 	.dword	_ZN34_INTERNAL_59666de5_4_k_cu_22a387904cuda3std6ranges3__45__cpo6cbeginE
	.align		8
        /*00a0*/ 	.dword	_ZN34_INTERNAL_59666de5_4_k_cu_22a387904cuda3std6ranges3__45__cpo4cendE
	.align		8
        /*00a8*/ 	.dword	_ZN34_INTERNAL_59666de5_4_k_cu_22a387904cuda3std6ranges3__45__cpo7advanceE
	.align		8
        /*00b0*/ 	.dword	_ZN34_INTERNAL_59666de5_4_k_cu_22a387904cuda3std6ranges3__45__cpo9iter_swapE
	.align		8
        /*00b8*/ 	.dword	_ZN34_INTERNAL_59666de5_4_k_cu_22a387904cuda3std6ranges3__45__cpo4nextE
	.align		8
        /*00c0*/ 	.dword	_ZN34_INTERNAL_59666de5_4_k_cu_22a387904cuda3std6ranges3__45__cpo4prevE
	.align		8
        /*00c8*/ 	.dword	_ZN34_INTERNAL_59666de5_4_k_cu_22a387904cuda3std6ranges3__45__cpo4dataE
	.align		8
        /*00d0*/ 	.dword	_ZN34_INTERNAL_59666de5_4_k_cu_22a387904cuda3std6ranges3__45__cpo5cdataE
	.align		8
        /*00d8*/ 	.dword	_ZN34_INTERNAL_59666de5_4_k_cu_22a387904cuda3std6ranges3__45__cpo4sizeE
	.align		8
        /*00e0*/ 	.dword	_ZN34_INTERNAL_59666de5_4_k_cu_22a387904cuda3std6ranges3__45__cpo5ssizeE
	.align		8
        /*00e8*/ 	.dword	_ZN34_INTERNAL_59666de5_4_k_cu_22a387904cuda3std6ranges3__45__cpo8distanceE
	.align		8
        /*00f0*/ 	.dword	_ZN34_INTERNAL_59666de5_4_k_cu_22a387906thrust24THRUST_300001_SM_1000_NS8cuda_cub3parE
	.align		8
        /*00f8*/ 	.dword	_ZN34_INTERNAL_59666de5_4_k_cu_22a387906thrust24THRUST_300001_SM_1000_NS8cuda_cub10par_nosyncE
	.align		8
        /*0100*/ 	.dword	_ZN34_INTERNAL_59666de5_4_k_cu_22a387906thrust24THRUST_300001_SM_1000_NS6system6detail10sequential3seqE
	.align		8
        /*0108*/ 	.dword	_ZN34_INTERNAL_59666de5_4_k_cu_22a387906thrust24THRUST_300001_SM_1000_NS6system3cpp3parE
	.align		8
        /*0110*/ 	.dword	_ZN34_INTERNAL_59666de5_4_k_cu_22a387906thrust24THRUST_300001_SM_1000_NS12placeholders2_1E
	.align		8
        /*0118*/ 	.dword	_ZN34_INTERNAL_59666de5_4_k_cu_22a387906thrust24THRUST_300001_SM_1000_NS12placeholders2_2E
	.align		8
        /*0120*/ 	.dword	_ZN34_INTERNAL_59666de5_4_k_cu_22a387906thrust24THRUST_300001_SM_1000_NS12placeholders2_3E
	.align		8
        /*0128*/ 	.dword	_ZN34_INTERNAL_59666de5_4_k_cu_22a387906thrust24THRUST_300001_SM_1000_NS12placeholders2_4E
	.align		8
        /*0130*/ 	.dword	_ZN34_INTERNAL_59666de5_4_k_cu_22a387906thrust24THRUST_300001_SM_1000_NS12placeholders2_5E
	.align		8
        /*0138*/ 	.dword	_ZN34_INTERNAL_59666de5_4_k_cu_22a387906thrust24THRUST_300001_SM_1000_NS12placeholders2_6E
	.align		8
        /*0140*/ 	.dword	_ZN34_INTERNAL_59666de5_4_k_cu_22a387906thrust24THRUST_300001_SM_1000_NS12placeholders2_7E
	.align		8
        /*0148*/ 	.dword	_ZN34_INTERNAL_59666de5_4_k_cu_22a387906thrust24THRUST_300001_SM_1000_NS12placeholders2_8E
	.align		8
        /*0150*/ 	.dword	_ZN34_INTERNAL_59666de5_4_k_cu_22a387906thrust24THRUST_300001_SM_1000_NS12placeholders2_9E
	.align		8
        /*0158*/ 	.dword	_ZN34_INTERNAL_59666de5_4_k_cu_22a387906thrust24THRUST_300001_SM_1000_NS12placeholders3_10E
	.align		8
        /*0160*/ 	.dword	_ZN34_INTERNAL_59666de5_4_k_cu_22a387906thrust24THRUST_300001_SM_1000_NS3seqE
	.align		8
        /*0168*/ 	.dword	_ZN34_INTERNAL_59666de5_4_k_cu_22a387906thrust24THRUST_300001_SM_1000_NS6deviceE
	.align		8
        /*0170*/ 	.dword	$str$8


//--------------------- .text._ZN6kernel10odd_solverEPfS0_PiS1_ --------------------------
	.section	.text._ZN6kernel10odd_solverEPfS0_PiS1_,"ax",@progbits
	.align	128
        .global         _ZN6kernel10odd_solverEPfS0_PiS1_
        .type           _ZN6kernel10odd_solverEPfS0_PiS1_,@function
        .size           _ZN6kernel10odd_solverEPfS0_PiS1_,(.L_x_696 - _ZN6kernel10odd_solverEPfS0_PiS1_)
        .other          _ZN6kernel10odd_solverEPfS0_PiS1_,@"STO_CUDA_ENTRY STV_DEFAULT"
_ZN6kernel10odd_solverEPfS0_PiS1_:
.text._ZN6kernel10odd_solverEPfS0_PiS1_:
[----:B------:R-:W0:Y:S08]  /*0000*/  LDC R1, c[0x0][0x37c] ;  /* 0x0000df00ff017b82 */ /* 0x000e300000000800 */
[----:B------:R-:W1:Y:S01]  /*0010*/  LDC.64 R2, c[0x0][0x398] ;  /* 0x0000e600ff027b82 */ /* 0x000e620000000a00 */
[----:B------:R-:W1:Y:S01]  /*0020*/  LDCU.64 UR36, c[0x0][0x358] ;  /* 0x00006b00ff2477ac */ /* 0x000e620008000a00 */
[----:B0-----:R-:W-:Y:S01]  /*0030*/  IADD3 R1, PT, PT, R1, -0x20, RZ ;  /* 0xffffffe001017810 */ /* 0x001fe20007ffe0ff */
[----:B-1----:R0:W2:Y:S01]  /*0040*/  LDG.E R2, desc[UR36][R2.64] ;  /* 0x0000002402027981 */ /* 0x0020a2000c1e1900 */
[----:B------:R-:W1:Y:S01]  /*0050*/  LDCU UR5, c[0x0][0x2fc] ;  /* 0x00005f80ff0577ac */ /* 0x000e620008000800 */
[----:B------:R-:W3:Y:S01]  /*0060*/  S2R R10, SR_TID.X ;  /* 0x00000000000a7919 */ /* 0x000ee20000002100 */
[----:B------:R-:W4:Y:S01]  /*0070*/  LDCU UR4, c[0x0][0x364] ;  /* 0x00006c80ff0477ac */ /* 0x000f220008000800 */
[----:B------:R-:W4:Y:S01]  /*0080*/  S2R R8, SR_CTAID.X ;  /* 0x0000000000087919 */ /* 0x000f220000002500 */
[----:B------:R-:W5:Y:S01]  /*0090*/  LDCU UR6, c[0x0][0x360] ;  /* 0x00006c00ff0677ac */ /* 0x000f620008000800 */
[----:B------:R-:W0:Y:S01]  /*00a0*/  S2R R11, SR_TID.Y ;  /* 0x00000000000b7919 */ /* 0x000e220000002200 */
[----:B------:R-:W1:Y:S01]  /*00b0*/  LDCU UR7, c[0x0][0x370] ;  /* 0x00006e00ff0777ac */ /* 0x000e620008000800 */
[----:B------:R-:W5:Y:S01]  /*00c0*/  S2R R9, SR_CTAID.Y ;  /* 0x0000000000097919 */ /* 0x000f620000002600 */
[----:B---3--:R-:W-:-:S04]  /*00d0*/  IMAD.SHL.U32 R5, R10, 0x2, RZ ;  /* 0x000000020a057824 */ /* 0x008fc800078e00ff */
[----:B----4-:R-:W-:Y:S01]  /*00e0*/  IMAD R4, R8, UR4, R5 ;  /* 0x0000000408047c24 */ /* 0x010fe2000f8e0205 */
[----:B0-----:R-:W-:Y:S01]  /*00f0*/  LOP3.LUT R17, R11, 0x1, RZ, 0xc, !PT ;  /* 0x000000010b117812 */ /* 0x001fe200078e0cff */
[----:B-----5:R-:W-:-:S03]  /*0100*/  IMAD R5, R9, UR4, R11 ;  /* 0x0000000409057c24 */ /* 0x020fc6000f8e020b */
[----:B------:R-:W-:Y:S01]  /*0110*/  IADD3 R17, PT, PT, R4, 0x1, R17 ;  /* 0x0000000104117810 */ /* 0x000fe20007ffe011 */
[----:B-1----:R-:W-:Y:S01]  /*0120*/  IMAD R0, R9, UR7, R8 ;  /* 0x0000000709007c24 */ /* 0x002fe2000f8e0208 */
[----:B------:R0:W-:Y:S01]  /*0130*/  STL.128 [R1], R8 ;  /* 0x0000000801007387 */ /* 0x0001e20000100c00 */
[----:B------:R-:W-:Y:S02]  /*0140*/  IADD3 R18, PT, PT, R5, 0x1, RZ ;  /* 0x0000000105127810 */ /* 0x000fe40007ffe0ff */
[----:B------:R-:W-:Y:S01]  /*0150*/  IMAD R3, R0, UR4, R11 ;  /* 0x0000000400037c24 */ /* 0x000fe2000f8e020b */
[----:B------:R-:W-:Y:S01]  /*0160*/  MOV R0, 0x0 ;  /* 0x0000000000007802 */ /* 0x000fe20000000f00 */
[----:B------:R-:W1:Y:S02]  /*0170*/  LDCU UR4, c[0x0][0x2f8] ;  /* 0x00005f00ff0477ac */ /* 0x000e640008000800 */
[----:B------:R-:W-:Y:S01]  /*0180*/  IMAD R16, R3, UR6, R10 ;  /* 0x0000000603107c24 */ /* 0x000fe2000f8e020a */
[----:B------:R-:W3:Y:S01]  /*0190*/  LDCU.64 UR6, c[0x4][0x170] ;  /* 0x01002e00ff0677ac */ /* 0x000ee20008000a00 */
[----:B-1----:R-:W-:-:S02]  /*01a0*/  IADD3 R6, P0, PT, R1, UR4, RZ ;  /* 0x0000000401067c10 */ /* 0x002fc4000ff1e0ff */
[----:B---3--:R-:W-:Y:S02]  /*01b0*/  MOV R4, UR6 ;  /* 0x0000000600047c02 */ /* 0x008fe40008000f00 */
[----:B------:R-:W-:Y:S01]  /*01c0*/  IADD3.X R7, PT, PT, RZ, UR5, RZ, P0, !PT ;  /* 0x00000005ff077c10 */ /* 0x000fe200087fe4ff */
[----:B--2---:R-:W-:Y:S02]  /*01d0*/  IMAD R2, R2, R5, R2 ;  /* 0x0000000502027224 */ /* 0x004fe400078e0202 */
[----:B------:R-:W-:Y:S02]  /*01e0*/  IMAD.U32 R5, RZ, RZ, UR7 ;  /* 0x00000007ff057e24 */ /* 0x000fe4000f8e00ff */
[----:B------:R-:W-:Y:S02]  /*01f0*/  IMAD.IADD R19, R17, 0x1, R2 ;  /* 0x0000000111137824 */ /* 0x000fe400078e0202 */
[----:B------:R0:W1:Y:S03]  /*0200*/  LDC.64 R2, c[0x4][R0] ;  /* 0x0100000000027b82 */ /* 0x0000660000000a00 */
[----:B------:R0:W-:Y:S02]  /*0210*/  STL.128 [R1+0x10], R16 ;  /* 0x0000101001007387 */ /* 0x0001e40000100c00 */
[----:B------:R-:W-:-:S07]  /*0220*/  LEPC R20, `(.L_x_0) ;  /* 0x000000001014794e */ /* 0x000fce0000000000 */
[----:B01----:R-:W-:Y:S05]  /*0230*/  CALL.ABS.NOINC R2 ;  /* 0x0000000002007343 */ /* 0x003fea0003c00000 */
.L_x_0:
[----:B------:R-:W0:Y:S01]  /*0240*/  LDC.64 R2, c[0x0][0x380] ;  /* 0x0000e000ff027b82 */ /* 0x000e220000000a00 */
[----:B------:R-:W-:-:S04]  /*0250*/  IADD3 R16, PT, PT, R16, 0x1, RZ ;  /* 0x0000000110107810 */ /* 0x000fc80007ffe0ff */
[----:B------:R-:W-:Y:S01]  /*0260*/  I2FP.F32.S32 R5, R16 ;  /* 0x0000001000057245 */ /* 0x000fe20000201400 */
[----:B0-----:R-:W-:-:S05]  /*0270*/  IMAD.WIDE R2, R19, 0x4, R2 ;  /* 0x0000000413027825 */ /* 0x001fca00078e0202 */
[----:B------:R-:W-:Y:S01]  /*0280*/  STG.E desc[UR36][R2.64], R5 ;  /* 0x0000000502007986 */ /* 0x000fe2000c101924 */
[----:B------:R-:W-:Y:S05]  /*0290*/  EXIT ;  /* 0x000000000000794d */ /* 0x000fea0003800000 */
.L_x_1:
[----:B------:R-:W-:-:S00]  /*02a0*/  BRA `(.L_x_1) ;  /* 0xfffffffc00fc7947 */ /* 0x000fc0000383ffff */
[----:B------:R-:W-:-:S00]  /*02b0*/  NOP ;  /* 0x0000000000007918 */ /* 0x000fc00000000000 */
        /* <DEDUP_REMOVED lines=12> */
.L_x_696:


//--------------------- .text._ZN6kernel11even_solverEPfS0_PiS1_ --------------------------
	.section	.text._ZN6kernel11even_solverEPfS0_PiS1_,"ax",@progbits
	.align	128
        .global         _ZN6kernel11even_solverEPfS0_PiS1_
        .type           _ZN6kernel11even_solverEPfS0_PiS1_,@function
        .size           _ZN6kernel11even_solverEPfS0_PiS1_,(.L_x_697 - _ZN6kernel11even_solverEPfS0_PiS1_)
        .other          _ZN6kernel11even_solverEPfS0_PiS1_,@"STO_CUDA_ENTRY STV_DEFAULT"
_ZN6kernel11even_solverEPfS0_PiS1_:
.text._ZN6kernel11even_solverEPfS0_PiS1_:
        /* <DEDUP_REMOVED lines=36> */
.L_x_2:
[----:B------:R-:W0:Y:S01]  /*0240*/  LDC.64 R2, c[0x0][0x380] ;  /* 0x0000e000ff027b82 */ /* 0x000e220000000a00 */
[----:B------:R-:W-:-:S04]  /*0250*/  IADD3 R16, PT, PT, R16, 0x1, RZ ;  /* 0x0000000110107810 */ /* 0x000fc80007ffe0ff */
[----:B------:R-:W-:Y:S01]  /*0260*/  I2FP.F32.S32 R5, R16 ;  /* 0x0000001000057245 */ /* 0x000fe20000201400 */
[----:B0-----:R-:W-:-:S05]  /*0270*/  IMAD.WIDE R2, R19, 0x4, R2 ;  /* 0x0000000413027825 */ /* 0x001fca00078e0202 */
[----:B------:R-:W-:Y:S01]  /*0280*/  STG.E desc[UR36][R2.64], R5 ;  /* 0x0000000502007986 */ /* 0x000fe2000c101924 */
[----:B------:R-:W-:Y:S05]  /*0290*/  EXIT ;  /* 0x000000000000794d */ /* 0x000fea0003800000 */
.L_x_3:
        /* <DEDUP_REMOVED lines=14> */
.L_x_697:


//--------------------- .text._ZN3cub18CUB_300001_SM_10006detail8for_each13static_kernelINS2_12policy_hub_t12policy_500_tEmN6thrust24THRUST_300001_SM_1000_NS8cuda_cub20__uninitialized_fill7functorINS7_10device_ptrIfEEfEEEEvT0_T1_ --------------------------
	.section	.text._ZN3cub18CUB_300001_SM_10006detail8for_each13static_kernelINS2_12policy_hub_t12policy_500_tEmN6thrust24THRUST_300001_SM_1000_NS8cuda_cub20__uninitialized_fill7functorINS7_10device_ptrIfEEfEEEEvT0_T1_,"ax",@progbits
	.align	128
        .global         _ZN3cub18CUB_300001_SM_10006detail8for_each13static_kernelINS2_12policy_hub_t12policy_500_tEmN6thrust24THRUST_300001_SM_1000_NS8cuda_cub20__uninitialized_fill7functorINS7_10device_ptrIfEEfEEEEvT0_T1_
        .type           _ZN3cub18CUB_300001_SM_10006detail8for_each13static_kernelINS2_12policy_hub_t12policy_500_tEmN6thrust24THRUST_300001_SM_1000_NS8cuda_cub20__uninitialized_fill7functorINS7_10device_ptrIfEEfEEEEvT0_T1_,@function
        .size           _ZN3cub18CUB_300001_SM_10006detail8for_each13static_kernelINS2_12policy_hub_t12policy_500_tEmN6thrust24THRUST_300001_SM_1000_NS8cuda_cub20__uninitialized_fill7functorINS7_10device_ptrIfEEfEEEEvT0_T1_,(.L_x_698 - _ZN3cub18CUB_300001_SM_10006detail8for_each13static_kernelINS2_12policy_hub_t12policy_500_tEmN6thrust24THRUST_300001_SM_1000_NS8cuda_cub20__uninitialized_fill7functorINS7_10device_ptrIfEEfEEEEvT0_T1_)
        .other          _ZN3cub18CUB_300001_SM_10006detail8for_each13static_kernelINS2_12policy_hub_t12policy_500_tEmN6thrust24THRUST_300001_SM_1000_NS8cuda_cub20__uninitialized_fill7functorINS7_10device_ptrIfEEfEEEEvT0_T1_,@"STO_CUDA_ENTRY STV_DEFAULT"
_ZN3cub18CUB_300001_SM_10006detail8for_each13static_kernelINS2_12policy_hub_t12policy_500_tEmN6thrust24THRUST_300001_SM_1000_NS8cuda_cub20__uninitialized_fill7functorINS7_10device_ptrIfEEfEEEEvT0_T1_:
.text._ZN3cub18CUB_300001_SM_10006detail8for_each13static_kernelINS2_12policy_hub_t12policy_500_tEmN6thrust24THRUST_300001_SM_1000_NS8cuda_cub20__uninitialized_fill7functorINS7_10device_ptrIfEEfEEEEvT0_T1_:
[----:B------:R-:W-:Y:S08]  /*0000*/  LDC R1, c[0x0][0x37c] ;  /* 0x0000df00ff017b82 */ /* 0x000ff00000000800 */
[----:B------:R-:W0:Y:S01]  /*0010*/  S2UR UR4, SR_CTAID.X ;  /* 0x00000000000479c3 */ /* 0x000e220000002500 */
[----:B------:R-:W1:Y:S01]  /*0020*/  LDCU.64 UR6, c[0x0][0x380] ;  /* 0x00007000ff0677ac */ /* 0x000e620008000a00 */
[----:B------:R-:W2:Y:S01]  /*0030*/  LDCU.64 UR8, c[0x0][0x358] ;  /* 0x00006b00ff0877ac */ /* 0x000ea20008000a00 */
[----:B0-----:R-:W-:-:S04]  /*0040*/  UIMAD.WIDE.U32 UR4, UR4, 0x200, URZ ;  /* 0x00000200040478a5 */ /* 0x001fc8000f8e00ff */
[----:B-1----:R-:W-:-:S04]  /*0050*/  UIADD3 UR6, UP0, UPT, -UR4, UR6, URZ ;  /* 0x0000000604067290 */ /* 0x002fc8000ff1e1ff */
[----:B------:R-:W-:Y:S02]  /*0060*/  UIADD3.X UR7, UPT, UPT, ~UR5, UR7, URZ, UP0, !UPT ;  /* 0x0000000705077290 */ /* 0x000fe400087fe5ff */
[----:B------:R-:W-:-:S04]  /*0070*/  UISETP.GE.U32.AND UP0, UPT, UR6, 0x200, UPT ;  /* 0x000002000600788c */ /* 0x000fc8000bf06070 */
[----:B------:R-:W-:-:S09]  /*0080*/  UISETP.GE.U32.AND.EX UP0, UPT, UR7, URZ, UPT, UP0 ;  /* 0x000000ff0700728c */ /* 0x000fd2000bf06100 */
[----:B--2---:R-:W-:Y:S05]  /*0090*/  BRA.U !UP0, `(.L_x_4) ;  /* 0x0000000108287547 */ /* 0x004fea000b800000 */
[----:B------:R-:W0:Y:S01]  /*00a0*/  S2R R0, SR_TID.X ;  /* 0x0000000000007919 */ /* 0x000e220000002100 */
[----:B------:R-:W1:Y:S01]  /*00b0*/  LDCU.64 UR6, c[0x0][0x388] ;  /* 0x00007100ff0677ac */ /* 0x000e620008000a00 */
[----:B------:R-:W2:Y:S01]  /*00c0*/  LDC R5, c[0x0][0x390] ;  /* 0x0000e400ff057b82 */ /* 0x000ea20000000800 */
[----:B0-----:R-:W-:-:S05]  /*00d0*/  IADD3 R0, P0, PT, R0, UR4, RZ ;  /* 0x0000000400007c10 */ /* 0x001fca000ff1e0ff */
[----:B------:R-:W-:Y:S01]  /*00e0*/  IMAD.X R3, RZ, RZ, UR5, P0 ;  /* 0x00000005ff037e24 */ /* 0x000fe200080e06ff */
[----:B-1----:R-:W-:-:S04]  /*00f0*/  LEA R2, P0, R0, UR6, 0x2 ;  /* 0x0000000600027c11 */ /* 0x002fc8000f8010ff */
[----:B------:R-:W-:-:S05]  /*0100*/  LEA.HI.X R3, R0, UR7, R3, 0x2, P0 ;  /* 0x0000000700037c11 */ /* 0x000fca00080f1403 */
[----:B--2---:R-:W-:Y:S04]  /*0110*/  STG.E desc[UR8][R2.64], R5 ;  /* 0x0000000502007986 */ /* 0x004fe8000c101908 */
[----:B------:R-:W-:Y:S01]  /*0120*/  STG.E desc[UR8][R2.64+0x400], R5 ;  /* 0x0004000502007986 */ /* 0x000fe2000c101908 */
[----:B------:R-:W-:Y:S05]  /*0130*/  EXIT ;  /* 0x000000000000794d */ /* 0x000fea0003800000 */
.L_x_4:
[----:B------:R-:W0:Y:S01]  /*0140*/  S2R R0, SR_TID.X ;  /* 0x0000000000007919 */ /* 0x000e220000002100 */
[----:B------:R-:W-:Y:S01]  /*0150*/  IMAD.U32 R2, RZ, RZ, UR7 ;  /* 0x00000007ff027e24 */ /* 0x000fe2000f8e00ff */
[----:B------:R-:W1:Y:S01]  /*0160*/  LDCU.64 UR10, c[0x0][0x388] ;  /* 0x00007100ff0a77ac */ /* 0x000e620008000a00 */
[----:B------:R-:W-:Y:S01]  /*0170*/  IMAD.U32 R4, RZ, RZ, UR7 ;  /* 0x00000007ff047e24 */ /* 0x000fe2000f8e00ff */
[----:B0-----:R-:W-:-:S04]  /*0180*/  ISETP.LT.U32.AND P0, PT, R0, UR6, PT ;  /* 0x0000000600007c0c */ /* 0x001fc8000bf01070 */
[----:B------:R-:W-:Y:S01]  /*0190*/  ISETP.GT.U32.AND.EX P0, PT, R2, RZ, PT, P0 ;  /* 0x000000ff0200720c */ /* 0x000fe20003f04100 */
[C---:B------:R-:W-:Y:S01]  /*01a0*/  VIADD R2, R0.reuse, 0x100 ;  /* 0x0000010000027836 */ /* 0x040fe20000000000 */
[----:B------:R-:W-:-:S04]  /*01b0*/  IADD3 R0, P2, PT, R0, UR4, RZ ;  /* 0x0000000400007c10 */ /* 0x000fc8000ff5e0ff */
[----:B------:R-:W-:Y:S01]  /*01c0*/  ISETP.LT.U32.AND P1, PT, R2, UR6, PT ;  /* 0x0000000602007c0c */ /* 0x000fe2000bf21070 */
[----:B------:R-:W-:Y:S01]  /*01d0*/  IMAD.X R3, RZ, RZ, UR5, P2 ;  /* 0x00000005ff037e24 */ /* 0x000fe200090e06ff */
[----:B-1----:R-:W-:Y:S02]  /*01e0*/  LEA R2, P2, R0, UR10, 0x2 ;  /* 0x0000000a00027c11 */ /* 0x002fe4000f8410ff */
[----:B------:R-:W-:Y:S02]  /*01f0*/  ISETP.GT.U32.AND.EX P1, PT, R4, RZ, PT, P1 ;  /* 0x000000ff0400720c */ /* 0x000fe40003f24110 */
[----:B------:R-:W-:Y:S01]  /*0200*/  LEA.HI.X R3, R0, UR11, R3, 0x2, P2 ;  /* 0x0000000b00037c11 */ /* 0x000fe200090f1403 */
[----:B------:R-:W0:Y:S04]  /*0210*/  @P0 LDC R5, c[0x0][0x390] ;  /* 0x0000e400ff050b82 */ /* 0x000e280000000800 */
[----:B0-----:R0:W-:Y:S06]  /*0220*/  @P0 STG.E desc[UR8][R2.64], R5 ;  /* 0x0000000502000986 */ /* 0x0011ec000c101908 */
[----:B------:R-:W-:Y:S05]  /*0230*/  @!P1 EXIT ;  /* 0x000000000000994d */ /* 0x000fea0003800000 */
[----:B0-----:R-:W0:Y:S02]  /*0240*/  LDC R5, c[0x0][0x390] ;  /* 0x0000e400ff057b82 */ /* 0x001e240000000800 */
[----:B0-----:R-:W-:Y:S01]  /*0250*/  STG.E desc[UR8][R2.64+0x400], R5 ;  /* 0x0004000502007986 */ /* 0x001fe2000c101908 */
[----:B------:R-:W-:Y:S05]  /*0260*/  EXIT ;  /* 0x000000000000794d */ /* 0x000fea0003800000 */
.L_x_5:
        /* <DEDUP_REMOVED lines=9> */
.L_x_698:


//--------------------- .text._ZN3cub18CUB_300001_SM_10006detail11EmptyKernelIvEEvv --------------------------
	.section	.text._ZN3cub18CUB_300001_SM_10006detail11EmptyKernelIvEEvv,"ax",@progbits
	.align	128
        .global         _ZN3cub18CUB_300001_SM_10006detail11EmptyKernelIvEEvv
        .type           _ZN3cub18CUB_300001_SM_10006detail11EmptyKernelIvEEvv,@function
        .size           _ZN3cub18CUB_300001_SM_10006detail11EmptyKernelIvEEvv,(.L_x_699 - _ZN3cub18CUB_300001_SM_10006detail11EmptyKernelIvEEvv)
        .other          _ZN3cub18CUB_300001_SM_10006detail11EmptyKernelIvEEvv,@"STO_CUDA_ENTRY STV_DEFAULT"
_ZN3cub18CUB_300001_SM_10006detail11EmptyKernelIvEEvv:
.text._ZN3cub18CUB_300001_SM_10006detail11EmptyKernelIvEEvv:
[----:B------:R-:W-:Y:S01]  /*0000*/  LDC R1, c[0x0][0x37c] ;  /* 0x0000df00ff017b82 */ /* 0x000fe20000000800 */
[----:B------:R-:W-:Y:S05]  /*0010*/  EXIT ;  /* 0x000000000000794d */ /* 0x000fea0003800000 */
.L_x_6:
        /* <DEDUP_REMOVED lines=14> */
.L_x_699:


//--------------------- .text._ZN6thrust24THRUST_300001_SM_1000_NS8cuda_cub4core6detail13_kernel_agentINS1_8__reduce11ReduceAgentIPN4cuda3std3__45tupleIJflEEESC_SB_lNS1_9__extrema9arg_max_fIflNS9_4lessIfEEEEEEJSC_SC_iSH_EEEvDpT0_ --------------------------
	.section	.text._ZN6thrust24THRUST_300001_SM_1000_NS8cuda_cub4core6detail13_kernel_agentINS1_8__reduce11ReduceAgentIPN4cuda3std3__45tupleIJflEEESC_SB_lNS1_9__extrema9arg_max_fIflNS9_4lessIfEEEEEEJSC_SC_iSH_EEEvDpT0_,"ax",@progbits
	.align	128
        .global         _ZN6thrust24THRUST_300001_SM_1000_NS8cuda_cub4core6detail13_kernel_agentINS1_8__reduce11ReduceAgentIPN4cuda3std3__45tupleIJflEEESC_SB_lNS1_9__extrema9arg_max_fIflNS9_4lessIfEEEEEEJSC_SC_iSH_EEEvDpT0_
        .type           _ZN6thrust24THRUST_300001_SM_1000_NS8cuda_cub4core6detail13_kernel_agentINS1_8__reduce11ReduceAgentIPN4cuda3std3__45tupleIJflEEESC_SB_lNS1_9__extrema9arg_max_fIflNS9_4lessIfEEEEEEJSC_SC_iSH_EEEvDpT0_,@function
        .size           _ZN6thrust24THRUST_300001_SM_1000_NS8cuda_cub4core6detail13_kernel_agentINS1_8__reduce11ReduceAgentIPN4cuda3std3__45tupleIJflEEESC_SB_lNS1_9__extrema9arg_max_fIflNS9_4lessIfEEEEEEJSC_SC_iSH_EEEvDpT0_,(.L_x_700 - _ZN6thrust24THRUST_300001_SM_1000_NS8cuda_cub4core6detail13_kernel_agentINS1_8__reduce11ReduceAgentIPN4cuda3std3__45tupleIJflEEESC_SB_lNS1_9__extrema9arg_max_fIflNS9_4lessIfEEEEEEJSC_SC_iSH_EEEvDpT0_)
        .other          _ZN6thrust24THRUST_300001_SM_1000_NS8cuda_cub4core6detail13_kernel_agentINS1_8__reduce11ReduceAgentIPN4cuda3std3__45tupleIJflEEESC_SB_lNS1_9__extrema9arg_max_fIflNS9_4lessIfEEEEEEJSC_SC_iSH_EEEvDpT0_,@"STO_CUDA_ENTRY STV_DEFAULT"
_ZN6thrust24THRUST_300001_SM_1000_NS8cuda_cub4core6detail13_kernel_agentINS1_8__reduce11ReduceAgentIPN4cuda3std3__45tupleIJflEEESC_SB_lNS1_9__extrema9arg_max_fIflNS9_4lessIfEEEEEEJSC_SC_iSH_EEEvDpT0_:
.text._ZN6thrust24THRUST_300001_SM_1000_NS8cuda_cub4core6detail13_kernel_agentINS1_8__reduce11ReduceAgentIPN4cuda3std3__45tupleIJflEEESC_SB_lNS1_9__extrema9arg_max_fIflNS9_4lessIfEEEEEEJSC_SC_iSH_EEEvDpT0_:
[----:B------:R-:W-:Y:S01]  /*0000*/  LDC R1, c[0x0][0x37c] ;  /* 0x0000df00ff017b82 */ /* 0x000fe20000000800 */
[----:B------:R-:W0:Y:S02]  /*0010*/  LDCU UR8, c[0x0][0x390] ;  /* 0x00007200ff0877ac */ /* 0x000e240008000800 */
[----:B0-----:R-:W-:-:S13]  /*0020*/  ISETP.NE.AND P0, PT, RZ, UR8, PT ;  /* 0x00000008ff007c0c */ /* 0x001fda000bf05270 */
[----:B------:R-:W-:Y:S05]  /*0030*/  @!P0 EXIT ;  /* 0x000000000000894d */ /* 0x000fea0003800000 */
[----:B------:R-:W-:Y:S01]  /*0040*/  UISETP.GT.AND UP0, UPT, UR8, 0x4ff, UPT ;  /* 0x000004ff0800788c */ /* 0x000fe2000bf04270 */
[----:B------:R-:W-:Y:S01]  /*0050*/  BSSY.RECONVERGENT B0, `(.L_x_7) ;  /* 0x00005bf000007945 */ /* 0x000fe20003800200 */
[----:B------:R-:W0:Y:S07]  /*0060*/  LDCU.64 UR10, c[0x0][0x358] ;  /* 0x00006b00ff0a77ac */ /* 0x000e2e0008000a00 */
[----:B------:R-:W-:Y:S05]  /*0070*/  BRA.U UP0, `(.L_x_8) ;  /* 0x0000003100807547 */ /* 0x000fea000b800000 */
[----:B------:R-:W1:Y:S01]  /*0080*/  S2R R0, SR_TID.X ;  /* 0x0000000000007919 */ /* 0x000e620000002100 */
[----:B------:R-:W2:Y:S01]  /*0090*/  LDCU UR4, c[0x0][0x390] ;  /* 0x00007200ff0477ac */ /* 0x000ea20008000800 */
[----:B------:R-:W-:Y:S01]  /*00a0*/  BSSY.RECONVERGENT B1, `(.L_x_9) ;  /* 0x000000b000017945 */ /* 0x000fe20003800200 */
[----:B------:R-:W-:Y:S01]  /*00b0*/  IMAD.MOV.U32 R4, RZ, RZ, RZ ;  /* 0x000000ffff047224 */ /* 0x000fe200078e00ff */
[----:B------:R-:W-:Y:S02]  /*00c0*/  CS2R R2, SRZ ;  /* 0x0000000000027805 */ /* 0x000fe4000001ff00 */
[----:B-1----:R-:W-:Y:S01]  /*00d0*/  ISETP.GE.AND P0, PT, R0, UR8, PT ;  /* 0x0000000800007c0c */ /* 0x002fe2000bf06270 */
[----:B------:R-:W-:-:S12]  /*00e0*/  IMAD.MOV.U32 R5, RZ, RZ, R0 ;  /* 0x000000ffff057224 */ /* 0x000fd800078e0000 */
[----:B--2---:R-:W-:Y:S05]  /*00f0*/  @P0 BRA `(.L_x_10) ;  /* 0x0000000000140947 */ /* 0x004fea0003800000 */
[----:B------:R-:W1:Y:S02]  /*0100*/  LDC.64 R6, c[0x0][0x380] ;  /* 0x0000e000ff067b82 */ /* 0x000e640000000a00 */
[----:B-1----:R-:W-:-:S05]  /*0110*/  IMAD.WIDE.U32 R6, R0, 0x10, R6 ;  /* 0x0000001000067825 */ /* 0x002fca00078e0006 */
[----:B0-----:R1:W5:Y:S04]  /*0120*/  LDG.E.CONSTANT R4, desc[UR10][R6.64] ;  /* 0x0000000a06047981 */ /* 0x001368000c1e9900 */
[----:B------:R1:W5:Y:S01]  /*0130*/  LDG.E.64.CONSTANT R2, desc[UR10][R6.64+0x8] ;  /* 0x0000080a06027981 */ /* 0x000362000c1e9b00 */
[----:B------:R-:W-:-:S07]  /*0140*/  VIADD R5, R0, 0x100 ;  /* 0x0000010000057836 */ /* 0x000fce0000000000 */
.L_x_10:
[----:B0-----:R-:W-:Y:S05]  /*0150*/  BSYNC.RECONVERGENT B1 ;  /* 0x0000000000017941 */ /* 0x001fea0003800200 */
.L_x_9:
[----:B------:R-:W-:Y:S01]  /*0160*/  ISETP.GE.AND P0, PT, R5, UR8, PT ;  /* 0x0000000805007c0c */ /* 0x000fe2000bf06270 */
[----:B------:R-:W-:-:S12]  /*0170*/  BSSY.RECONVERGENT B1, `(.L_x_11) ;  /* 0x0000088000017945 */ /* 0x000fd80003800200 */
[----:B------:R-:W-:Y:S05]  /*0180*/  @P0 BRA `(.L_x_12) ;  /* 0x0000000800180947 */ /* 0x000fea0003800000 */
[----:B-1----:R-:W-:Y:S01]  /*0190*/  LOP3.LUT R6, RZ, R5, RZ, 0x33, !PT ;  /* 0x00000005ff067212 */ /* 0x002fe200078e33ff */
[----:B------:R-:W-:Y:S04]  /*01a0*/  BSSY.RECONVERGENT B2, `(.L_x_13) ;  /* 0x000002b000027945 */ /* 0x000fe80003800200 */
[----:B------:R-:W-:-:S05]  /*01b0*/  VIADD R12, R6, UR8 ;  /* 0x00000008060c7c36 */ /* 0x000fca0008000000 */
[----:B------:R-:W-:-:S04]  /*01c0*/  LOP3.LUT R6, R12, 0x300, RZ, 0xc0, !PT ;  /* 0x000003000c067812 */ /* 0x000fc800078ec0ff */
[----:B------:R-:W-:-:S13]  /*01d0*/  ISETP.NE.AND P0, PT, R6, 0x300, PT ;  /* 0x000003000600780c */ /* 0x000fda0003f05270 */
[----:B------:R-:W-:Y:S05]  /*01e0*/  @!P0 BRA `(.L_x_14) ;  /* 0x0000000000988947 */ /* 0x000fea0003800000 */
[----:B------:R-:W0:Y:S01]  /*01f0*/  LDC.64 R6, c[0x0][0x380] ;  /* 0x0000e000ff067b82 */ /* 0x000e220000000a00 */
[----:B------:R-:W-:-:S04]  /*0200*/  LEA.HI R8, R12, 0x1, RZ, 0x18 ;  /* 0x000000010c087811 */ /* 0x000fc800078fc0ff */
[----:B------:R-:W-:-:S05]  /*0210*/  LOP3.LUT R8, R8, 0x3, RZ, 0xc0, !PT ;  /* 0x0000000308087812 */ /* 0x000fca00078ec0ff */
[----:B------:R-:W-:Y:S02]  /*0220*/  IMAD.MOV R10, RZ, RZ, -R8 ;  /* 0x000000ffff0a7224 */ /* 0x000fe400078e0a08 */
[----:B0-----:R-:W-:-:S04]  /*0230*/  IMAD.WIDE.U32 R6, R5, 0x10, R6 ;  /* 0x0000001005067825 */ /* 0x001fc800078e0006 */
[----:B------:R-:W-:-:S07]  /*0240*/  IMAD.MOV.U32 R11, RZ, RZ, R6 ;  /* 0x000000ffff0b7224 */ /* 0x000fce00078e0006 */
.L_x_17:
[----:B------:R-:W-:-:S05]  /*0250*/  IMAD.MOV.U32 R6, RZ, RZ, R11 ;  /* 0x000000ffff067224 */ /* 0x000fca00078e000b */
[----:B------:R-:W2:Y:S04]  /*0260*/  LDG.E.CONSTANT R14, desc[UR10][R6.64] ;  /* 0x0000000a060e7981 */ /* 0x000ea8000c1e9900 */
[----:B------:R-:W3:Y:S01]  /*0270*/  LDG.E.64.CONSTANT R8, desc[UR10][R6.64+0x8] ;  /* 0x0000080a06087981 */ /* 0x000ee2000c1e9b00 */
[----:B------:R-:W-:Y:S01]  /*0280*/  VIADD R10, R10, 0x1 ;  /* 0x000000010a0a7836 */ /* 0x000fe20000000000 */
[----:B------:R-:W-:Y:S01]  /*0290*/  BSSY.RECONVERGENT B3, `(.L_x_15) ;  /* 0x0000018000037945 */ /* 0x000fe20003800200 */
[----:B-----5:R-:W-:Y:S01]  /*02a0*/  IMAD.MOV.U32 R17, RZ, RZ, R3 ;  /* 0x000000ffff117224 */ /* 0x020fe200078e0003 */
[----:B------:R-:W-:Y:S01]  /*02b0*/  IADD3 R11, P3, PT, R6, 0x1000, RZ ;  /* 0x00001000060b7810 */ /* 0x000fe20007f7e0ff */
[----:B------:R-:W-:Y:S01]  /*02c0*/  IMAD.MOV.U32 R15, RZ, RZ, R2 ;  /* 0x000000ffff0f7224 */ /* 0x000fe200078e0002 */
[----:B------:R-:W-:Y:S01]  /*02d0*/  ISETP.NE.AND P2, PT, R10, RZ, PT ;  /* 0x000000ff0a00720c */ /* 0x000fe20003f45270 */
[----:B------:R-:W-:Y:S01]  /*02e0*/  IMAD.MOV.U32 R13, RZ, RZ, R4 ;  /* 0x000000ffff0d7224 */ /* 0x000fe200078e0004 */
[----:B--2---:R-:W-:Y:S01]  /*02f0*/  FSETP.GEU.AND P0, PT, R4, R14, PT ;  /* 0x0000000e0400720b */ /* 0x004fe20003f0e000 */
[----:B------:R-:W-:-:S02]  /*0300*/  IMAD.MOV.U32 R4, RZ, RZ, R14 ;  /* 0x000000ffff047224 */ /* 0x000fc400078e000e */
[----:B---3--:R-:W-:Y:S02]  /*0310*/  IMAD.MOV.U32 R2, RZ, RZ, R8 ;  /* 0x000000ffff027224 */ /* 0x008fe400078e0008 */
[----:B------:R-:W-:-:S08]  /*0320*/  IMAD.MOV.U32 R3, RZ, RZ, R9 ;  /* 0x000000ffff037224 */ /* 0x000fd000078e0009 */
[----:B------:R-:W-:Y:S05]  /*0330*/  @!P0 BRA `(.L_x_16) ;  /* 0x0000000000348947 */ /* 0x000fea0003800000 */
[----:B------:R-:W-:Y:S01]  /*0340*/  FSETP.GEU.AND P4, PT, R14, R13, PT ;  /* 0x0000000d0e00720b */ /* 0x000fe20003f8e000 */
[----:B------:R-:W-:Y:S02]  /*0350*/  IMAD.MOV.U32 R4, RZ, RZ, R13 ;  /* 0x000000ffff047224 */ /* 0x000fe400078e000d */
[----:B------:R-:W-:Y:S02]  /*0360*/  IMAD.MOV.U32 R2, RZ, RZ, R15 ;  /* 0x000000ffff027224 */ /* 0x000fe400078e000f */
[----:B------:R-:W-:-:S08]  /*0370*/  IMAD.MOV.U32 R3, RZ, RZ, R17 ;  /* 0x000000ffff037224 */ /* 0x000fd000078e0011 */
[CC--:B------:R-:W-:Y:S02]  /*0380*/  @P4 ISETP.LT.U32.AND P1, PT, R15.reuse, R8.reuse, PT ;  /* 0x000000080f00420c */ /* 0x0c0fe40003f21070 */
[-C--:B------:R-:W-:Y:S02]  /*0390*/  @P4 ISETP.GE.U32.AND P0, PT, R15, R8.reuse, PT ;  /* 0x000000080f00420c */ /* 0x080fe40003f06070 */
[CC--:B------:R-:W-:Y:S02]  /*03a0*/  @P4 ISETP.LT.AND.EX P1, PT, R17.reuse, R9.reuse, PT, P1 ;  /* 0x000000091100420c */ /* 0x0c0fe40003f21310 */
[-C--:B------:R-:W-:Y:S02]  /*03b0*/  @P4 ISETP.GE.AND.EX P0, PT, R17, R9.reuse, PT, P0 ;  /* 0x000000091100420c */ /* 0x080fe40003f06300 */
[----:B------:R-:W-:Y:S02]  /*03c0*/  @P4 SEL R8, R15, R8, P1 ;  /* 0x000000080f084207 */ /* 0x000fe40000800000 */
[----:B------:R-:W-:-:S02]  /*03d0*/  @P4 SEL R9, R17, R9, P1 ;  /* 0x0000000911094207 */ /* 0x000fc40000800000 */
[----:B------:R-:W-:Y:S01]  /*03e0*/  @P4 FSEL R4, R13, R14, !P0 ;  /* 0x0000000e0d044208 */ /* 0x000fe20004000000 */
[----:B------:R-:W-:Y:S02]  /*03f0*/  @P4 IMAD.MOV.U32 R2, RZ, RZ, R8 ;  /* 0x000000ffff024224 */ /* 0x000fe400078e0008 */
[----:B------:R-:W-:-:S07]  /*0400*/  @P4 IMAD.MOV.U32 R3, RZ, RZ, R9 ;  /* 0x000000ffff034224 */ /* 0x000fce00078e0009 */
.L_x_16:
[----:B------:R-:W-:Y:S05]  /*0410*/  BSYNC.RECONVERGENT B3 ;  /* 0x0000000000037941 */ /* 0x000fea0003800200 */
.L_x_15:
[----:B------:R-:W-:Y:S02]  /*0420*/  IMAD.X R7, RZ, RZ, R7, P3 ;  /* 0x000000ffff077224 */ /* 0x000fe400018e0607 */
[----:B------:R-:W-:Y:S01]  /*0430*/  VIADD R5, R5, 0x100 ;  /* 0x0000010005057836 */ /* 0x000fe20000000000 */
[----:B------:R-:W-:Y:S06]  /*0440*/  @P2 BRA `(.L_x_17) ;  /* 0xfffffffc00802947 */ /* 0x000fec000383ffff */
.L_x_14:
[----:B------:R-:W-:Y:S05]  /*0450*/  BSYNC.RECONVERGENT B2 ;  /* 0x0000000000027941 */ /* 0x000fea0003800200 */
.L_x_13:
[----:B------:R-:W0:Y:S01]  /*0460*/  LDC.64 R8, c[0x0][0x380] ;  /* 0x0000e000ff087b82 */ /* 0x000e220000000a00 */
[----:B------:R-:W-:-:S13]  /*0470*/  ISETP.GE.U32.AND P0, PT, R12, 0x300, PT ;  /* 0x000003000c00780c */ /* 0x000fda0003f06070 */
[----:B------:R-:W-:Y:S05]  /*0480*/  @!P0 BRA `(.L_x_12) ;  /* 0x0000000400588947 */ /* 0x000fea0003800000 */
.L_x_26:
[----:B0-----:R-:W-:-:S05]  /*0490*/  IMAD.WIDE R18, R5, 0x10, R8 ;  /* 0x0000001005127825 */ /* 0x001fca00078e0208 */
[----:B------:R-:W2:Y:S04]  /*04a0*/  LDG.E.CONSTANT R21, desc[UR10][R18.64] ;  /* 0x0000000a12157981 */ /* 0x000ea8000c1e9900 */
[----:B------:R-:W3:Y:S04]  /*04b0*/  LDG.E.64.CONSTANT R14, desc[UR10][R18.64+0x8] ;  /* 0x0000080a120e7981 */ /* 0x000ee8000c1e9b00 */
[----:B-----5:R0:W5:Y:S04]  /*04c0*/  LDG.E.CONSTANT R27, desc[UR10][R18.64+0x1000] ;  /* 0x0010000a121b7981 */ /* 0x020168000c1e9900 */
[----:B------:R0:W5:Y:S04]  /*04d0*/  LDG.E.CONSTANT R16, desc[UR10][R18.64+0x2000] ;  /* 0x0020000a12107981 */ /* 0x000168000c1e9900 */
[----:B------:R0:W5:Y:S04]  /*04e0*/  LDG.E.CONSTANT R17, desc[UR10][R18.64+0x3000] ;  /* 0x0030000a12117981 */ /* 0x000168000c1e9900 */
[----:B------:R0:W5:Y:S04]  /*04f0*/  LDG.E.64.CONSTANT R12, desc[UR10][R18.64+0x1008] ;  /* 0x0010080a120c7981 */ /* 0x000168000c1e9b00 */
[----:B------:R0:W5:Y:S04]  /*0500*/  LDG.E.64.CONSTANT R6, desc[UR10][R18.64+0x2008] ;  /* 0x0020080a12067981 */ /* 0x000168000c1e9b00 */
[----:B------:R0:W5:Y:S01]  /*0510*/  LDG.E.64.CONSTANT R10, desc[UR10][R18.64+0x3008] ;  /* 0x0030080a120a7981 */ /* 0x000162000c1e9b00 */
[----:B------:R-:W-:Y:S01]  /*0520*/  BSSY.RECONVERGENT B2, `(.L_x_18) ;  /* 0x0000011000027945 */ /* 0x000fe20003800200 */
[----:B--2---:R-:W-:Y:S01]  /*0530*/  FSETP.GEU.AND P0, PT, R4, R21, PT ;  /* 0x000000150400720b */ /* 0x004fe20003f0e000 */
[----:B------:R-:W-:-:S02]  /*0540*/  IMAD.MOV.U32 R20, RZ, RZ, R21 ;  /* 0x000000ffff147224 */ /* 0x000fc400078e0015 */
[----:B---3--:R-:W-:Y:S02]  /*0550*/  IMAD.MOV.U32 R23, RZ, RZ, R14 ;  /* 0x000000ffff177224 */ /* 0x008fe400078e000e */
[----:B------:R-:W-:-:S08]  /*0560*/  IMAD.MOV.U32 R25, RZ, RZ, R15 ;  /* 0x000000ffff197224 */ /* 0x000fd000078e000f */
[----:B0-----:R-:W-:Y:S05]  /*0570*/  @!P0 BRA `(.L_x_19) ;  /* 0x00000000002c8947 */ /* 0x001fea0003800000 */
[----:B------:R-:W-:Y:S01]  /*0580*/  FSETP.GEU.AND P2, PT, R21, R4, PT ;  /* 0x000000041500720b */ /* 0x000fe20003f4e000 */
[----:B------:R-:W-:Y:S02]  /*0590*/  IMAD.MOV.U32 R23, RZ, RZ, R2 ;  /* 0x000000ffff177224 */ /* 0x000fe400078e0002 */
[----:B------:R-:W-:Y:S02]  /*05a0*/  IMAD.MOV.U32 R25, RZ, RZ, R3 ;  /* 0x000000ffff197224 */ /* 0x000fe400078e0003 */
[----:B------:R-:W-:-:S08]  /*05b0*/  IMAD.MOV.U32 R20, RZ, RZ, R4 ;  /* 0x000000ffff147224 */ /* 0x000fd000078e0004 */
[CC--:B------:R-:W-:Y:S02]  /*05c0*/  @P2 ISETP.GE.U32.AND P0, PT, R2.reuse, R14.reuse, PT ;  /* 0x0000000e0200220c */ /* 0x0c0fe40003f06070 */
[-C--:B------:R-:W-:Y:S02]  /*05d0*/  @P2 ISETP.LT.U32.AND P1, PT, R2, R14.reuse, PT ;  /* 0x0000000e0200220c */ /* 0x080fe40003f21070 */
[CC--:B------:R-:W-:Y:S02]  /*05e0*/  @P2 ISETP.GE.AND.EX P0, PT, R3.reuse, R15.reuse, PT, P0 ;  /* 0x0000000f0300220c */ /* 0x0c0fe40003f06300 */
[----:B------:R-:W-:Y:S02]  /*05f0*/  @P2 ISETP.LT.AND.EX P1, PT, R3, R15, PT, P1 ;  /* 0x0000000f0300220c */ /* 0x000fe40003f21310 */
[----:B------:R-:W-:Y:S02]  /*0600*/  @P2 FSEL R20, R4, R21, !P0 ;  /* 0x0000001504142208 */ /* 0x000fe40004000000 */
[----:B------:R-:W-:-:S02]  /*0610*/  @P2 SEL R23, R2, R14, P1 ;  /* 0x0000000e02172207 */ /* 0x000fc40000800000 */
[----:B------:R-:W-:-:S07]  /*0620*/  @P2 SEL R25, R3, R15, P1 ;  /* 0x0000000f03192207 */ /* 0x000fce0000800000 */
.L_x_19:
[----:B------:R-:W-:Y:S05]  /*0630*/  BSYNC.RECONVERGENT B2 ;  /* 0x0000000000027941 */ /* 0x000fea0003800200 */
.L_x_18:
[----:B-----5:R-:W-:Y:S01]  /*0640*/  FSETP.GEU.AND P0, PT, R20, R27, PT ;  /* 0x0000001b1400720b */ /* 0x020fe20003f0e000 */
[----:B------:R-:W-:Y:S01]  /*0650*/  BSSY.RECONVERGENT B2, `(.L_x_20) ;  /* 0x0000010000027945 */ /* 0x000fe20003800200 */
[----:B------:R-:W-:Y:S02]  /*0660*/  IMAD.MOV.U32 R3, RZ, RZ, R27 ;  /* 0x000000ffff037224 */ /* 0x000fe400078e001b */
[----:B------:R-:W-:Y:S02]  /*0670*/  IMAD.MOV.U32 R19, RZ, RZ, R12 ;  /* 0x000000ffff137224 */ /* 0x000fe400078e000c */
[----:B------:R-:W-:-:S07]  /*0680*/  IMAD.MOV.U32 R21, RZ, RZ, R13 ;  /* 0x000000ffff157224 */ /* 0x000fce00078e000d */
[----:B------:R-:W-:Y:S05]  /*0690*/  @!P0 BRA `(.L_x_21) ;  /* 0x00000000002c8947 */ /* 0x000fea0003800000 */
        /* <DEDUP_REMOVED lines=11> */
.L_x_21:
[----:B------:R-:W-:Y:S05]  /*0750*/  BSYNC.RECONVERGENT B2 ;  /* 0x0000000000027941 */ /* 0x000fea0003800200 */
.L_x_20:
[----:B------:R-:W-:Y:S01]  /*0760*/  FSETP.GEU.AND P0, PT, R3, R16, PT ;  /* 0x000000100300720b */ /* 0x000fe20003f0e000 */
        /* <DEDUP_REMOVED lines=10> */
[----:B------:R-:W-:Y:S02]  /*0810*/  @P2 ISETP.LT.U32.AND P1, PT, R19, R6, PT ;  /* 0x000000061300220c */ /* 0x000fe40003f21070 */
[CC--:B------:R-:W-:Y:S02]  /*0820*/  @P2 ISETP.GE.AND.EX P0, PT, R21.reuse, R7.reuse, PT, P0 ;  /* 0x000000071500220c */ /* 0x0c0fe40003f06300 */
[----:B------:R-:W-:Y:S02]  /*0830*/  @P2 ISETP.LT.AND.EX P1, PT, R21, R7, PT, P1 ;  /* 0x000000071500220c */ /* 0x000fe40003f21310 */
[----:B------:R-:W-:Y:S02]  /*0840*/  @P2 FSEL R12, R3, R16, !P0 ;  /* 0x00000010030c2208 */ /* 0x000fe40004000000 */
[----:B------:R-:W-:-:S02]  /*0850*/  @P2 SEL R13, R19, R6, P1 ;  /* 0x00000006130d2207 */ /* 0x000fc40000800000 */
[----:B------:R-:W-:-:S07]  /*0860*/  @P2 SEL R15, R21, R7, P1 ;  /* 0x00000007150f2207 */ /* 0x000fce0000800000 */
.L_x_23:
[----:B------:R-:W-:Y:S05]  /*0870*/  BSYNC.RECONVERGENT B2 ;  /* 0x0000000000027941 */ /* 0x000fea0003800200 */
.L_x_22:
        /* <DEDUP_REMOVED lines=19> */
.L_x_25:
[----:B------:R-:W-:Y:S05]  /*09b0*/  BSYNC.RECONVERGENT B2 ;  /* 0x0000000000027941 */ /* 0x000fea0003800200 */
.L_x_24:
[----:B------:R-:W-:-:S05]  /*09c0*/  VIADD R5, R5, 0x400 ;  /* 0x0000040005057836 */ /* 0x000fca0000000000 */
[----:B------:R-:W-:-:S13]  /*09d0*/  ISETP.GE.AND P0, PT, R5, UR4, PT ;  /* 0x0000000405007c0c */ /* 0x000fda000bf06270 */
[----:B------:R-:W-:Y:S05]  /*09e0*/  @!P0 BRA `(.L_x_26) ;  /* 0xfffffff800a88947 */ /* 0x000fea000383ffff */
.L_x_12:
[----:B------:R-:W-:Y:S05]  /*09f0*/  BSYNC.RECONVERGENT B1 ;  /* 0x0000000000017941 */ /* 0x000fea0003800200 */
.L_x_11:
[----:B------:R-:W2:Y:S02]  /*0a00*/  LDCU UR6, c[0x0][0x390] ;  /* 0x00007200ff0677ac */ /* 0x000ea40008000800 */
[----:B--2---:R-:W-:-:S09]  /*0a10*/  UISETP.GE.AND UP0, UPT, UR6, 0x100, UPT ;  /* 0x000001000600788c */ /* 0x004fd2000bf06270 */
[----:B------:R-:W-:Y:S05]  /*0a20*/  BRA.U !UP0, `(.L_x_27) ;  /* 0x00000011088c7547 */ /* 0x000fea000b800000 */
[----:B0-----:R-:W0:Y:S01]  /*0a30*/  S2R R8, SR_LANEID ;  /* 0x0000000000087919 */ /* 0x001e220000000000 */
[----:B------:R-:W-:Y:S01]  /*0a40*/  BSSY.RECONVERGENT B1, `(.L_x_28) ;  /* 0x000001b000017945 */ /* 0x000fe20003800200 */
[----:B-1---5:R-:W-:Y:S01]  /*0a50*/  IMAD.MOV.U32 R6, RZ, RZ, R2 ;  /* 0x000000ffff067224 */ /* 0x022fe200078e0002 */
[----:B------:R1:W2:Y:S01]  /*0a60*/  SHFL.DOWN PT, R9, R4, 0x1, 0x1f ;  /* 0x08201f0004097f89 */ /* 0x0002a200000e0000 */
[----:B------:R-:W-:Y:S02]  /*0a70*/  IMAD.MOV.U32 R7, RZ, RZ, R3 ;  /* 0x000000ffff077224 */ /* 0x000fe400078e0003 */
[----:B------:R-:W-:Y:S01]  /*0a80*/  IMAD.MOV.U32 R5, RZ, RZ, R4 ;  /* 0x000000ffff057224 */ /* 0x000fe200078e0004 */
[----:B------:R1:W3:Y:S04]  /*0a90*/  SHFL.DOWN PT, R11, R2, 0x1, 0x1f ;  /* 0x08201f00020b7f89 */ /* 0x0002e800000e0000 */
[----:B------:R1:W4:Y:S01]  /*0aa0*/  SHFL.DOWN PT, R13, R3, 0x1, 0x1f ;  /* 0x08201f00030d7f89 */ /* 0x00032200000e0000 */
[----:B0-----:R-:W-:-:S02]  /*0ab0*/  ISETP.GT.AND P0, PT, R8, 0x1e, PT ;  /* 0x0000001e0800780c */ /* 0x001fc40003f04270 */
[C---:B------:R-:W-:Y:S02]  /*0ac0*/  ISETP.GT.AND P1, PT, R8.reuse, 0x1d, PT ;  /* 0x0000001d0800780c */ /* 0x040fe40003f24270 */
[----:B------:R-:W-:-:S09]  /*0ad0*/  ISETP.GT.AND P3, PT, R8, 0x1b, PT ;  /* 0x0000001b0800780c */ /* 0x000fd20003f64270 */
[----:B-1234-:R-:W-:Y:S05]  /*0ae0*/  @P0 BRA `(.L_x_29) ;  /* 0x0000000000400947 */ /* 0x01efea0003800000 */
[----:B------:R-:W-:Y:S01]  /*0af0*/  FSETP.GEU.AND P0, PT, R4, R9, PT ;  /* 0x000000090400720b */ /* 0x000fe20003f0e000 */
[----:B------:R-:W-:Y:S02]  /*0b00*/  IMAD.MOV.U32 R6, RZ, RZ, R11 ;  /* 0x000000ffff067224 */ /* 0x000fe400078e000b */
[----:B------:R-:W-:Y:S02]  /*0b10*/  IMAD.MOV.U32 R7, RZ, RZ, R13 ;  /* 0x000000ffff077224 */ /* 0x000fe400078e000d */
[----:B------:R-:W-:-:S08]  /*0b20*/  IMAD.MOV.U32 R5, RZ, RZ, R9 ;  /* 0x000000ffff057224 */ /* 0x000fd000078e0009 */
[----:B------:R-:W-:Y:S05]  /*0b30*/  @!P0 BRA `(.L_x_29) ;  /* 0x00000000002c8947 */ /* 0x000fea0003800000 */
[----:B------:R-:W-:Y:S01]  /*0b40*/  FSETP.GT.AND P4, PT, R4, R9, PT ;  /* 0x000000090400720b */ /* 0x000fe20003f84000 */
[----:B------:R-:W-:Y:S02]  /*0b50*/  IMAD.MOV.U32 R6, RZ, RZ, R2 ;  /* 0x000000ffff067224 */ /* 0x000fe400078e0002 */
[----:B------:R-:W-:Y:S02]  /*0b60*/  IMAD.MOV.U32 R7, RZ, RZ, R3 ;  /* 0x000000ffff077224 */ /* 0x000fe400078e0003 */
[----:B------:R-:W-:-:S08]  /*0b70*/  IMAD.MOV.U32 R5, RZ, RZ, R4 ;  /* 0x000000ffff057224 */ /* 0x000fd000078e0004 */
[CC--:B------:R-:W-:Y:S02]  /*0b80*/  @!P4 ISETP.GE.U32.AND P0, PT, R2.reuse, R11.reuse, PT ;  /* 0x0000000b0200c20c */ /* 0x0c0fe40003f06070 */
[----:B------:R-:W-:Y:S02]  /*0b90*/  @!P4 ISETP.LT.U32.AND P2, PT, R2, R11, PT ;  /* 0x0000000b0200c20c */ /* 0x000fe40003f41070 */
[CC--:B------:R-:W-:Y:S02]  /*0ba0*/  @!P4 ISETP.GE.AND.EX P0, PT, R3.reuse, R13.reuse, PT, P0 ;  /* 0x0000000d0300c20c */ /* 0x0c0fe40003f06300 */
[----:B------:R-:W-:Y:S02]  /*0bb0*/  @!P4 ISETP.LT.AND.EX P2, PT, R3, R13, PT, P2 ;  /* 0x0000000d0300c20c */ /* 0x000fe40003f41320 */
[----:B------:R-:W-:Y:S02]  /*0bc0*/  @!P4 FSEL R5, R4, R9, !P0 ;  /* 0x000000090405c208 */ /* 0x000fe40004000000 */
[----:B------:R-:W-:-:S02]  /*0bd0*/  @!P4 SEL R6, R2, R11, P2 ;  /* 0x0000000b0206c207 */ /* 0x000fc40001000000 */
[----:B------:R-:W-:-:S07]  /*0be0*/  @!P4 SEL R7, R3, R13, P2 ;  /* 0x0000000d0307c207 */ /* 0x000fce0001000000 */
.L_x_29:
[----:B------:R-:W-:Y:S05]  /*0bf0*/  BSYNC.RECONVERGENT B1 ;  /* 0x0000000000017941 */ /* 0x000fea0003800200 */
.L_x_28:
[----:B------:R0:W1:Y:S01]  /*0c00*/  SHFL.DOWN PT, R10, R5, 0x2, 0x1f ;  /* 0x08401f00050a7f89 */ /* 0x00006200000e0000 */
[----:B------:R-:W-:Y:S01]  /*0c10*/  BSSY.RECONVERGENT B1, `(.L_x_30) ;  /* 0x000001a000017945 */ /* 0x000fe20003800200 */
[C---:B------:R-:W-:Y:S01]  /*0c20*/  ISETP.GT.AND P5, PT, R8.reuse, 0x17, PT ;  /* 0x000000170800780c */ /* 0x040fe20003fa4270 */
[----:B------:R-:W-:Y:S01]  /*0c30*/  IMAD.MOV.U32 R4, RZ, RZ, R6 ;  /* 0x000000ffff047224 */ /* 0x000fe200078e0006 */
[----:B------:R0:W2:Y:S01]  /*0c40*/  SHFL.DOWN PT, R3, R6, 0x2, 0x1f ;  /* 0x08401f0006037f89 */ /* 0x0000a200000e0000 */
[C---:B------:R-:W-:Y:S01]  /*0c50*/  ISETP.GT.AND P4, PT, R8.reuse, 0xf, PT ;  /* 0x0000000f0800780c */ /* 0x040fe20003f84270 */
[----:B------:R-:W-:Y:S01]  /*0c60*/  IMAD.MOV.U32 R2, RZ, RZ, R5 ;  /* 0x000000ffff027224 */ /* 0x000fe200078e0005 */
[----:B------:R-:W-:Y:S01]  /*0c70*/  ISETP.NE.AND P2, PT, R8, RZ, PT ;  /* 0x000000ff0800720c */ /* 0x000fe20003f45270 */
[----:B------:R0:W3:Y:S01]  /*0c80*/  SHFL.DOWN PT, R12, R7, 0x2, 0x1f ;  /* 0x08401f00070c7f89 */ /* 0x0000e200000e0000 */
[----:B------:R-:W-:Y:S01]  /*0c90*/  IMAD.MOV.U32 R8, RZ, RZ, R7 ;  /* 0x000000ffff087224 */ /* 0x000fe200078e0007 */
[----:B------:R-:W-:Y:S10]  /*0ca0*/  @P1 BRA `(.L_x_31) ;  /* 0x0000000000401947 */ /* 0x000ff40003800000 */
[----:B-1----:R-:W-:Y:S01]  /*0cb0*/  FSETP.GEU.AND P0, PT, R5, R10, PT ;  /* 0x0000000a0500720b */ /* 0x002fe20003f0e000 */
[----:B--2---:R-:W-:Y:S02]  /*0cc0*/  IMAD.MOV.U32 R4, RZ, RZ, R3 ;  /* 0x000000ffff047224 */ /* 0x004fe400078e0003 */
[----:B---3--:R-:W-:Y:S02]  /*0cd0*/  IMAD.MOV.U32 R8, RZ, RZ, R12 ;  /* 0x000000ffff087224 */ /* 0x008fe400078e000c */
[----:B------:R-:W-:-:S08]  /*0ce0*/  IMAD.MOV.U32 R2, RZ, RZ, R10 ;  /* 0x000000ffff027224 */ /* 0x000fd000078e000a */
[----:B------:R-:W-:Y:S05]  /*0cf0*/  @!P0 BRA `(.L_x_31) ;  /* 0x00000000002c8947 */ /* 0x000fea0003800000 */
[----:B------:R-:W-:Y:S01]  /*0d00*/  FSETP.GT.AND P6, PT, R5, R10, PT ;  /* 0x0000000a0500720b */ /* 0x000fe20003fc4000 */
[----:B------:R-:W-:Y:S02]  /*0d10*/  IMAD.MOV.U32 R4, RZ, RZ, R6 ;  /* 0x000000ffff047224 */ /* 0x000fe400078e0006 */
[----:B------:R-:W-:Y:S02]  /*0d20*/  IMAD.MOV.U32 R8, RZ, RZ, R7 ;  /* 0x000000ffff087224 */ /* 0x000fe400078e0007 */
[----:B------:R-:W-:-:S08]  /*0d30*/  IMAD.MOV.U32 R2, RZ, RZ, R5 ;  /* 0x000000ffff027224 */ /* 0x000fd000078e0005 */
[CC--:B------:R-:W-:Y:S02]  /*0d40*/  @!P6 ISETP.GE.U32.AND P1, PT, R6.reuse, R3.reuse, PT ;  /* 0x000000030600e20c */ /* 0x0c0fe40003f26070 */
[CC--:B------:R-:W-:Y:S02]  /*0d50*/  @!P6 ISETP.LT.U32.AND P0, PT, R6.reuse, R3.reuse, PT ;  /* 0x000000030600e20c */ /* 0x0c0fe40003f01070 */
[CC--:B------:R-:W-:Y:S02]  /*0d60*/  @!P6 ISETP.GE.AND.EX P1, PT, R7.reuse, R12.reuse, PT, P1 ;  /* 0x0000000c0700e20c */ /* 0x0c0fe40003f26310 */
[----:B------:R-:W-:Y:S02]  /*0d70*/  @!P6 ISETP.LT.AND.EX P0, PT, R7, R12, PT, P0 ;  /* 0x0000000c0700e20c */ /* 0x000fe40003f01300 */
[----:B------:R-:W-:Y:S02]  /*0d80*/  @!P6 FSEL R2, R5, R10, !P1 ;  /* 0x0000000a0502e208 */ /* 0x000fe40004800000 */
[----:B------:R-:W-:-:S02]  /*0d90*/  @!P6 SEL R4, R6, R3, P0 ;  /* 0x000000030604e207 */ /* 0x000fc40000000000 */
[----:B------:R-:W-:-:S07]  /*0da0*/  @!P6 SEL R8, R7, R12, P0 ;  /* 0x0000000c0708e207 */ /* 0x000fce0000000000 */
.L_x_31:
[----:B------:R-:W-:Y:S05]  /*0db0*/  BSYNC.RECONVERGENT B1 ;  /* 0x0000000000017941 */ /* 0x000fea0003800200 */
.L_x_30:
[----:B0-----:R0:W4:Y:S01]  /*0dc0*/  SHFL.DOWN PT, R5, R2, 0x4, 0x1f ;  /* 0x08801f0002057f89 */ /* 0x00112200000e0000 */
[----:B------:R-:W-:Y:S01]  /*0dd0*/  BSSY.RECONVERGENT B1, `(.L_x_32) ;  /* 0x0000017000017945 */ /* 0x000fe20003800200 */
[----:B------:R-:W-:Y:S02]  /*0de0*/  IMAD.MOV.U32 R6, RZ, RZ, R4 ;  /* 0x000000ffff067224 */ /* 0x000fe400078e0004 */
[----:B------:R0:W0:Y:S01]  /*0df0*/  SHFL.DOWN PT, R9, R4, 0x4, 0x1f ;  /* 0x08801f0004097f89 */ /* 0x00002200000e0000 */
[----:B------:R-:W-:Y:S02]  /*0e00*/  IMAD.MOV.U32 R7, RZ, RZ, R8 ;  /* 0x000000ffff077224 */ /* 0x000fe400078e0008 */
[----:B--2---:R-:W-:Y:S01]  /*0e10*/  IMAD.MOV.U32 R3, RZ, RZ, R2 ;  /* 0x000000ffff037224 */ /* 0x004fe200078e0002 */
[----:B------:R2:W0:Y:S01]  /*0e20*/  SHFL.DOWN PT, R11, R8, 0x4, 0x1f ;  /* 0x08801f00080b7f89 */ /* 0x00042200000e0000 */
[----:B------:R-:W-:Y:S05]  /*0e30*/  @P3 BRA `(.L_x_33) ;  /* 0x0000000000403947 */ /* 0x000fea0003800000 */
[----:B----4-:R-:W-:Y:S01]  /*0e40*/  FSETP.GEU.AND P0, PT, R2, R5, PT ;  /* 0x000000050200720b */ /* 0x010fe20003f0e000 */
[----:B0-----:R-:W-:Y:S02]  /*0e50*/  IMAD.MOV.U32 R6, RZ, RZ, R9 ;  /* 0x000000ffff067224 */ /* 0x001fe400078e0009 */
        /* <DEDUP_REMOVED lines=14> */
.L_x_33:
[----:B------:R-:W-:Y:S05]  /*0f40*/  BSYNC.RECONVERGENT B1 ;  /* 0x0000000000017941 */ /* 0x000fea0003800200 */
.L_x_32:
[----:B--2---:R2:W2:Y:S01]  /*0f50*/  SHFL.DOWN PT, R8, R3, 0x8, 0x1f ;  /* 0x09001f0003087f89 */ /* 0x0044a200000e0000 */
[----:B------:R-:W-:Y:S01]  /*0f60*/  BSSY.RECONVERGENT B1, `(.L_x_34) ;  /* 0x0000017000017945 */ /* 0x000fe20003800200 */
[----:B0-----:R-:W-:Y:S02]  /*0f70*/  IMAD.MOV.U32 R4, RZ, RZ, R6 ;  /* 0x000000ffff047224 */ /* 0x001fe400078e0006 */
[----:B------:R0:W0:Y:S01]  /*0f80*/  SHFL.DOWN PT, R9, R6, 0x8, 0x1f ;  /* 0x09001f0006097f89 */ /* 0x00002200000e0000 */
[----:B----4-:R-:W-:Y:S02]  /*0f90*/  IMAD.MOV.U32 R5, RZ, RZ, R7 ;  /* 0x000000ffff057224 */ /* 0x010fe400078e0007 */
[----:B------:R-:W-:Y:S01]  /*0fa0*/  IMAD.MOV.U32 R2, RZ, RZ, R3 ;  /* 0x000000ffff027224 */ /* 0x000fe200078e0003 */
[----:B-1----:R1:W4:Y:S01]  /*0fb0*/  SHFL.DOWN PT, R10, R7, 0x8, 0x1f ;  /* 0x09001f00070a7f89 */ /* 0x00232200000e0000 */
[----:B------:R-:W-:Y:S05]  /*0fc0*/  @P5 BRA `(.L_x_35) ;  /* 0x0000000000405947 */ /* 0x000fea0003800000 */
[----:B--2---:R-:W-:Y:S01]  /*0fd0*/  FSETP.GEU.AND P0, PT, R3, R8, PT ;  /* 0x000000080300720b */ /* 0x004fe20003f0e000 */
[----:B0-----:R-:W-:Y:S02]  /*0fe0*/  IMAD.MOV.U32 R4, RZ, RZ, R9 ;  /* 0x000000ffff047224 */ /* 0x001fe400078e0009 */
[----:B----4-:R-:W-:Y:S02]  /*0ff0*/  IMAD.MOV.U32 R5, RZ, RZ, R10 ;  /* 0x000000ffff057224 */ /* 0x010fe400078e000a */
        /* <DEDUP_REMOVED lines=13> */
.L_x_35:
[----:B------:R-:W-:Y:S05]  /*10d0*/  BSYNC.RECONVERGENT B1 ;  /* 0x0000000000017941 */ /* 0x000fea0003800200 */
.L_x_34:
[----:B--2---:R2:W2:Y:S01]  /*10e0*/  SHFL.DOWN PT, R3, R2, 0x10, 0x1f ;  /* 0x0a001f0002037f89 */ /* 0x0044a200000e0000 */
[----:B------:R-:W-:Y:S01]  /*10f0*/  BSSY.RECONVERGENT B1, `(.L_x_36) ;  /* 0x0000017000017945 */ /* 0x000fe20003800200 */
[----:B-1----:R-:W-:Y:S02]  /*1100*/  IMAD.MOV.U32 R7, RZ, RZ, R4 ;  /* 0x000000ffff077224 */ /* 0x002fe400078e0004 */
[----:B0-----:R0:W1:Y:S01]  /*1110*/  SHFL.DOWN PT, R9, R4, 0x10, 0x1f ;  /* 0x0a001f0004097f89 */ /* 0x00106200000e0000 */
[----:B------:R-:W-:Y:S02]  /*1120*/  IMAD.MOV.U32 R6, RZ, RZ, R5 ;  /* 0x000000ffff067224 */ /* 0x000fe400078e0005 */
[----:B------:R-:W-:Y:S01]  /*1130*/  IMAD.MOV.U32 R8, RZ, RZ, R2 ;  /* 0x000000ffff087224 */ /* 0x000fe200078e0002 */
[----:B----4-:R0:W4:Y:S01]  /*1140*/  SHFL.DOWN PT, R10, R5, 0x10, 0x1f ;  /* 0x0a001f00050a7f89 */ /* 0x01012200000e0000 */
[----:B------:R-:W-:Y:S05]  /*1150*/  @P4 BRA `(.L_x_37) ;  /* 0x0000000000404947 */ /* 0x000fea0003800000 */
[----:B--2---:R-:W-:Y:S01]  /*1160*/  FSETP.GEU.AND P0, PT, R2, R3, PT ;  /* 0x000000030200720b */ /* 0x004fe20003f0e000 */
[----:B-1----:R-:W-:Y:S02]  /*1170*/  IMAD.MOV.U32 R7, RZ, RZ, R9 ;  /* 0x000000ffff077224 */ /* 0x002fe400078e0009 */
        /* <DEDUP_REMOVED lines=14> */
.L_x_37:
[----:B------:R-:W-:Y:S05]  /*1260*/  BSYNC.RECONVERGENT B1 ;  /* 0x0000000000017941 */ /* 0x000fea0003800200 */
.L_x_36:
[----:B------:R-:W-:Y:S04]  /*1270*/  BSSY.RECONVERGENT B1, `(.L_x_38) ;  /* 0x000000c000017945 */ /* 0x000fe80003800200 */
[----:B------:R-:W-:Y:S05]  /*1280*/  @P2 BRA `(.L_x_39) ;  /* 0x0000000000282947 */ /* 0x000fea0003800000 */
[----:B0-----:R-:W0:Y:S01]  /*1290*/  S2R R4, SR_CgaCtaId ;  /* 0x0000000000047919 */ /* 0x001e220000008800 */
[----:B--2---:R-:W-:Y:S02]  /*12a0*/  MOV R3, 0x400 ;  /* 0x0000040000037802 */ /* 0x004fe40000000f00 */
[----:B------:R-:W-:-:S04]  /*12b0*/  SHF.R.U32.HI R2, RZ, 0x1, R0 ;  /* 0x00000001ff027819 */ /* 0x000fc80000011600 */
[----:B------:R-:W-:Y:S02]  /*12c0*/  LOP3.LUT R2, R2, 0x1f0, RZ, 0xc0, !PT ;  /* 0x000001f002027812 */ /* 0x000fe400078ec0ff */
[----:B0-----:R-:W-:-:S05]  /*12d0*/  LEA R3, R4, R3, 0x18 ;  /* 0x0000000304037211 */ /* 0x001fca00078ec0ff */
[----:B------:R-:W-:Y:S02]  /*12e0*/  IMAD.IADD R5, R2, 0x1, R3 ;  /* 0x0000000102057824 */ /* 0x000fe400078e0203 */
[----:B------:R-:W-:Y:S02]  /*12f0*/  IMAD.MOV.U32 R2, RZ, RZ, R7 ;  /* 0x000000ffff027224 */ /* 0x000fe400078e0007 */
[----:B------:R-:W-:Y:S01]  /*1300*/  IMAD.MOV.U32 R3, RZ, RZ, R6 ;  /* 0x000000ffff037224 */ /* 0x000fe200078e0006 */
[----:B------:R0:W-:Y:S04]  /*1310*/  STS [R5+0x8], R8 ;  /* 0x0000080805007388 */ /* 0x0001e80000000800 */
[----:B------:R0:W-:Y:S02]  /*1320*/  STS.64 [R5+0x10], R2 ;  /* 0x0000100205007388 */ /* 0x0001e40000000a00 */
.L_x_39:
[----:B------:R-:W-:Y:S05]  /*1330*/  BSYNC.RECONVERGENT B1 ;  /* 0x0000000000017941 */ /* 0x000fea0003800200 */
.L_x_38:
[----:B------:R-:W-:Y:S01]  /*1340*/  BAR.SYNC.DEFER_BLOCKING 0x0 ;  /* 0x0000000000007b1d */ /* 0x000fe20000010000 */
[----:B------:R-:W-:-:S13]  /*1350*/  ISETP.NE.AND P1, PT, R0, RZ, PT ;  /* 0x000000ff0000720c */ /* 0x000fda0003f25270 */
[----:B------:R-:W-:Y:S05]  /*1360*/  @P1 BRA `(.L_x_40) ;  /* 0x0000004800341947 */ /* 0x000fea0003800000 */
[----:B0-2---:R-:W0:Y:S01]  /*1370*/  S2R R3, SR_CgaCtaId ;  /* 0x0000000000037919 */ /* 0x005e220000008800 */
[----:B------:R-:W-:Y:S01]  /*1380*/  MOV R0, 0x400 ;  /* 0x0000040000007802 */ /* 0x000fe20000000f00 */
[----:B------:R-:W-:Y:S03]  /*1390*/  BSSY.RECONVERGENT B1, `(.L_x_41) ;  /* 0x0000016000017945 */ /* 0x000fe60003800200 */
[----:B0-----:R-:W-:-:S05]  /*13a0*/  LEA R24, R3, R0, 0x18 ;  /* 0x0000000003187211 */ /* 0x001fca00078ec0ff */
[----:B------:R-:W0:Y:S04]  /*13b0*/  LDS R5, [R24+0x18] ;  /* 0x0000180018057984 */ /* 0x000e280000000800 */
[----:B------:R2:W1:Y:S04]  /*13c0*/  LDS.64 R2, [R24+0x20] ;  /* 0x0000200018027984 */ /* 0x0004680000000a00 */
[----:B------:R2:W1:Y:S04]  /*13d0*/  LDS R21, [R24+0x28] ;  /* 0x0000280018157984 */ /* 0x0004680000000800 */
[----:B------:R2:W1:Y:S01]  /*13e0*/  LDS R18, [R24+0x38] ;  /* 0x0000380018127984 */ /* 0x0004620000000800 */
[----:B0-----:R-:W-:Y:S01]  /*13f0*/  FSETP.GEU.AND P0, PT, R8, R5, PT ;  /* 0x000000050800720b */ /* 0x001fe20003f0e000 */
[----:B------:R-:W-:-:S12]  /*1400*/  IMAD.MOV.U32 R20, RZ, RZ, R5 ;  /* 0x000000ffff147224 */ /* 0x000fd800078e0005 */
[----:B-12---:R-:W-:Y:S05]  /*1410*/  @!P0 BRA `(.L_x_42) ;  /* 0x0000000000348947 */ /* 0x006fea0003800000 */
[----:B------:R-:W-:Y:S01]  /*1420*/  FSETP.GEU.AND P3, PT, R5, R8, PT ;  /* 0x000000080500720b */ /* 0x000fe20003f6e000 */
[----:B------:R-:W-:-:S12]  /*1430*/  IMAD.MOV.U32 R20, RZ, RZ, R8 ;  /* 0x000000ffff147224 */ /* 0x000fd800078e0008 */
[CC--:B------:R-:W-:Y:S02]  /*1440*/  @P3 ISETP.GE.U32.AND P0, PT, R7.reuse, R2.reuse, PT ;  /* 0x000000020700320c */ /* 0x0c0fe40003f06070 */
[CC--:B------:R-:W-:Y:S02]  /*1450*/  @P3 ISETP.LT.U32.AND P2, PT, R7.reuse, R2.reuse, PT ;  /* 0x000000020700320c */ /* 0x0c0fe40003f41070 */
[CC--:B------:R-:W-:Y:S02]  /*1460*/  @P3 ISETP.GE.AND.EX P0, PT, R6.reuse, R3.reuse, PT, P0 ;  /* 0x000000030600320c */ /* 0x0c0fe40003f06300 */
[----:B------:R-:W-:Y:S02]  /*1470*/  @P3 ISETP.LT.AND.EX P2, PT, R6, R3, PT, P2 ;  /* 0x000000030600320c */ /* 0x000fe40003f41320 */
[----:B------:R-:W-:Y:S02]  /*1480*/  @P3 FSEL R20, R8, R5, !P0 ;  /* 0x0000000508143208 */ /* 0x000fe40004000000 */
[----:B------:R-:W-:Y:S01]  /*1490*/  @P3 SEL R0, R7, R2, P2 ;  /* 0x0000000207003207 */ /* 0x000fe20001000000 */
[----:B------:R-:W-:Y:S01]  /*14a0*/  IMAD.MOV.U32 R2, RZ, RZ, R7 ;  /* 0x000000ffff027224 */ /* 0x000fe200078e0007 */
[----:B------:R-:W-:Y:S01]  /*14b0*/  @P3 SEL R5, R6, R3, P2 ;  /* 0x0000000306053207 */ /* 0x000fe20001000000 */
[----:B------:R-:W-:-:S02]  /*14c0*/  IMAD.MOV.U32 R3, RZ, RZ, R6 ;  /* 0x000000ffff037224 */ /* 0x000fc400078e0006 */
[----:B------:R-:W-:Y:S02]  /*14d0*/  @P3 IMAD.MOV.U32 R2, RZ, RZ, R0 ;  /* 0x000000ffff023224 */ /* 0x000fe400078e0000 */
[----:B------:R-:W-:-:S07]  /*14e0*/  @P3 IMAD.MOV.U32 R3, RZ, RZ, R5 ;  /* 0x000000ffff033224 */ /* 0x000fce00078e0005 */
.L_x_42:
[----:B------:R-:W-:Y:S05]  /*14f0*/  BSYNC.RECONVERGENT B1 ;  /* 0x0000000000017941 */ /* 0x000fea0003800200 */
.L_x_41:
[----:B------:R-:W0:Y:S01]  /*1500*/  LDS.64 R14, [R24+0x30] ;  /* 0x00003000180e7984 */ /* 0x000e220000000a00 */
[----:B------:R-:W-:Y:S01]  /*1510*/  FSETP.GEU.AND P0, PT, R20, R21, PT ;  /* 0x000000151400720b */ /* 0x000fe20003f0e000 */
[----:B------:R-:W-:Y:S01]  /*1520*/  BSSY.RECONVERGENT B1, `(.L_x_43) ;  /* 0x0000019000017945 */ /* 0x000fe20003800200 */
[----:B------:R-:W-:Y:S01]  /*1530*/  IMAD.MOV.U32 R23, RZ, RZ, R21 ;  /* 0x000000ffff177224 */ /* 0x000fe200078e0015 */
[----:B------:R1:W2:Y:S04]  /*1540*/  LDS R19, [R24+0x48] ;  /* 0x0000480018137984 */ /* 0x0002a80000000800 */
[----:B------:R1:W1:Y:S04]  /*1550*/  LDS R17, [R24+0x58] ;  /* 0x0000580018117984 */ /* 0x0002680000000800 */
[----:B------:R0:W1:Y:S04]  /*1560*/  LDS R16, [R24+0x68] ;  /* 0x0000680018107984 */ /* 0x0000680000000800 */
[----:B------:R0:W1:Y:S04]  /*1570*/  LDS R0, [R24+0x78] ;  /* 0x0000780018007984 */ /* 0x0000680000000800 */
[----:B---3--:R3:W1:Y:S04]  /*1580*/  LDS.64 R12, [R24+0x40] ;  /* 0x00004000180c7984 */ /* 0x0086680000000a00 */
[----:B----4-:R3:W4:Y:S04]  /*1590*/  LDS.64 R10, [R24+0x50] ;  /* 0x00005000180a7984 */ /* 0x0107280000000a00 */
[----:B------:R3:W1:Y:S04]  /*15a0*/  LDS.64 R8, [R24+0x60] ;  /* 0x0000600018087984 */ /* 0x0006680000000a00 */
[----:B------:R3:W1:Y:S04]  /*15b0*/  LDS.64 R6, [R24+0x70] ;  /* 0x0000700018067984 */ /* 0x0006680000000a00 */
[----:B------:R3:W1:Y:S01]  /*15c0*/  LDS.64 R4, [R24+0x80] ;  /* 0x0000800018047984 */ /* 0x0006620000000a00 */
[----:B0-----:R-:W-:-:S02]  /*15d0*/  IMAD.MOV.U32 R25, RZ, RZ, R14 ;  /* 0x000000ffff197224 */ /* 0x001fc400078e000e */
[----:B------:R-:W-:Y:S01]  /*15e0*/  IMAD.MOV.U32 R22, RZ, RZ, R15 ;  /* 0x000000ffff167224 */ /* 0x000fe200078e000f */
[----:B------:R-:W-:Y:S06]  /*15f0*/  @!P0 BRA `(.L_x_44) ;  /* 0x00000000002c8947 */ /* 0x000fec0003800000 */
        /* <DEDUP_REMOVED lines=11> */
.L_x_44:
[----:B------:R-:W-:Y:S05]  /*16b0*/  BSYNC.RECONVERGENT B1 ;  /* 0x0000000000017941 */ /* 0x000fea0003800200 */
.L_x_43:
[----:B------:R-:W-:Y:S01]  /*16c0*/  FSETP.GEU.AND P0, PT, R23, R18, PT ;  /* 0x000000121700720b */ /* 0x000fe20003f0e000 */
[----:B------:R-:W-:Y:S01]  /*16d0*/  BSSY.RECONVERGENT B1, `(.L_x_45) ;  /* 0x0000010000017945 */ /* 0x000fe20003800200 */
[----:B------:R-:W-:Y:S02]  /*16e0*/  IMAD.MOV.U32 R2, RZ, RZ, R18 ;  /* 0x000000ffff027224 */ /* 0x000fe400078e0012 */
[----:B-1----:R-:W-:Y:S02]  /*16f0*/  IMAD.MOV.U32 R3, RZ, RZ, R12 ;  /* 0x000000ffff037224 */ /* 0x002fe400078e000c */
        /* <DEDUP_REMOVED lines=13> */
.L_x_46:
[----:B------:R-:W-:Y:S05]  /*17d0*/  BSYNC.RECONVERGENT B1 ;  /* 0x0000000000017941 */ /* 0x000fea0003800200 */
.L_x_45:
[----:B--2---:R-:W-:Y:S01]  /*17e0*/  FSETP.GEU.AND P0, PT, R2, R19, PT ;  /* 0x000000130200720b */ /* 0x004fe20003f0e000 */
[----:B------:R-:W-:Y:S01]  /*17f0*/  BSSY.RECONVERGENT B1, `(.L_x_47) ;  /* 0x0000010000017945 */ /* 0x000fe20003800200 */
[----:B------:R-:W-:Y:S02]  /*1800*/  IMAD.MOV.U32 R12, RZ, RZ, R19 ;  /* 0x000000ffff0c7224 */ /* 0x000fe400078e0013 */
[----:B----4-:R-:W-:Y:S02]  /*1810*/  IMAD.MOV.U32 R15, RZ, RZ, R10 ;  /* 0x000000ffff0f7224 */ /* 0x010fe400078e000a */
[----:B------:R-:W-:-:S07]  /*1820*/  IMAD.MOV.U32 R14, RZ, RZ, R11 ;  /* 0x000000ffff0e7224 */ /* 0x000fce00078e000b */
[----:B------:R-:W-:Y:S05]  /*1830*/  @!P0 BRA `(.L_x_48) ;  /* 0x00000000002c8947 */ /* 0x000fea0003800000 */
[----:B------:R-:W-:Y:S01]  /*1840*/  FSETP.GEU.AND P3, PT, R19, R2, PT ;  /* 0x000000021300720b */ /* 0x000fe20003f6e000 */
[----:B------:R-:W-:Y:S02]  /*1850*/  IMAD.MOV.U32 R15, RZ, RZ, R3 ;  /* 0x000000ffff0f7224 */ /* 0x000fe400078e0003 */
[----:B------:R-:W-:Y:S02]  /*1860*/  IMAD.MOV.U32 R14, RZ, RZ, R20 ;  /* 0x000000ffff0e7224 */ /* 0x000fe400078e0014 */
[----:B------:R-:W-:-:S08]  /*1870*/  IMAD.MOV.U32 R12, RZ, RZ, R2 ;  /* 0x000000ffff0c7224 */ /* 0x000fd000078e0002 */
[CC--:B------:R-:W-:Y:S02]  /*1880*/  @P3 ISETP.GE.U32.AND P0, PT, R3.reuse, R10.reuse, PT ;  /* 0x0000000a0300320c */ /* 0x0c0fe40003f06070 */
[CC--:B------:R-:W-:Y:S02]  /*1890*/  @P3 ISETP.LT.U32.AND P2, PT, R3.reuse, R10.reuse, PT ;  /* 0x0000000a0300320c */ /* 0x0c0fe40003f41070 */
[CC--:B------:R-:W-:Y:S02]  /*18a0*/  @P3 ISETP.GE.AND.EX P0, PT, R20.reuse, R11.reuse, PT, P0 ;  /* 0x0000000b1400320c */ /* 0x0c0fe40003f06300 */
[----:B------:R-:W-:Y:S02]  /*18b0*/  @P3 ISETP.LT.AND.EX P2, PT, R20, R11, PT, P2 ;  /* 0x0000000b1400320c */ /* 0x000fe40003f41320 */
[----:B------:R-:W-:Y:S02]  /*18c0*/  @P3 FSEL R12, R2, R19, !P0 ;  /* 0x00000013020c3208 */ /* 0x000fe40004000000 */
[----:B------:R-:W-:-:S02]  /*18d0*/  @P3 SEL R15, R3, R10, P2 ;  /* 0x0000000a030f3207 */ /* 0x000fc40001000000 */
[----:B------:R-:W-:-:S07]  /*18e0*/  @P3 SEL R14, R20, R11, P2 ;  /* 0x0000000b140e3207 */ /* 0x000fce0001000000 */
.L_x_48:
[----:B------:R-:W-:Y:S05]  /*18f0*/  BSYNC.RECONVERGENT B1 ;  /* 0x0000000000017941 */ /* 0x000fea0003800200 */
.L_x_47:
        /* <DEDUP_REMOVED lines=17> */
.L_x_50:
[----:B------:R-:W-:Y:S05]  /*1a10*/  BSYNC.RECONVERGENT B1 ;  /* 0x0000000000017941 */ /* 0x000fea0003800200 */
.L_x_49:
        /* <DEDUP_REMOVED lines=17> */
.L_x_52:
[----:B------:R-:W-:Y:S05]  /*1b30*/  BSYNC.RECONVERGENT B1 ;  /* 0x0000000000017941 */ /* 0x000fea0003800200 */
.L_x_51:
[----:B------:R-:W-:Y:S01]  /*1b40*/  FSETP.GEU.AND P0, PT, R9, R0, PT ;  /* 0x000000000900720b */ /* 0x000fe20003f0e000 */
[----:B------:R-:W-:Y:S02]  /*1b50*/  IMAD.MOV.U32 R8, RZ, RZ, R0 ;  /* 0x000000ffff087224 */ /* 0x000fe400078e0000 */
[----:B------:R-:W-:Y:S02]  /*1b60*/  IMAD.MOV.U32 R7, RZ, RZ, R4 ;  /* 0x000000ffff077224 */ /* 0x000fe400078e0004 */
[----:B------:R-:W-:-:S08]  /*1b70*/  IMAD.MOV.U32 R6, RZ, RZ, R5 ;  /* 0x000000ffff067224 */ /* 0x000fd000078e0005 */
[----:B------:R-:W-:Y:S05]  /*1b80*/  @!P0 BRA `(.L_x_40) ;  /* 0x00000040002c8947 */ /* 0x000fea0003800000 */
[----:B------:R-:W-:Y:S01]  /*1b90*/  FSETP.GEU.AND P0, PT, R0, R9, PT ;  /* 0x000000090000720b */ /* 0x000fe20003f0e000 */
[----:B------:R-:W-:Y:S02]  /*1ba0*/  IMAD.MOV.U32 R8, RZ, RZ, R9 ;  /* 0x000000ffff087224 */ /* 0x000fe400078e0009 */
[----:B------:R-:W-:Y:S02]  /*1bb0*/  IMAD.MOV.U32 R7, RZ, RZ, R11 ;  /* 0x000000ffff077224 */ /* 0x000fe400078e000b */
[----:B------:R-:W-:-:S08]  /*1bc0*/  IMAD.MOV.U32 R6, RZ, RZ, R2 ;  /* 0x000000ffff067224 */ /* 0x000fd000078e0002 */
[----:B------:R-:W-:Y:S05]  /*1bd0*/  @!P0 BRA `(.L_x_40) ;  /* 0x0000004000188947 */ /* 0x000fea0003800000 */
[CC--:B------:R-:W-:Y:S02]  /*1be0*/  ISETP.GE.U32.AND P0, PT, R11.reuse, R4.reuse, PT ;  /* 0x000000040b00720c */ /* 0x0c0fe40003f06070 */
[----:B------:R-:W-:Y:S02]  /*1bf0*/  ISETP.LT.U32.AND P2, PT, R11, R4, PT ;  /* 0x000000040b00720c */ /* 0x000fe40003f41070 */
[CC--:B------:R-:W-:Y:S02]  /*1c00*/  ISETP.GE.AND.EX P0, PT, R2.reuse, R5.reuse, PT, P0 ;  /* 0x000000050200720c */ /* 0x0c0fe40003f06300 */
[----:B------:R-:W-:Y:S02]  /*1c10*/  ISETP.LT.AND.EX P2, PT, R2, R5, PT, P2 ;  /* 0x000000050200720c */ /* 0x000fe40003f41320 */
[----:B------:R-:W-:Y:S02]  /*1c20*/  FSEL R8, R9, R0, !P0 ;  /* 0x0000000009087208 */ /* 0x000fe40004000000 */
[----:B------:R-:W-:-:S02]  /*1c30*/  SEL R7, R11, R4, P2 ;  /* 0x000000040b077207 */ /* 0x000fc40001000000 */
[----:B------:R-:W-:Y:S01]  /*1c40*/  SEL R6, R2, R5, P2 ;  /* 0x0000000502067207 */ /* 0x000fe20001000000 */
[----:B------:R-:W-:Y:S06]  /*1c50*/  BRA `(.L_x_40) ;  /* 0x0000003c00f87947 */ /* 0x000fec0003800000 */
.L_x_27:
[----:B------:R-:W2:Y:S01]  /*1c60*/  S2R R12, SR_LANEID ;  /* 0x00000000000c7919 */ /* 0x000ea20000000000 */
[----:B------:R-:W-:Y:S01]  /*1c70*/  LOP3.LUT R5, R0, 0x3e0, RZ, 0xc0, !PT ;  /* 0x000003e000057812 */ /* 0x000fe200078ec0ff */
[----:B------:R-:W-:Y:S01]  /*1c80*/  BSSY.RECONVERGENT B1, `(.L_x_53) ;  /* 0x0000026000017945 */ /* 0x000fe20003800200 */
[----:B-----5:R-:W-:Y:S02]  /*1c90*/  IMAD.MOV.U32 R14, RZ, RZ, R2 ;  /* 0x000000ffff0e7224 */ /* 0x020fe400078e0002 */
[----:B------:R-:W-:Y:S02]  /*1ca0*/  IMAD.MOV.U32 R16, RZ, RZ, R3 ;  /* 0x000000ffff107224 */ /* 0x000fe400078e0003 */
[----:B-1----:R-:W-:Y:S01]  /*1cb0*/  VIADD R6, R5, 0x20 ;  /* 0x0000002005067836 */ /* 0x002fe20000000000 */
[----:B------:R-:W-:-:S04]  /*1cc0*/  LOP3.LUT R5, RZ, R5, RZ, 0x33, !PT ;  /* 0x00000005ff057212 */ /* 0x000fc800078e33ff */
[----:B------:R-:W-:Y:S01]  /*1cd0*/  ISETP.GT.AND P0, PT, R6, UR6, PT ;  /* 0x0000000606007c0c */ /* 0x000fe2000bf04270 */
[----:B------:R-:W-:-:S05]  /*1ce0*/  VIADD R5, R5, UR6 ;  /* 0x0000000605057c36 */ /* 0x000fca0008000000 */
[----:B------:R-:W-:-:S05]  /*1cf0*/  SEL R5, R5, 0x1f, P0 ;  /* 0x0000001f05057807 */ /* 0x000fca0000000000 */
[----:B------:R1:W3:Y:S04]  /*1d00*/  SHFL.DOWN PT, R7, R4, 0x1, R5 ;  /* 0x0820000004077989 */ /* 0x0002e800000e0005 */
[----:B0-----:R1:W0:Y:S04]  /*1d10*/  SHFL.DOWN PT, R9, R2, 0x1, R5 ;  /* 0x0820000002097989 */ /* 0x00122800000e0005 */
[----:B------:R1:W4:Y:S01]  /*1d20*/  SHFL.DOWN PT, R11, R3, 0x1, R5 ;  /* 0x08200000030b7989 */ /* 0x00032200000e0005 */
[C---:B--2---:R-:W-:Y:S01]  /*1d30*/  ISETP.GE.AND P0, PT, R12.reuse, R5, PT ;  /* 0x000000050c00720c */ /* 0x044fe20003f06270 */
[C---:B------:R-:W-:Y:S01]  /*1d40*/  VIADD R6, R12.reuse, 0x2 ;  /* 0x000000020c067836 */ /* 0x040fe20000000000 */
[C---:B------:R-:W-:Y:S01]  /*1d50*/  ISETP.NE.AND P3, PT, R12.reuse, RZ, PT ;  /* 0x000000ff0c00720c */ /* 0x040fe20003f65270 */
[----:B------:R-:W-:-:S02]  /*1d60*/  VIADD R8, R12, 0x4 ;  /* 0x000000040c087836 */ /* 0x000fc40000000000 */
[----:B------:R-:W-:Y:S01]  /*1d70*/  VIADD R10, R12, 0x8 ;  /* 0x000000080c0a7836 */ /* 0x000fe20000000000 */
[-C--:B------:R-:W-:Y:S01]  /*1d80*/  ISETP.GT.AND P6, PT, R6, R5.reuse, PT ;  /* 0x000000050600720c */ /* 0x080fe20003fc4270 */
[----:B------:R-:W-:Y:S01]  /*1d90*/  IMAD.MOV.U32 R6, RZ, RZ, R4 ;  /* 0x000000ffff067224 */ /* 0x000fe200078e0004 */
[-C--:B------:R-:W-:Y:S01]  /*1da0*/  ISETP.GT.AND P4, PT, R8, R5.reuse, PT ;  /* 0x000000050800720c */ /* 0x080fe20003f84270 */
[----:B------:R-:W-:Y:S01]  /*1db0*/  VIADD R8, R12, 0x10 ;  /* 0x000000100c087836 */ /* 0x000fe20000000000 */
[----:B------:R-:W-:-:S03]  /*1dc0*/  ISETP.GT.AND P2, PT, R10, R5, PT ;  /* 0x000000050a00720c */ /* 0x000fc60003f44270 */
[----:B-1----:R-:W-:Y:S10]  /*1dd0*/  @P0 BRA `(.L_x_54) ;  /* 0x0000000000400947 */ /* 0x002ff40003800000 */
[----:B---3--:R-:W-:Y:S01]  /*1de0*/  FSETP.GEU.AND P0, PT, R4, R7, PT ;  /* 0x000000070400720b */ /* 0x008fe20003f0e000 */
        /* <DEDUP_REMOVED lines=15> */
.L_x_54:
[----:B------:R-:W-:Y:S05]  /*1ee0*/  BSYNC.RECONVERGENT B1 ;  /* 0x0000000000017941 */ /* 0x000fea0003800200 */
.L_x_53:
[----:B------:R1:W2:Y:S01]  /*1ef0*/  SHFL.DOWN PT, R3, R6, 0x2, R5 ;  /* 0x0840000006037989 */ /* 0x0002a200000e0005 */
[----:B------:R-:W-:Y:S01]  /*1f00*/  BSSY.RECONVERGENT B1, `(.L_x_55) ;  /* 0x0000018000017945 */ /* 0x000fe20003800200 */
[----:B------:R-:W-:Y:S01]  /*1f10*/  ISETP.GT.AND P5, PT, R8, R5, PT ;  /* 0x000000050800720c */ /* 0x000fe20003fa4270 */
[----:B------:R-:W-:Y:S01]  /*1f20*/  IMAD.MOV.U32 R10, RZ, RZ, R14 ;  /* 0x000000ffff0a7224 */ /* 0x000fe200078e000e */
[----:B---3--:R1:W3:Y:S01]  /*1f30*/  SHFL.DOWN PT, R7, R14, 0x2, R5 ;  /* 0x084000000e077989 */ /* 0x0082e200000e0005 */
[----:B------:R-:W-:Y:S02]  /*1f40*/  IMAD.MOV.U32 R12, RZ, RZ, R16 ;  /* 0x000000ffff0c7224 */ /* 0x000fe400078e0010 */
[----:B------:R-:W-:Y:S01]  /*1f50*/  IMAD.MOV.U32 R2, RZ, RZ, R6 ;  /* 0x000000ffff027224 */ /* 0x000fe200078e0006 */
[----:B0-----:R1:W0:Y:S01]  /*1f60*/  SHFL.DOWN PT, R9, R16, 0x2, R5 ;  /* 0x0840000010097989 */ /* 0x00122200000e0005 */
[----:B------:R-:W-:Y:S06]  /*1f70*/  @P6 BRA `(.L_x_56) ;  /* 0x0000000000406947 */ /* 0x000fec0003800000 */
[----:B--2---:R-:W-:Y:S01]  /*1f80*/  FSETP.GEU.AND P0, PT, R6, R3, PT ;  /* 0x000000030600720b */ /* 0x004fe20003f0e000 */
[----:B---3--:R-:W-:Y:S02]  /*1f90*/  IMAD.MOV.U32 R10, RZ, RZ, R7 ;  /* 0x000000ffff0a7224 */ /* 0x008fe400078e0007 */
[----:B0-----:R-:W-:Y:S02]  /*1fa0*/  IMAD.MOV.U32 R12, RZ, RZ, R9 ;  /* 0x000000ffff0c7224 */ /* 0x001fe400078e0009 */
        /* <DEDUP_REMOVED lines=13> */
.L_x_56:
[----:B------:R-:W-:Y:S05]  /*2080*/  BSYNC.RECONVERGENT B1 ;  /* 0x0000000000017941 */ /* 0x000fea0003800200 */
.L_x_55:
[----:B--2---:R2:W2:Y:S01]  /*2090*/  SHFL.DOWN PT, R3, R2, 0x4, R5 ;  /* 0x0880000002037989 */ /* 0x0044a200000e0005 */
[----:B------:R-:W-:Y:S01]  /*20a0*/  BSSY.RECONVERGENT B1, `(.L_x_57) ;  /* 0x0000017000017945 */ /* 0x000fe20003800200 */
[----:B------:R-:W-:Y:S02]  /*20b0*/  IMAD.MOV.U32 R4, RZ, RZ, R2 ;  /* 0x000000ffff047224 */ /* 0x000fe400078e0002 */
[----:B---3--:R3:W2:Y:S01]  /*20c0*/  SHFL.DOWN PT, R7, R10, 0x4, R5 ;  /* 0x088000000a077989 */ /* 0x0086a200000e0005 */
[----:B-1----:R-:W-:Y:S02]  /*20d0*/  IMAD.MOV.U32 R6, RZ, RZ, R10 ;  /* 0x000000ffff067224 */ /* 0x002fe400078e000a */
[----:B------:R-:W-:Y:S01]  /*20e0*/  IMAD.MOV.U32 R8, RZ, RZ, R12 ;  /* 0x000000ffff087224 */ /* 0x000fe200078e000c */
[----:B0-----:R3:W0:Y:S01]  /*20f0*/  SHFL.DOWN PT, R9, R12, 0x4, R5 ;  /* 0x088000000c097989 */ /* 0x00162200000e0005 */
[----:B------:R-:W-:Y:S05]  /*2100*/  @P4 BRA `(.L_x_58) ;  /* 0x0000000000404947 */ /* 0x000fea0003800000 */
[----:B--2---:R-:W-:Y:S01]  /*2110*/  FSETP.GEU.AND P0, PT, R2, R3, PT ;  /* 0x000000030200720b */ /* 0x004fe20003f0e000 */
[----:B------:R-:W-:Y:S02]  /*2120*/  IMAD.MOV.U32 R4, RZ, RZ, R3 ;  /* 0x000000ffff047224 */ /* 0x000fe400078e0003 */
[----:B------:R-:W-:Y:S02]  /*2130*/  IMAD.MOV.U32 R6, RZ, RZ, R7 ;  /* 0x000000ffff067224 */ /* 0x000fe400078e0007 */
[----:B0-----:R-:W-:-:S08]  /*2140*/  IMAD.MOV.U32 R8, RZ, RZ, R9 ;  /* 0x000000ffff087224 */ /* 0x001fd000078e0009 */
        /* <DEDUP_REMOVED lines=12> */
.L_x_58:
[----:B------:R-:W-:Y:S05]  /*2210*/  BSYNC.RECONVERGENT B1 ;  /* 0x0000000000017941 */ /* 0x000fea0003800200 */
.L_x_57:
[----:B--2---:R1:W2:Y:S01]  /*2220*/  SHFL.DOWN PT, R3, R4, 0x8, R5 ;  /* 0x0900000004037989 */ /* 0x0042a200000e0005 */
[----:B------:R-:W-:Y:S01]  /*2230*/  BSSY.RECONVERGENT B1, `(.L_x_59) ;  /* 0x0000017000017945 */ /* 0x000fe20003800200 */
[----:B------:R-:W-:Y:S02]  /*2240*/  IMAD.MOV.U32 R2, RZ, RZ, R4 ;  /* 0x000000ffff027224 */ /* 0x000fe400078e0004 */
[----:B------:R1:W1:Y:S01]  /*2250*/  SHFL.DOWN PT, R7, R6, 0x8, R5 ;  /* 0x0900000006077989 */ /* 0x00026200000e0005 */
[----:B---3--:R-:W-:Y:S02]  /*2260*/  IMAD.MOV.U32 R10, RZ, RZ, R6 ;  /* 0x000000ffff0a7224 */ /* 0x008fe400078e0006 */
[----:B------:R-:W-:Y:S01]  /*2270*/  IMAD.MOV.U32 R12, RZ, RZ, R8 ;  /* 0x000000ffff0c7224 */ /* 0x000fe200078e0008 */
[----:B0-----:R0:W3:Y:S01]  /*2280*/  SHFL.DOWN PT, R9, R8, 0x8, R5 ;  /* 0x0900000008097989 */ /* 0x0010e200000e0005 */
[----:B------:R-:W-:Y:S05]  /*2290*/  @P2 BRA `(.L_x_60) ;  /* 0x0000000000402947 */ /* 0x000fea0003800000 */
[----:B--2---:R-:W-:Y:S01]  /*22a0*/  FSETP.GEU.AND P0, PT, R4, R3, PT ;  /* 0x000000030400720b */ /* 0x004fe20003f0e000 */
[----:B------:R-:W-:Y:S02]  /*22b0*/  IMAD.MOV.U32 R2, RZ, RZ, R3 ;  /* 0x000000ffff027224 */ /* 0x000fe400078e0003 */
[----:B-1----:R-:W-:Y:S02]  /*22c0*/  IMAD.MOV.U32 R10, RZ, RZ, R7 ;  /* 0x000000ffff0a7224 */ /* 0x002fe400078e0007 */
[----:B---3--:R-:W-:-:S08]  /*22d0*/  IMAD.MOV.U32 R12, RZ, RZ, R9 ;  /* 0x000000ffff0c7224 */ /* 0x008fd000078e0009 */
        /* <DEDUP_REMOVED lines=12> */
.L_x_60:
[----:B------:R-:W-:Y:S05]  /*23a0*/  BSYNC.RECONVERGENT B1 ;  /* 0x0000000000017941 */ /* 0x000fea0003800200 */
.L_x_59:
[----:B--2---:R2:W2:Y:S01]  /*23b0*/  SHFL.DOWN PT, R3, R2, 0x10, R5 ;  /* 0x0a00000002037989 */ /* 0x0044a200000e0005 */
[----:B------:R-:W-:Y:S01]  /*23c0*/  BSSY.RECONVERGENT B1, `(.L_x_61) ;  /* 0x0000017000017945 */ /* 0x000fe20003800200 */
[----:B0-----:R-:W-:Y:S02]  /*23d0*/  IMAD.MOV.U32 R8, RZ, RZ, R2 ;  /* 0x000000ffff087224 */ /* 0x001fe400078e0002 */
[----:B---3--:R0:W3:Y:S01]  /*23e0*/  SHFL.DOWN PT, R9, R10, 0x10, R5 ;  /* 0x0a0000000a097989 */ /* 0x0080e200000e0005 */
[----:B-1----:R-:W-:Y:S02]  /*23f0*/  IMAD.MOV.U32 R7, RZ, RZ, R10 ;  /* 0x000000ffff077224 */ /* 0x002fe400078e000a */
[----:B------:R-:W-:Y:S01]  /*2400*/  IMAD.MOV.U32 R6, RZ, RZ, R12 ;  /* 0x000000ffff067224 */ /* 0x000fe200078e000c */
[----:B----4-:R0:W1:Y:S01]  /*2410*/  SHFL.DOWN PT, R11, R12, 0x10, R5 ;  /* 0x0a0000000c0b7989 */ /* 0x01006200000e0005 */
[----:B------:R-:W-:Y:S05]  /*2420*/  @P5 BRA `(.L_x_62) ;  /* 0x0000000000405947 */ /* 0x000fea0003800000 */
[----:B--2---:R-:W-:Y:S01]  /*2430*/  FSETP.GEU.AND P0, PT, R2, R3, PT ;  /* 0x000000030200720b */ /* 0x004fe20003f0e000 */
[----:B------:R-:W-:Y:S02]  /*2440*/  IMAD.MOV.U32 R8, RZ, RZ, R3 ;  /* 0x000000ffff087224 */ /* 0x000fe400078e0003 */
[----:B---3--:R-:W-:Y:S02]  /*2450*/  IMAD.MOV.U32 R7, RZ, RZ, R9 ;  /* 0x000000ffff077224 */ /* 0x008fe400078e0009 */
[----:B-1----:R-:W-:-:S08]  /*2460*/  IMAD.MOV.U32 R6, RZ, RZ, R11 ;  /* 0x000000ffff067224 */ /* 0x002fd000078e000b */
        /* <DEDUP_REMOVED lines=12> */
.L_x_62:
[----:B------:R-:W-:Y:S05]  /*2530*/  BSYNC.RECONVERGENT B1 ;  /* 0x0000000000017941 */ /* 0x000fea0003800200 */
.L_x_61:
[----:B------:R-:W-:Y:S04]  /*2540*/  BSSY.RECONVERGENT B1, `(.L_x_63) ;  /* 0x000000c000017945 */ /* 0x000fe80003800200 */
[----:B------:R-:W-:Y:S05]  /*2550*/  @P3 BRA `(.L_x_64) ;  /* 0x0000000000283947 */ /* 0x000fea0003800000 */
[----:B------:R-:W4:Y:S01]  /*2560*/  S2R R4, SR_CgaCtaId ;  /* 0x0000000000047919 */ /* 0x000f220000008800 */
[----:B--2---:R-:W-:Y:S02]  /*2570*/  MOV R3, 0x400 ;  /* 0x0000040000037802 */ /* 0x004fe40000000f00 */
[----:B------:R-:W-:-:S04]  /*2580*/  SHF.R.U32.HI R2, RZ, 0x1, R0 ;  /* 0x00000001ff027819 */ /* 0x000fc80000011600 */
[----:B------:R-:W-:Y:S02]  /*2590*/  LOP3.LUT R2, R2, 0x1f0, RZ, 0xc0, !PT ;  /* 0x000001f002027812 */ /* 0x000fe400078ec0ff */
[----:B----4-:R-:W-:-:S05]  /*25a0*/  LEA R3, R4, R3, 0x18 ;  /* 0x0000000304037211 */ /* 0x010fca00078ec0ff */
[----:B0-----:R-:W-:Y:S02]  /*25b0*/  IMAD.IADD R5, R2, 0x1, R3 ;  /* 0x0000000102057824 */ /* 0x001fe400078e0203 */
[----:B------:R-:W-:Y:S02]  /*25c0*/  IMAD.MOV.U32 R2, RZ, RZ, R7 ;  /* 0x000000ffff027224 */ /* 0x000fe400078e0007 */
[----:B------:R-:W-:Y:S01]  /*25d0*/  IMAD.MOV.U32 R3, RZ, RZ, R6 ;  /* 0x000000ffff037224 */ /* 0x000fe200078e0006 */
[----:B------:R4:W-:Y:S04]  /*25e0*/  STS [R5+0x8], R8 ;  /* 0x0000080805007388 */ /* 0x0009e80000000800 */
[----:B------:R4:W-:Y:S02]  /*25f0*/  STS.64 [R5+0x10], R2 ;  /* 0x0000100205007388 */ /* 0x0009e40000000a00 */
.L_x_64:
[----:B------:R-:W-:Y:S05]  /*2600*/  BSYNC.RECONVERGENT B1 ;  /* 0x0000000000017941 */ /* 0x000fea0003800200 */
.L_x_63:
[----:B------:R-:W-:Y:S01]  /*2610*/  BAR.SYNC.DEFER_BLOCKING 0x0 ;  /* 0x0000000000007b1d */ /* 0x000fe20000010000 */
[----:B------:R-:W-:-:S13]  /*2620*/  ISETP.NE.AND P1, PT, R0, RZ, PT ;  /* 0x000000ff0000720c */ /* 0x000fda0003f25270 */
[----:B------:R-:W-:Y:S05]  /*2630*/  @P1 BRA `(.L_x_40) ;  /* 0x0000003400801947 */ /* 0x000fea0003800000 */
[----:B------:R-:W-:Y:S01]  /*2640*/  UISETP.GE.AND UP0, UPT, UR6, 0x21, UPT ;  /* 0x000000210600788c */ /* 0x000fe2000bf06270 */
[----:B------:R-:W-:Y:S02]  /*2650*/  IMAD.MOV.U32 R0, RZ, RZ, R8 ;  /* 0x000000ffff007224 */ /* 0x000fe400078e0008 */
[----:B---3--:R-:W-:Y:S02]  /*2660*/  IMAD.MOV.U32 R9, RZ, RZ, R7 ;  /* 0x000000ffff097224 */ /* 0x008fe400078e0007 */
[----:B0-----:R-:W-:-:S04]  /*2670*/  IMAD.MOV.U32 R10, RZ, RZ, R6 ;  /* 0x000000ffff0a7224 */ /* 0x001fc800078e0006 */
[----:B------:R-:W-:Y:S05]  /*2680*/  BRA.U !UP0, `(.L_x_65) ;  /* 0x00000001085c7547 */ /* 0x000fea000b800000 */
[----:B------:R-:W0:Y:S01]  /*2690*/  S2UR UR5, SR_CgaCtaId ;  /* 0x00000000000579c3 */ /* 0x000e220000008800 */
[----:B------:R-:W-:Y:S01]  /*26a0*/  UMOV UR4, 0x400 ;  /* 0x0000040000047882 */ /* 0x000fe20000000000 */
[----:B------:R-:W-:Y:S01]  /*26b0*/  BSSY.RECONVERGENT B1, `(.L_x_65) ;  /* 0x0000014000017945 */ /* 0x000fe20003800200 */
[----:B0-----:R-:W-:-:S09]  /*26c0*/  ULEA UR4, UR5, UR4, 0x18 ;  /* 0x0000000405047291 */ /* 0x001fd2000f8ec0ff */
[----:B--2-4-:R-:W0:Y:S04]  /*26d0*/  LDS R3, [UR4+0x18] ;  /* 0x00001804ff037984 */ /* 0x014e280008000800 */
[----:B------:R-:W2:Y:S01]  /*26e0*/  LDS.64 R4, [UR4+0x20] ;  /* 0x00002004ff047984 */ /* 0x000ea20008000a00 */
[----:B0-----:R-:W-:Y:S01]  /*26f0*/  FSETP.GEU.AND P0, PT, R8, R3, PT ;  /* 0x000000030800720b */ /* 0x001fe20003f0e000 */
[----:B------:R-:W-:Y:S02]  /*2700*/  IMAD.MOV.U32 R0, RZ, RZ, R3 ;  /* 0x000000ffff007224 */ /* 0x000fe400078e0003 */
[----:B--2---:R-:W-:Y:S02]  /*2710*/  IMAD.MOV.U32 R9, RZ, RZ, R4 ;  /* 0x000000ffff097224 */ /* 0x004fe400078e0004 */
[----:B------:R-:W-:-:S08]  /*2720*/  IMAD.MOV.U32 R10, RZ, RZ, R5 ;  /* 0x000000ffff0a7224 */ /* 0x000fd000078e0005 */
        /* <DEDUP_REMOVED lines=12> */
.L_x_66:
[----:B------:R-:W-:Y:S05]  /*27f0*/  BSYNC.RECONVERGENT B1 ;  /* 0x0000000000017941 */ /* 0x000fea0003800200 */
.L_x_65:
[----:B------:R-:W-:Y:S01]  /*2800*/  UISETP.GE.AND UP0, UPT, UR6, 0x41, UPT ;  /* 0x000000410600788c */ /* 0x000fe2000bf06270 */
[----:B--2-4-:R-:W-:Y:S02]  /*2810*/  IMAD.MOV.U32 R2, RZ, RZ, R0 ;  /* 0x000000ffff027224 */ /* 0x014fe400078e0000 */
[----:B------:R-:W-:Y:S02]  /*2820*/  IMAD.MOV.U32 R5, RZ, RZ, R9 ;  /* 0x000000ffff057224 */ /* 0x000fe400078e0009 */
[----:B------:R-:W-:-:S04]  /*2830*/  IMAD.MOV.U32 R4, RZ, RZ, R10 ;  /* 0x000000ffff047224 */ /* 0x000fc800078e000a */
[----:B------:R-:W-:Y:S05]  /*2840*/  BRA.U !UP0, `(.L_x_67) ;  /* 0x00000001085c7547 */ /* 0x000fea000b800000 */
[----:B------:R-:W0:Y:S01]  /*2850*/  S2UR UR5, SR_CgaCtaId ;  /* 0x00000000000579c3 */ /* 0x000e220000008800 */
[----:B------:R-:W-:Y:S01]  /*2860*/  UMOV UR4, 0x400 ;  /* 0x0000040000047882 */ /* 0x000fe20000000000 */
[----:B------:R-:W-:Y:S01]  /*2870*/  BSSY.RECONVERGENT B1, `(.L_x_67) ;  /* 0x0000014000017945 */ /* 0x000fe20003800200 */
[----:B0-----:R-:W-:-:S09]  /*2880*/  ULEA UR4, UR5, UR4, 0x18 ;  /* 0x0000000405047291 */ /* 0x001fd2000f8ec0ff */
[----:B------:R-:W0:Y:S04]  /*2890*/  LDS R3, [UR4+0x28] ;  /* 0x00002804ff037984 */ /* 0x000e280008000800 */
        /* <DEDUP_REMOVED lines=17> */
.L_x_68:
[----:B------:R-:W-:Y:S05]  /*29b0*/  BSYNC.RECONVERGENT B1 ;  /* 0x0000000000017941 */ /* 0x000fea0003800200 */
.L_x_67:
[----:B------:R-:W-:Y:S01]  /*29c0*/  UISETP.GE.AND UP0, UPT, UR6, 0x61, UPT ;  /* 0x000000610600788c */ /* 0x000fe2000bf06270 */
[----:B------:R-:W-:Y:S02]  /*29d0*/  IMAD.MOV.U32 R0, RZ, RZ, R2 ;  /* 0x000000ffff007224 */ /* 0x000fe400078e0002 */
        /* <DEDUP_REMOVED lines=25> */
.L_x_70:
[----:B------:R-:W-:Y:S05]  /*2b70*/  BSYNC.RECONVERGENT B1 ;  /* 0x0000000000017941 */ /* 0x000fea0003800200 */
.L_x_69:
        /* <DEDUP_REMOVED lines=27> */
.L_x_72:
[----:B------:R-:W-:Y:S05]  /*2d30*/  BSYNC.RECONVERGENT B1 ;  /* 0x0000000000017941 */ /* 0x000fea0003800200 */
.L_x_71:
        /* <DEDUP_REMOVED lines=27> */
.L_x_74:
[----:B------:R-:W-:Y:S05]  /*2ef0*/  BSYNC.RECONVERGENT B1 ;  /* 0x0000000000017941 */ /* 0x000fea0003800200 */
.L_x_73:
        /* <DEDUP_REMOVED lines=27> */
.L_x_76:
[----:B------:R-:W-:Y:S05]  /*30b0*/  BSYNC.RECONVERGENT B1 ;  /* 0x0000000000017941 */ /* 0x000fea0003800200 */
.L_x_75:
[----:B------:R-:W-:Y:S01]  /*30c0*/  UISETP.GE.AND UP0, UPT, UR6, 0xe1, UPT ;  /* 0x000000e10600788c */ /* 0x000fe2000bf06270 */
[----:B------:R-:W-:Y:S02]  /*30d0*/  IMAD.MOV.U32 R8, RZ, RZ, R2 ;  /* 0x000000ffff087224 */ /* 0x000fe400078e0002 */
[----:B------:R-:W-:Y:S02]  /*30e0*/  IMAD.MOV.U32 R7, RZ, RZ, R5 ;  /* 0x000000ffff077224 */ /* 0x000fe400078e0005 */
[----:B------:R-:W-:-:S04]  /*30f0*/  IMAD.MOV.U32 R6, RZ, RZ, R4 ;  /* 0x000000ffff067224 */ /* 0x000fc800078e0004 */
[----:B------:R-:W-:Y:S05]  /*3100*/  BRA.U !UP0, `(.L_x_40) ;  /* 0x0000002908cc7547 */ /* 0x000fea000b800000 */
[----:B------:R-:W0:Y:S01]  /*3110*/  S2UR UR5, SR_CgaCtaId ;  /* 0x00000000000579c3 */ /* 0x000e220000008800 */
[----:B------:R-:W-:Y:S02]  /*3120*/  UMOV UR4, 0x400 ;  /* 0x0000040000047882 */ /* 0x000fe40000000000 */
[----:B0-----:R-:W-:-:S09]  /*3130*/  ULEA UR4, UR5, UR4, 0x18 ;  /* 0x0000000405047291 */ /* 0x001fd2000f8ec0ff */
[----:B------:R-:W0:Y:S04]  /*3140*/  LDS R3, [UR4+0x78] ;  /* 0x00007804ff037984 */ /* 0x000e280008000800 */
[----:B-1----:R-:W1:Y:S01]  /*3150*/  LDS.64 R10, [UR4+0x80] ;  /* 0x00008004ff0a7984 */ /* 0x002e620008000a00 */
[----:B0-----:R-:W-:Y:S01]  /*3160*/  FSETP.GEU.AND P0, PT, R2, R3, PT ;  /* 0x000000030200720b */ /* 0x001fe20003f0e000 */
[----:B------:R-:W-:Y:S02]  /*3170*/  IMAD.MOV.U32 R8, RZ, RZ, R3 ;  /* 0x000000ffff087224 */ /* 0x000fe400078e0003 */
[----:B-1----:R-:W-:Y:S02]  /*3180*/  IMAD.MOV.U32 R7, RZ, RZ, R10 ;  /* 0x000000ffff077224 */ /* 0x002fe400078e000a */
        /* <DEDUP_REMOVED lines=8> */
[CC--:B------:R-:W-:Y:S02]  /*3210*/  ISETP.LT.U32.AND P2, PT, R5.reuse, R10.reuse, PT ;  /* 0x0000000a0500720c */ /* 0x0c0fe40003f41070 */
[CC--:B------:R-:W-:Y:S02]  /*3220*/  ISETP.GE.AND.EX P0, PT, R4.reuse, R11.reuse, PT, P0 ;  /* 0x0000000b0400720c */ /* 0x0c0fe40003f06300 */
[----:B------:R-:W-:Y:S02]  /*3230*/  ISETP.LT.AND.EX P2, PT, R4, R11, PT, P2 ;  /* 0x0000000b0400720c */ /* 0x000fe40003f41320 */
[----:B------:R-:W-:Y:S02]  /*3240*/  FSEL R8, R2, R3, !P0 ;  /* 0x0000000302087208 */ /* 0x000fe40004000000 */
[----:B------:R-:W-:-:S02]  /*3250*/  SEL R7, R5, R10, P2 ;  /* 0x0000000a05077207 */ /* 0x000fc40001000000 */
[----:B------:R-:W-:Y:S01]  /*3260*/  SEL R6, R4, R11, P2 ;  /* 0x0000000b04067207 */ /* 0x000fe20001000000 */
[----:B------:R-:W-:Y:S06]  /*3270*/  BRA `(.L_x_40) ;  /* 0x0000002800707947 */ /* 0x000fec0003800000 */
.L_x_8:
[----:B------:R-:W1:Y:S01]  /*3280*/  S2R R0, SR_TID.X ;  /* 0x0000000000007919 */ /* 0x000e620000002100 */
[----:B------:R-:W1:Y:S02]  /*3290*/  LDC.64 R2, c[0x0][0x380] ;  /* 0x0000e000ff027b82 */ /* 0x000e640000000a00 */
[----:B-1----:R-:W-:-:S05]  /*32a0*/  IMAD.WIDE.U32 R2, R0, 0x10, R2 ;  /* 0x0000001000027825 */ /* 0x002fca00078e0002 */
[----:B0-----:R-:W2:Y:S04]  /*32b0*/  LDG.E.CONSTANT R11, desc[UR10][R2.64] ;  /* 0x0000000a020b7981 */ /* 0x001ea8000c1e9900 */
[----:B------:R-:W2:Y:S04]  /*32c0*/  LDG.E.CONSTANT R6, desc[UR10][R2.64+0x1000] ;  /* 0x0010000a02067981 */ /* 0x000ea8000c1e9900 */
[----:B------:R-:W3:Y:S04]  /*32d0*/  LDG.E.64.CONSTANT R4, desc[UR10][R2.64+0x8] ;  /* 0x0000080a02047981 */ /* 0x000ee8000c1e9b00 */
[----:B------:R-:W3:Y:S04]  /*32e0*/  LDG.E.64.CONSTANT R16, desc[UR10][R2.64+0x1008] ;  /* 0x0010080a02107981 */ /* 0x000ee8000c1e9b00 */
[----:B------:R-:W4:Y:S04]  /*32f0*/  LDG.E.CONSTANT R7, desc[UR10][R2.64+0x2000] ;  /* 0x0020000a02077981 */ /* 0x000f28000c1e9900 */
[----:B------:R-:W5:Y:S04]  /*3300*/  LDG.E.64.CONSTANT R14, desc[UR10][R2.64+0x2008] ;  /* 0x0020080a020e7981 */ /* 0x000f68000c1e9b00 */
[----:B------:R-:W5:Y:S04]  /*3310*/  LDG.E.CONSTANT R10, desc[UR10][R2.64+0x3000] ;  /* 0x0030000a020a7981 */ /* 0x000f68000c1e9900 */
[----:B------:R-:W5:Y:S04]  /*3320*/  LDG.E.64.CONSTANT R12, desc[UR10][R2.64+0x3008] ;  /* 0x0030080a020c7981 */ /* 0x000f68000c1e9b00 */
[----:B------:R-:W5:Y:S04]  /*3330*/  LDG.E.CONSTANT R26, desc[UR10][R2.64+0x4000] ;  /* 0x0040000a021a7981 */ /* 0x000f68000c1e9900 */
[----:B------:R0:W5:Y:S01]  /*3340*/  LDG.E.64.CONSTANT R8, desc[UR10][R2.64+0x4008] ;  /* 0x0040080a02087981 */ /* 0x000162000c1e9b00 */
[----:B------:R-:W-:Y:S01]  /*3350*/  UISETP.GE.U32.AND UP0, UPT, UR8, 0xa00, UPT ;  /* 0x00000a000800788c */ /* 0x000fe2000bf06070 */
[----:B0-----:R-:W-:-:S02]  /*3360*/  IMAD.MOV.U32 R3, RZ, RZ, 0x500 ;  /* 0x00000500ff037424 */ /* 0x001fc400078e00ff */
[----:B------:R-:W-:Y:S01]  /*3370*/  IMAD.MOV.U32 R2, RZ, RZ, RZ ;  /* 0x000000ffff027224 */ /* 0x000fe200078e00ff */
[----:B--2---:R-:W-:-:S13]  /*3380*/  FSETP.GEU.AND P1, PT, R11, R6, PT ;  /* 0x000000060b00720b */ /* 0x004fda0003f2e000 */
[----:B---3--:R-:W-:-:S04]  /*3390*/  @P1 ISETP.GE.U32.AND P0, PT, R4, R16, PT ;  /* 0x000000100400120c */ /* 0x008fc80003f06070 */
[----:B------:R-:W-:-:S04]  /*33a0*/  @P1 ISETP.GE.AND.EX P0, PT, R5, R17, PT, P0 ;  /* 0x000000110500120c */ /* 0x000fc80003f06300 */
[----:B------:R-:W-:-:S04]  /*33b0*/  @P1 FSETP.LT.OR P0, PT, R6, R11, !P0 ;  /* 0x0000000b0600120b */ /* 0x000fc80004701400 */
[----:B------:R-:W-:Y:S02]  /*33c0*/  @P1 FSEL R6, R11, R6, P0 ;  /* 0x000000060b061208 */ /* 0x000fe40000000000 */
[----:B------:R-:W-:Y:S02]  /*33d0*/  @P1 SEL R16, R4, R16, P0 ;  /* 0x0000001004101207 */ /* 0x000fe40000000000 */
[----:B----4-:R-:W-:Y:S02]  /*33e0*/  FSETP.GEU.AND P2, PT, R6, R7, PT ;  /* 0x000000070600720b */ /* 0x010fe40003f4e000 */
[----:B------:R-:W-:-:S11]  /*33f0*/  @P1 SEL R17, R5, R17, P0 ;  /* 0x0000001105111207 */ /* 0x000fd60000000000 */
[----:B-----5:R-:W-:-:S04]  /*3400*/  @P2 ISETP.GE.U32.AND P0, PT, R16, R14, PT ;  /* 0x0000000e1000220c */ /* 0x020fc80003f06070 */
[----:B------:R-:W-:-:S04]  /*3410*/  @P2 ISETP.GE.AND.EX P0, PT, R17, R15, PT, P0 ;  /* 0x0000000f1100220c */ /* 0x000fc80003f06300 */
[----:B------:R-:W-:-:S04]  /*3420*/  @P2 FSETP.LT.OR P0, PT, R7, R6, !P0 ;  /* 0x000000060700220b */ /* 0x000fc80004701400 */
[----:B------:R-:W-:Y:S02]  /*3430*/  @P2 FSEL R7, R6, R7, P0 ;  /* 0x0000000706072208 */ /* 0x000fe40000000000 */
[----:B------:R-:W-:Y:S02]  /*3440*/  @P2 SEL R14, R16, R14, P0 ;  /* 0x0000000e100e2207 */ /* 0x000fe40000000000 */
[----:B------:R-:W-:Y:S02]  /*3450*/  FSETP.GEU.AND P1, PT, R7, R10, PT ;  /* 0x0000000a0700720b */ /* 0x000fe40003f2e000 */
[----:B------:R-:W-:-:S11]  /*3460*/  @P2 SEL R15, R17, R15, P0 ;  /* 0x0000000f110f2207 */ /* 0x000fd60000000000 */
[----:B------:R-:W-:-:S04]  /*3470*/  @P1 ISETP.GE.U32.AND P0, PT, R14, R12, PT ;  /* 0x0000000c0e00120c */ /* 0x000fc80003f06070 */
        /* <DEDUP_REMOVED lines=11> */
[----:B------:R-:W-:Y:S01]  /*3530*/  @P2 SEL R9, R13, R9, P0 ;  /* 0x000000090d092207 */ /* 0x000fe20000000000 */
[----:B------:R-:W-:Y:S06]  /*3540*/  BRA.U !UP0, `(.L_x_77) ;  /* 0x0000000908dc7547 */ /* 0x000fec000b800000 */
[----:B------:R-:W-:Y:S01]  /*3550*/  UIADD3 UR9, UP0, UPT, UR8, -0xa00, URZ ;  /* 0xfffff60008097890 */ /* 0x000fe2000ff1e0ff */
[----:B------:R-:W-:Y:S02]  /*3560*/  IMAD.MOV.U32 R3, RZ, RZ, 0x500 ;  /* 0x00000500ff037424 */ /* 0x000fe400078e00ff */
[----:B------:R-:W-:Y:S01]  /*3570*/  IMAD.MOV.U32 R2, RZ, RZ, RZ ;  /* 0x000000ffff027224 */ /* 0x000fe200078e00ff */
[----:B------:R-:W-:Y:S02]  /*3580*/  ULEA.HI.X.SX32 UR8, UR8, 0xffffffff, 0x1, UP0 ;  /* 0xffffffff08087891 */ /* 0x000fe400080f0eff */
[----:B------:R-:W-:Y:S02]  /*3590*/  UIMAD.WIDE.U32 UR12, UR9, -0x33333333, URZ ;  /* 0xcccccccd090c78a5 */ /* 0x000fe4000f8e00ff */
[----:B------:R-:W-:Y:S02]  /*35a0*/  UIMAD.WIDE.U32 UR4, UR8, -0x33333333, URZ ;  /* 0xcccccccd080478a5 */ /* 0x000fe4000f8e00ff */
[----:B------:R-:W-:-:S02]  /*35b0*/  UISETP.GE.U32.AND UP1, UPT, UR9, 0x500, UPT ;  /* 0x000005000900788c */ /* 0x000fc4000bf26070 */
[----:B------:R-:W-:Y:S02]  /*35c0*/  UIMAD.WIDE.U32 UR4, UP0, UR9, -0x33333334, UR4 ;  /* 0xcccccccc090478a5 */ /* 0x000fe4000f800004 */
[----:B------:R-:W-:Y:S02]  /*35d0*/  UISETP.GE.U32.AND.EX UP1, UPT, UR8, URZ, UPT, UP1 ;  /* 0x000000ff0800728c */ /* 0x000fe4000bf26110 */
[----:B------:R-:W-:Y:S02]  /*35e0*/  UIADD3.X UR7, UPT, UPT, URZ, URZ, URZ, UP0, !UPT ;  /* 0x000000ffff077290 */ /* 0x000fe400087fe4ff */
[----:B------:R-:W-:Y:S01]  /*35f0*/  UIADD3 URZ, UP0, UPT, UR13, UR4, URZ ;  /* 0x000000040dff7290 */ /* 0x000fe2000ff1e0ff */
[----:B------:R-:W-:-:S03]  /*3600*/  UMOV UR6, UR5 ;  /* 0x0000000500067c82 */ /* 0x000fc60008000000 */
[----:B------:R-:W-:-:S04]  /*3610*/  UIMAD.WIDE.U32.X UR4, UR8, -0x33333334, UR6, UP0 ;  /* 0xcccccccc080478a5 */ /* 0x000fc800080e0406 */
[----:B------:R-:W-:-:S04]  /*3620*/  USHF.R.U64 UR6, UR4, 0xa, UR5 ;  /* 0x0000000a04067899 */ /* 0x000fc80008001205 */
[----:B------:R-:W-:-:S04]  /*3630*/  ULOP3.LUT UR7, UR6, 0x1, URZ, 0xc0, !UPT ;  /* 0x0000000106077892 */ /* 0x000fc8000f8ec0ff */
[----:B------:R-:W-:-:S04]  /*3640*/  UISETP.NE.U32.AND UP0, UPT, UR7, 0x1, UPT ;  /* 0x000000010700788c */ /* 0x000fc8000bf05070 */
[----:B------:R-:W-:Y:S01]  /*3650*/  UISETP.NE.U32.AND.EX UP0, UPT, URZ, URZ, UPT, UP0 ;  /* 0x000000ffff00728c */ /* 0x000fe2000bf05100 */
[----:B------:R-:W-:Y:S10]  /*3660*/  BRA.U !UP1, `(.L_x_78) ;  /* 0x0000000509b87547 */ /* 0x000ff4000b800000 */
[----:B------:R-:W0:Y:S01]  /*3670*/  LDCU.64 UR8, c[0x0][0x380] ;  /* 0x00007000ff0877ac */ /* 0x000e220008000a00 */
[----:B------:R-:W-:Y:S02]  /*3680*/  IMAD.MOV.U32 R3, RZ, RZ, 0x500 ;  /* 0x00000500ff037424 */ /* 0x000fe400078e00ff */
[----:B------:R-:W-:Y:S01]  /*3690*/  IMAD.MOV.U32 R2, RZ, RZ, RZ ;  /* 0x000000ffff027224 */ /* 0x000fe200078e00ff */
[----:B------:R-:W-:-:S04]  /*36a0*/  UIADD3 UR4, UP1, UPT, UR6, 0x1, URZ ;  /* 0x0000000106047890 */ /* 0x000fc8000ff3e0ff */
[----:B------:R-:W-:Y:S02]  /*36b0*/  ULEA.HI.X UR5, UR5, URZ, URZ, 0x16, UP1 ;  /* 0x000000ff05057291 */ /* 0x000fe400088fb4ff */
[----:B------:R-:W-:Y:S02]  /*36c0*/  ULOP3.LUT UR4, UR4, 0xfffffffe, URZ, 0xc0, !UPT ;  /* 0xfffffffe04047892 */ /* 0x000fe4000f8ec0ff */
[----:B------:R-:W-:Y:S01]  /*36d0*/  ULOP3.LUT UR5, UR5, 0x7fffff, URZ, 0xc0, !UPT ;  /* 0x007fffff05057892 */ /* 0x000fe2000f8ec0ff */
[----:B0-----:R-:W-:-:S04]  /*36e0*/  LEA R28, P0, R0, UR8, 0x4 ;  /* 0x00000008001c7c11 */ /* 0x001fc8000f8020ff */
[----:B------:R-:W-:Y:S02]  /*36f0*/  IADD3 R28, P1, PT, R28, 0xe008, RZ ;  /* 0x0000e0081c1c7810 */ /* 0x000fe40007f3e0ff */
[----:B------:R-:W-:-:S05]  /*3700*/  LEA.HI.X R29, R0, UR9, RZ, 0x4, P0 ;  /* 0x00000009001d7c11 */ /* 0x000fca00080f24ff */
[----:B------:R-:W-:-:S07]  /*3710*/  IMAD.X R29, RZ, RZ, R29, P1 ;  /* 0x000000ffff1d7224 */ /* 0x000fce00008e061d */
.L_x_79:
[----:B------:R-:W2:Y:S04]  /*3720*/  LDG.E.CONSTANT R25, desc[UR10][R28.64+-0x9008] ;  /* 0xff6ff80a1c197981 */ /* 0x000ea8000c1e9900 */
[----:B------:R-:W3:Y:S04]  /*3730*/  LDG.E.64.CONSTANT R22, desc[UR10][R28.64+-0x9000] ;  /* 0xff70000a1c167981 */ /* 0x000ee8000c1e9b00 */
[----:B------:R-:W4:Y:S04]  /*3740*/  LDG.E.CONSTANT R27, desc[UR10][R28.64+-0x8008] ;  /* 0xff7ff80a1c1b7981 */ /* 0x000f28000c1e9900 */
[----:B------:R-:W5:Y:S04]  /*3750*/  LDG.E.64.CONSTANT R10, desc[UR10][R28.64+-0x8000] ;  /* 0xff80000a1c0a7981 */ /* 0x000f68000c1e9b00 */
[----:B------:R-:W5:Y:S04]  /*3760*/  LDG.E.CONSTANT R4, desc[UR10][R28.64+-0x7008] ;  /* 0xff8ff80a1c047981 */ /* 0x000f68000c1e9900 */
        /* <DEDUP_REMOVED lines=8> */
[----:B------:R-:W5:Y:S01]  /*37f0*/  LDG.E.64.CONSTANT R20, desc[UR10][R28.64+-0x3000] ;  /* 0xffd0000a1c147981 */ /* 0x000f62000c1e9b00 */
[----:B--2---:R-:W-:-:S13]  /*3800*/  FSETP.GEU.AND P1, PT, R26, R25, PT ;  /* 0x000000191a00720b */ /* 0x004fda0003f2e000 */
[----:B---3--:R-:W-:-:S04]  /*3810*/  @P1 ISETP.GE.U32.AND P0, PT, R8, R22, PT ;  /* 0x000000160800120c */ /* 0x008fc80003f06070 */
[----:B------:R-:W-:-:S04]  /*3820*/  @P1 ISETP.GE.AND.EX P0, PT, R9, R23, PT, P0 ;  /* 0x000000170900120c */ /* 0x000fc80003f06300 */
[----:B------:R-:W-:-:S04]  /*3830*/  @P1 FSETP.LT.OR P0, PT, R25, R26, !P0 ;  /* 0x0000001a1900120b */ /* 0x000fc80004701400 */
[----:B------:R-:W-:Y:S02]  /*3840*/  @P1 FSEL R25, R26, R25, P0 ;  /* 0x000000191a191208 */ /* 0x000fe40000000000 */
[----:B------:R-:W-:Y:S01]  /*3850*/  @P1 SEL R22, R8, R22, P0 ;  /* 0x0000001608161207 */ /* 0x000fe20000000000 */
[----:B------:R-:W2:Y:S01]  /*3860*/  LDG.E.CONSTANT R26, desc[UR10][R28.64+-0x8] ;  /* 0xfffff80a1c1a7981 */ /* 0x000ea2000c1e9900 */
[----:B----4-:R-:W-:Y:S02]  /*3870*/  FSETP.GEU.AND P2, PT, R25, R27, PT ;  /* 0x0000001b1900720b */ /* 0x010fe40003f4e000 */
[----:B------:R-:W-:Y:S02]  /*3880*/  @P1 SEL R23, R9, R23, P0 ;  /* 0x0000001709171207 */ /* 0x000fe40000000000 */
[----:B------:R0:W3:Y:S09]  /*3890*/  LDG.E.64.CONSTANT R8, desc[UR10][R28.64] ;  /* 0x0000000a1c087981 */ /* 0x0000f2000c1e9b00 */
[----:B-----5:R-:W-:-:S04]  /*38a0*/  @P2 ISETP.GE.U32.AND P0, PT, R22, R10, PT ;  /* 0x0000000a1600220c */ /* 0x020fc80003f06070 */
[----:B------:R-:W-:-:S04]  /*38b0*/  @P2 ISETP.GE.AND.EX P0, PT, R23, R11, PT, P0 ;  /* 0x0000000b1700220c */ /* 0x000fc80003f06300 */
[----:B------:R-:W-:-:S04]  /*38c0*/  @P2 FSETP.LT.OR P0, PT, R27, R25, !P0 ;  /* 0x000000191b00220b */ /* 0x000fc80004701400 */
[----:B------:R-:W-:Y:S02]  /*38d0*/  @P2 FSEL R27, R25, R27, P0 ;  /* 0x0000001b191b2208 */ /* 0x000fe40000000000 */
[----:B------:R-:W4:Y:S02]  /*38e0*/  LDG.E.CONSTANT R25, desc[UR10][R28.64+-0x2008] ;  /* 0xffdff80a1c197981 */ /* 0x000f24000c1e9900 */
[----:B------:R-:W-:Y:S02]  /*38f0*/  FSETP.GEU.AND P1, PT, R27, R4, PT ;  /* 0x000000041b00720b */ /* 0x000fe40003f2e000 */
[----:B------:R-:W-:Y:S02]  /*3900*/  @P2 SEL R10, R22, R10, P0 ;  /* 0x0000000a160a2207 */ /* 0x000fe40000000000 */
[----:B------:R-:W-:Y:S02]  /*3910*/  @P2 SEL R11, R23, R11, P0 ;  /* 0x0000000b170b2207 */ /* 0x000fe40000000000 */
[----:B------:R-:W5:Y:S07]  /*3920*/  LDG.E.64.CONSTANT R22, desc[UR10][R28.64+-0x2000] ;  /* 0xffe0000a1c167981 */ /* 0x000f6e000c1e9b00 */
[----:B------:R-:W-:-:S04]  /*3930*/  @P1 ISETP.GE.U32.AND P0, PT, R10, R12, PT ;  /* 0x0000000c0a00120c */ /* 0x000fc80003f06070 */
[----:B------:R-:W-:-:S04]  /*3940*/  @P1 ISETP.GE.AND.EX P0, PT, R11, R13, PT, P0 ;  /* 0x0000000d0b00120c */ /* 0x000fc80003f06300 */
[----:B------:R-:W-:-:S04]  /*3950*/  @P1 FSETP.LT.OR P0, PT, R4, R27, !P0 ;  /* 0x0000001b0400120b */ /* 0x000fc80004701400 */
[----:B------:R-:W-:Y:S02]  /*3960*/  @P1 FSEL R4, R27, R4, P0 ;  /* 0x000000041b041208 */ /* 0x000fe40000000000 */
[----:B------:R-:W2:Y:S01]  /*3970*/  LDG.E.CONSTANT R27, desc[UR10][R28.64+-0x1008] ;  /* 0xffeff80a1c1b7981 */ /* 0x000ea2000c1e9900 */
[----:B------:R-:W-:Y:S02]  /*3980*/  @P1 SEL R12, R10, R12, P0 ;  /* 0x0000000c0a0c1207 */ /* 0x000fe40000000000 */
[----:B------:R-:W-:Y:S02]  /*3990*/  @P1 SEL R13, R11, R13, P0 ;  /* 0x0000000d0b0d1207 */ /* 0x000fe40000000000 */
[----:B------:R-:W3:Y:S01]  /*39a0*/  LDG.E.64.CONSTANT R10, desc[UR10][R28.64+-0x1000] ;  /* 0xfff0000a1c0a7981 */ /* 0x000ee2000c1e9b00 */
[----:B------:R-:W-:-:S13]  /*39b0*/  FSETP.GEU.AND P2, PT, R4, R5, PT ;  /* 0x000000050400720b */ /* 0x000fda0003f4e000 */
[----:B------:R-:W-:-:S04]  /*39c0*/  @P2 ISETP.GE.U32.AND P0, PT, R12, R14, PT ;  /* 0x0000000e0c00220c */ /* 0x000fc80003f06070 */
[----:B------:R-:W-:-:S04]  /*39d0*/  @P2 ISETP.GE.AND.EX P0, PT, R13, R15, PT, P0 ;  /* 0x0000000f0d00220c */ /* 0x000fc80003f06300 */
[----:B------:R-:W-:-:S04]  /*39e0*/  @P2 FSETP.LT.OR P0, PT, R5, R4, !P0 ;  /* 0x000000040500220b */ /* 0x000fc80004701400 */
[----:B------:R-:W-:-:S04]  /*39f0*/  @P2 FSEL R5, R4, R5, P0 ;  /* 0x0000000504052208 */ /* 0x000fc80000000000 */
[----:B------:R-:W-:Y:S02]  /*3a00*/  FSETP.GEU.AND P1, PT, R5, R6, PT ;  /* 0x000000060500720b */ /* 0x000fe40003f2e000 */
[----:B------:R-:W-:Y:S02]  /*3a10*/  @P2 SEL R14, R12, R14, P0 ;  /* 0x0000000e0c0e2207 */ /* 0x000fe40000000000 */
[----:B------:R-:W-:-:S09]  /*3a20*/  @P2 SEL R15, R13, R15, P0 ;  /* 0x0000000f0d0f2207 */ /* 0x000fd20000000000 */
        /* <DEDUP_REMOVED lines=17> */
[----:B------:R-:W-:Y:S02]  /*3b40*/  @P1 FSEL R24, R7, R24, P0 ;  /* 0x0000001807181208 */ /* 0x000fe40000000000 */
[----:B------:R-:W-:Y:S02]  /*3b50*/  @P1 SEL R20, R18, R20, P0 ;  /* 0x0000001412141207 */ /* 0x000fe40000000000 */
[----:B------:R-:W-:Y:S01]  /*3b60*/  @P1 SEL R21, R19, R21, P0 ;  /* 0x0000001513151207 */ /* 0x000fe20000000000 */
[----:B------:R-:W-:-:S04]  /*3b70*/  UIADD3 UR4, UP1, UPT, UR4, -0x2, URZ ;  /* 0xfffffffe04047890 */ /* 0x000fc8000ff3e0ff */
[----:B------:R-:W-:Y:S02]  /*3b80*/  UIADD3.X UR5, UPT, UPT, UR5, -0x1, URZ, UP1, !UPT ;  /* 0xffffffff05057890 */ /* 0x000fe40008ffe4ff */
[----:B------:R-:W-:-:S04]  /*3b90*/  UISETP.NE.U32.AND UP1, UPT, UR4, URZ, UPT ;  /* 0x000000ff0400728c */ /* 0x000fc8000bf25070 */
[----:B------:R-:W-:Y:S01]  /*3ba0*/  UISETP.NE.AND.EX UP1, UPT, UR5, URZ, UPT, UP1 ;  /* 0x000000ff0500728c */ /* 0x000fe2000bf25310 */
[----:B----4-:R-:W-:-:S13]  /*3bb0*/  FSETP.GEU.AND P2, PT, R24, R25, PT ;  /* 0x000000191800720b */ /* 0x010fda0003f4e000 */
[----:B-----5:R-:W-:-:S04]  /*3bc0*/  @P2 ISETP.GE.U32.AND P0, PT, R20, R22, PT ;  /* 0x000000161400220c */ /* 0x020fc80003f06070 */
[----:B------:R-:W-:-:S04]  /*3bd0*/  @P2 ISETP.GE.AND.EX P0, PT, R21, R23, PT, P0 ;  /* 0x000000171500220c */ /* 0x000fc80003f06300 */
[----:B------:R-:W-:-:S04]  /*3be0*/  @P2 FSETP.LT.OR P0, PT, R25, R24, !P0 ;  /* 0x000000181900220b */ /* 0x000fc80004701400 */
[----:B------:R-:W-:-:S04]  /*3bf0*/  @P2 FSEL R25, R24, R25, P0 ;  /* 0x0000001918192208 */ /* 0x000fc80000000000 */
[----:B--2---:R-:W-:Y:S02]  /*3c00*/  FSETP.GEU.AND P3, PT, R25, R27, PT ;  /* 0x0000001b1900720b */ /* 0x004fe40003f6e000 */
[----:B------:R-:W-:Y:S02]  /*3c10*/  @P2 SEL R22, R20, R22, P0 ;  /* 0x0000001614162207 */ /* 0x000fe40000000000 */
[----:B------:R-:W-:-:S09]  /*3c20*/  @P2 SEL R23, R21, R23, P0 ;  /* 0x0000001715172207 */ /* 0x000fd20000000000 */
[----:B---3--:R-:W-:-:S04]  /*3c30*/  @P3 ISETP.GE.U32.AND P0, PT, R22, R10, PT ;  /* 0x0000000a1600320c */ /* 0x008fc80003f06070 */
[----:B------:R-:W-:-:S04]  /*3c40*/  @P3 ISETP.GE.AND.EX P0, PT, R23, R11, PT, P0 ;  /* 0x0000000b1700320c */ /* 0x000fc80003f06300 */
[----:B------:R-:W-:-:S04]  /*3c50*/  @P3 FSETP.LT.OR P0, PT, R27, R25, !P0 ;  /* 0x000000191b00320b */ /* 0x000fc80004701400 */
[----:B------:R-:W-:-:S04]  /*3c60*/  @P3 FSEL R27, R25, R27, P0 ;  /* 0x0000001b191b3208 */ /* 0x000fc80000000000 */
[----:B------:R-:W-:Y:S02]  /*3c70*/  FSETP.GEU.AND P1, PT, R27, R26, PT ;  /* 0x0000001a1b00720b */ /* 0x000fe40003f2e000 */
[----:B------:R-:W-:Y:S02]  /*3c80*/  @P3 SEL R10, R22, R10, P0 ;  /* 0x0000000a160a3207 */ /* 0x000fe40000000000 */
[----:B------:R-:W-:Y:S02]  /*3c90*/  @P3 SEL R11, R23, R11, P0 ;  /* 0x0000000b170b3207 */ /* 0x000fe40000000000 */
[----:B0-----:R-:W-:-:S07]  /*3ca0*/  IADD3 R28, P3, PT, R28, 0xa000, RZ ;  /* 0x0000a0001c1c7810 */ /* 0x001fce0007f7e0ff */
[----:B------:R-:W-:-:S04]  /*3cb0*/  @P1 ISETP.GE.U32.AND P0, PT, R10, R8, PT ;  /* 0x000000080a00120c */ /* 0x000fc80003f06070 */
[----:B------:R-:W-:Y:S02]  /*3cc0*/  @P1 ISETP.GE.AND.EX P0, PT, R11, R9, PT, P0 ;  /* 0x000000090b00120c */ /* 0x000fe40003f06300 */
[----:B------:R-:W-:Y:S02]  /*3cd0*/  IADD3 R3, P2, PT, R3, 0xa00, RZ ;  /* 0x00000a0003037810 */ /* 0x000fe40007f5e0ff */
[----:B------:R-:W-:Y:S01]  /*3ce0*/  @P1 FSETP.LT.OR P0, PT, R26, R27, !P0 ;  /* 0x0000001b1a00120b */ /* 0x000fe20004701400 */
[----:B------:R-:W-:Y:S02]  /*3cf0*/  IMAD.X R29, RZ, RZ, R29, P3 ;  /* 0x000000ffff1d7224 */ /* 0x000fe400018e061d */
[----:B------:R-:W-:Y:S01]  /*3d00*/  IMAD.X R2, RZ, RZ, R2, P2 ;  /* 0x000000ffff027224 */ /* 0x000fe200010e0602 */
[----:B------:R-:W-:Y:S02]  /*3d10*/  @P1 FSEL R26, R27, R26, P0 ;  /* 0x0000001a1b1a1208 */ /* 0x000fe40000000000 */
[----:B------:R-:W-:-:S02]  /*3d20*/  @P1 SEL R8, R10, R8, P0 ;  /* 0x000000080a081207 */ /* 0x000fc40000000000 */
[----:B------:R-:W-:Y:S01]  /*3d30*/  @P1 SEL R9, R11, R9, P0 ;  /* 0x000000090b091207 */ /* 0x000fe20000000000 */
[----:B------:R-:W-:Y:S06]  /*3d40*/  BRA.U UP1, `(.L_x_79) ;  /* 0xfffffff901747547 */ /* 0x000fec000b83ffff */
.L_x_78:
[----:B------:R-:W-:Y:S05]  /*3d50*/  BRA.U !UP0, `(.L_x_77) ;  /* 0x0000000108d87547 */ /* 0x000fea000b800000 */
[----:B------:R-:W0:Y:S02]  /*3d60*/  LDC.64 R4, c[0x0][0x380] ;  /* 0x0000e000ff047b82 */ /* 0x000e240000000a00 */
[----:B0-----:R-:W-:-:S03]  /*3d70*/  IMAD.WIDE.U32 R4, R0, 0x10, R4 ;  /* 0x0000001000047825 */ /* 0x001fc600078e0004 */
[----:B------:R-:W-:-:S04]  /*3d80*/  LEA R14, P0, R3, R4, 0x4 ;  /* 0x00000004030e7211 */ /* 0x000fc800078020ff */
[----:B------:R-:W-:-:S05]  /*3d90*/  LEA.HI.X R15, R3, R5, R2, 0x4, P0 ;  /* 0x00000005030f7211 */ /* 0x000fca00000f2402 */
        /* <DEDUP_REMOVED lines=38> */
[----:B------:R-:W-:Y:S02]  /*4000*/  @P2 SEL R13, R5, R13, P0 ;  /* 0x0000000d050d2207 */ /* 0x000fe40000000000 */
[----:B------:R-:W-:-:S05]  /*4010*/  IADD3 R3, P2, PT, R3, 0x500, RZ ;  /* 0x0000050003037810 */ /* 0x000fca0007f5e0ff */
[----:B------:R-:W-:-:S04]  /*4020*/  IMAD.X R2, RZ, RZ, R2, P2 ;  /* 0x000000ffff027224 */ /* 0x000fc800010e0602 */
[----:B------:R-:W-:-:S04]  /*4030*/  @P1 ISETP.GE.U32.AND P0, PT, R12, R16, PT ;  /* 0x000000100c00120c */ /* 0x000fc80003f06070 */
[----:B------:R-:W-:-:S04]  /*4040*/  @P1 ISETP.GE.AND.EX P0, PT, R13, R17, PT, P0 ;  /* 0x000000110d00120c */ /* 0x000fc80003f06300 */
[----:B------:R-:W-:-:S04]  /*4050*/  @P1 FSETP.LT.OR P0, PT, R23, R20, !P0 ;  /* 0x000000141700120b */ /* 0x000fc80004701400 */
[----:B------:R-:W-:Y:S02]  /*4060*/  @P1 SEL R16, R12, R16, P0 ;  /* 0x000000100c101207 */ /* 0x000fe40000000000 */
[----:B------:R-:W-:Y:S02]  /*4070*/  @P1 SEL R17, R13, R17, P0 ;  /* 0x000000110d111207 */ /* 0x000fe40000000000 */
[----:B------:R-:W-:Y:S01]  /*4080*/  @P1 FSEL R23, R20, R23, P0 ;  /* 0x0000001714171208 */ /* 0x000fe20000000000 */
[----:B------:R-:W-:Y:S02]  /*4090*/  IMAD.MOV.U32 R8, RZ, RZ, R16 ;  /* 0x000000ffff087224 */ /* 0x000fe400078e0010 */
[----:B------:R-:W-:Y:S02]  /*40a0*/  IMAD.MOV.U32 R9, RZ, RZ, R17 ;  /* 0x000000ffff097224 */ /* 0x000fe400078e0011 */
[----:B------:R-:W-:-:S07]  /*40b0*/  IMAD.MOV.U32 R26, RZ, RZ, R23 ;  /* 0x000000ffff1a7224 */ /* 0x000fce00078e0017 */
.L_x_77:
[----:B------:R-:W0:Y:S02]  /*40c0*/  LDCU UR4, c[0x0][0x390] ;  /* 0x00007200ff0477ac */ /* 0x000e240008000800 */
[----:B0-----:R-:W-:Y:S02]  /*40d0*/  USHF.R.S32.HI UR5, URZ, 0x1f, UR4 ;  /* 0x0000001fff057899 */ /* 0x001fe40008011404 */
[----:B------:R-:W-:-:S04]  /*40e0*/  ISETP.GE.U32.AND P0, PT, R3, UR4, PT ;  /* 0x0000000403007c0c */ /* 0x000fc8000bf06070 */
[----:B------:R-:W-:-:S13]  /*40f0*/  ISETP.GE.AND.EX P0, PT, R2, UR5, PT, P0 ;  /* 0x0000000502007c0c */ /* 0x000fda000bf06300 */
[----:B------:R-:W-:Y:S05]  /*4100*/  @P0 BRA `(.L_x_80) ;  /* 0x0000000800480947 */ /* 0x000fea0003800000 */
[----:B------:R-:W-:Y:S01]  /*4110*/  IADD3 R5, PT, PT, -R3, UR4, RZ ;  /* 0x0000000403057c10 */ /* 0x000fe2000fffe1ff */
[----:B------:R-:W-:Y:S03]  /*4120*/  BSSY.RECONVERGENT B1, `(.L_x_80) ;  /* 0x0000090000017945 */ /* 0x000fe60003800200 */
[----:B------:R-:W-:-:S13]  /*4130*/  ISETP.GE.AND P0, PT, R0, R5, PT ;  /* 0x000000050000720c */ /* 0x000fda0003f06270 */
[----:B------:R-:W-:Y:S05]  /*4140*/  @P0 BRA `(.L_x_81) ;  /* 0x0000000800340947 */ /* 0x000fea0003800000 */
[----:B------:R-:W-:Y:S01]  /*4150*/  LOP3.LUT R4, RZ, R0, RZ, 0x33, !PT ;  /* 0x00000000ff047212 */ /* 0x000fe200078e33ff */
[----:B------:R-:W-:Y:S03]  /*4160*/  BSSY.RECONVERGENT B2, `(.L_x_82) ;  /* 0x000002d000027945 */ /* 0x000fe60003800200 */
[----:B------:R-:W-:-:S04]  /*4170*/  IADD3 R14, PT, PT, -R3, UR4, R4 ;  /* 0x00000004030e7c10 */ /* 0x000fc8000fffe104 */
[----:B------:R-:W-:-:S04]  /*4180*/  LOP3.LUT R4, R14, 0x300, RZ, 0xc0, !PT ;  /* 0x000003000e047812 */ /* 0x000fc800078ec0ff */
[----:B------:R-:W-:Y:S01]  /*4190*/  ISETP.NE.AND P0, PT, R4, 0x300, PT ;  /* 0x000003000400780c */ /* 0x000fe20003f05270 */
[----:B------:R-:W-:-:S12]  /*41a0*/  IMAD.MOV.U32 R4, RZ, RZ, R0 ;  /* 0x000000ffff047224 */ /* 0x000fd800078e0000 */
[----:B------:R-:W-:Y:S05]  /*41b0*/  @!P0 BRA `(.L_x_83) ;  /* 0x00000000009c8947 */ /* 0x000fea0003800000 */
[----:B------:R-:W0:Y:S01]  /*41c0*/  LDCU.64 UR6, c[0x0][0x380] ;  /* 0x00007000ff0677ac */ /* 0x000e220008000a00 */
[----:B------:R-:W-:Y:S02]  /*41d0*/  IADD3 R11, P0, PT, R0, R3, RZ ;  /* 0x00000003000b7210 */ /* 0x000fe40007f1e0ff */
[----:B------:R-:W-:-:S03]  /*41e0*/  LEA.HI R4, R14, 0x1, RZ, 0x18 ;  /* 0x000000010e047811 */ /* 0x000fc600078fc0ff */
[----:B------:R-:W-:Y:S01]  /*41f0*/  IMAD.X R10, RZ, RZ, R2, P0 ;  /* 0x000000ffff0a7224 */ /* 0x000fe200000e0602 */
[----:B------:R-:W-:Y:S01]  /*4200*/  LOP3.LUT R6, R4, 0x3, RZ, 0xc0, !PT ;  /* 0x0000000304067812 */ /* 0x000fe200078ec0ff */
[----:B------:R-:W-:-:S04]  /*4210*/  IMAD.MOV.U32 R4, RZ, RZ, R0 ;  /* 0x000000ffff047224 */ /* 0x000fc800078e0000 */
[----:B------:R-:W-:Y:S01]  /*4220*/  IMAD.MOV R12, RZ, RZ, -R6 ;  /* 0x000000ffff0c7224 */ /* 0x000fe200078e0a06 */
[----:B0-----:R-:W-:-:S04]  /*4230*/  LEA R13, P1, R11, UR6, 0x4 ;  /* 0x000000060b0d7c11 */ /* 0x001fc8000f8220ff */
[----:B------:R-:W-:-:S09]  /*4240*/  LEA.HI.X R11, R11, UR7, R10, 0x4, P1 ;  /* 0x000000070b0b7c11 */ /* 0x000fd200088f240a */
.L_x_86:
[----:B------:R-:W-:-:S05]  /*4250*/  IMAD.MOV.U32 R10, RZ, RZ, R13 ;  /* 0x000000ffff0a7224 */ /* 0x000fca00078e000d */
[----:B------:R-:W2:Y:S04]  /*4260*/  LDG.E.CONSTANT R16, desc[UR10][R10.64] ;  /* 0x0000000a0a107981 */ /* 0x000ea8000c1e9900 */
[----:B------:R-:W3:Y:S01]  /*4270*/  LDG.E.64.CONSTANT R6, desc[UR10][R10.64+0x8] ;  /* 0x0000080a0a067981 */ /* 0x000ee2000c1e9b00 */
[----:B------:R-:W-:Y:S01]  /*4280*/  VIADD R12, R12, 0x1 ;  /* 0x000000010c0c7836 */ /* 0x000fe20000000000 */
[----:B------:R-:W-:Y:S01]  /*4290*/  BSSY.RECONVERGENT B3, `(.L_x_84) ;  /* 0x0000016000037945 */ /* 0x000fe20003800200 */
[----:B------:R-:W-:Y:S01]  /*42a0*/  IMAD.MOV.U32 R17, RZ, RZ, R8 ;  /* 0x000000ffff117224 */ /* 0x000fe200078e0008 */
        /* <DEDUP_REMOVED lines=20> */
.L_x_85:
[----:B------:R-:W-:Y:S05]  /*43f0*/  BSYNC.RECONVERGENT B3 ;  /* 0x0000000000037941 */ /* 0x000fea0003800200 */
.L_x_84:
[----:B------:R-:W-:Y:S02]  /*4400*/  IMAD.X R11, RZ, RZ, R11, P3 ;  /* 0x000000ffff0b7224 */ /* 0x000fe400018e060b */
[----:B------:R-:W-:Y:S01]  /*4410*/  VIADD R4, R4, 0x100 ;  /* 0x0000010004047836 */ /* 0x000fe20000000000 */
[----:B------:R-:W-:Y:S06]  /*4420*/  @P2 BRA `(.L_x_86) ;  /* 0xfffffffc00882947 */ /* 0x000fec000383ffff */
.L_x_83:
[----:B------:R-:W-:Y:S05]  /*4430*/  BSYNC.RECONVERGENT B2 ;  /* 0x0000000000027941 */ /* 0x000fea0003800200 */
.L_x_82:
[----:B------:R-:W-:-:S13]  /*4440*/  ISETP.GE.U32.AND P0, PT, R14, 0x300, PT ;  /* 0x000003000e00780c */ /* 0x000fda0003f06070 */
[----:B------:R-:W-:Y:S05]  /*4450*/  @!P0 BRA `(.L_x_81) ;  /* 0x0000000400708947 */ /* 0x000fea0003800000 */
[----:B------:R-:W0:Y:S01]  /*4460*/  LDCU.64 UR6, c[0x0][0x380] ;  /* 0x00007000ff0677ac */ /* 0x000e220008000a00 */
[----:B------:R-:W-:-:S05]  /*4470*/  IADD3 R3, P0, PT, R4, R3, RZ ;  /* 0x0000000304037210 */ /* 0x000fca0007f1e0ff */
[----:B------:R-:W-:Y:S01]  /*4480*/  IMAD.X R2, RZ, RZ, R2, P0 ;  /* 0x000000ffff027224 */ /* 0x000fe200000e0602 */
[----:B0-----:R-:W-:-:S04]  /*4490*/  LEA R10, P1, R3, UR6, 0x4 ;  /* 0x00000006030a7c11 */ /* 0x001fc8000f8220ff */
[----:B------:R-:W-:Y:S02]  /*44a0*/  IADD3 R10, P0, PT, R10, 0x3008, RZ ;  /* 0x000030080a0a7810 */ /* 0x000fe40007f1e0ff */
[----:B------:R-:W-:-:S05]  /*44b0*/  LEA.HI.X R11, R3, UR7, R2, 0x4, P1 ;  /* 0x00000007030b7c11 */ /* 0x000fca00088f2402 */
[----:B------:R-:W-:-:S07]  /*44c0*/  IMAD.X R11, RZ, RZ, R11, P0 ;  /* 0x000000ffff0b7224 */ /* 0x000fce00000e060b */
.L_x_95:
[----:B------:R-:W2:Y:S04]  /*44d0*/  LDG.E.CONSTANT R17, desc[UR10][R10.64+-0x3008] ;  /* 0xffcff80a0a117981 */ /* 0x000ea8000c1e9900 */
[----:B------:R-:W3:Y:S04]  /*44e0*/  LDG.E.64.CONSTANT R14, desc[UR10][R10.64+-0x3000] ;  /* 0xffd0000a0a0e7981 */ /* 0x000ee8000c1e9b00 */
[----:B------:R0:W5:Y:S04]  /*44f0*/  LDG.E.CONSTANT R23, desc[UR10][R10.64+-0x2008] ;  /* 0xffdff80a0a177981 */ /* 0x000168000c1e9900 */
        /* <DEDUP_REMOVED lines=22> */
.L_x_88:
[----:B------:R-:W-:Y:S05]  /*4660*/  BSYNC.RECONVERGENT B2 ;  /* 0x0000000000027941 */ /* 0x000fea0003800200 */
.L_x_87:
        /* <DEDUP_REMOVED lines=17> */
.L_x_90:
[----:B------:R-:W-:Y:S05]  /*4780*/  BSYNC.RECONVERGENT B2 ;  /* 0x0000000000027941 */ /* 0x000fea0003800200 */
.L_x_89:
        /* <DEDUP_REMOVED lines=17> */
.L_x_92:
[----:B------:R-:W-:Y:S05]  /*48a0*/  BSYNC.RECONVERGENT B2 ;  /* 0x0000000000027941 */ /* 0x000fea0003800200 */
.L_x_91:
        /* <DEDUP_REMOVED lines=17> */
.L_x_94:
[----:B------:R-:W-:Y:S05]  /*49c0*/  BSYNC.RECONVERGENT B2 ;  /* 0x0000000000027941 */ /* 0x000fea0003800200 */
.L_x_93:
[----:B------:R-:W-:Y:S01]  /*49d0*/  VIADD R4, R4, 0x400 ;  /* 0x0000040004047836 */ /* 0x000fe20000000000 */
[----:B------:R-:W-:-:S04]  /*49e0*/  IADD3 R10, P1, PT, R10, 0x4000, RZ ;  /* 0x000040000a0a7810 */ /* 0x000fc80007f3e0ff */
[----:B------:R-:W-:Y:S01]  /*49f0*/  ISETP.GE.AND P0, PT, R4, R5, PT ;  /* 0x000000050400720c */ /* 0x000fe20003f06270 */
[----:B------:R-:W-:-:S12]  /*4a00*/  IMAD.X R11, RZ, RZ, R11, P1 ;  /* 0x000000ffff0b7224 */ /* 0x000fd800008e060b */
[----:B------:R-:W-:Y:S05]  /*4a10*/  @!P0 BRA `(.L_x_95) ;  /* 0xfffffff800ac8947 */ /* 0x000fea000383ffff */
.L_x_81:
[----:B------:R-:W-:Y:S05]  /*4a20*/  BSYNC.RECONVERGENT B1 ;  /* 0x0000000000017941 */ /* 0x000fea0003800200 */
.L_x_80:
[----:B------:R-:W0:Y:S01]  /*4a30*/  S2R R2, SR_LANEID ;  /* 0x0000000000027919 */ /* 0x000e220000000000 */
[----:B------:R-:W-:Y:S01]  /*4a40*/  BSSY.RECONVERGENT B1, `(.L_x_96) ;  /* 0x000001e000017945 */ /* 0x000fe20003800200 */
[----:B------:R-:W-:Y:S01]  /*4a50*/  IMAD.MOV.U32 R6, RZ, RZ, R8 ;  /* 0x000000ffff067224 */ /* 0x000fe200078e0008 */
[----:B------:R1:W2:Y:S01]  /*4a60*/  SHFL.DOWN PT, R3, R26, 0x1, 0x1f ;  /* 0x08201f001a037f89 */ /* 0x0002a200000e0000 */
[----:B------:R-:W-:-:S03]  /*4a70*/  IMAD.MOV.U32 R7, RZ, RZ, R9 ;  /* 0x000000ffff077224 */ /* 0x000fc600078e0009 */
[----:B------:R1:W3:Y:S04]  /*4a80*/  SHFL.DOWN PT, R5, R8, 0x1, 0x1f ;  /* 0x08201f0008057f89 */ /* 0x0002e800000e0000 */
[----:B------:R1:W4:Y:S01]  /*4a90*/  SHFL.DOWN PT, R4, R9, 0x1, 0x1f ;  /* 0x08201f0009047f89 */ /* 0x00032200000e0000 */
[C---:B0-----:R-:W-:Y:S02]  /*4aa0*/  ISETP.GT.AND P0, PT, R2.reuse, 0x1e, PT ;  /* 0x0000001e0200780c */ /* 0x041fe40003f04270 */
[C---:B------:R-:W-:Y:S02]  /*4ab0*/  ISETP.GT.AND P1, PT, R2.reuse, 0x1d, PT ;  /* 0x0000001d0200780c */ /* 0x040fe40003f24270 */
[C---:B------:R-:W-:Y:S02]  /*4ac0*/  ISETP.GT.AND P5, PT, R2.reuse, 0x1b, PT ;  /* 0x0000001b0200780c */ /* 0x040fe40003fa4270 */
[----:B------:R-:W-:-:S02]  /*4ad0*/  ISETP.GT.AND P4, PT, R2, 0x17, PT ;  /* 0x000000170200780c */ /* 0x000fc40003f84270 */
[C---:B------:R-:W-:Y:S02]  /*4ae0*/  ISETP.GT.AND P3, PT, R2.reuse, 0xf, PT ;  /* 0x0000000f0200780c */ /* 0x040fe40003f64270 */
[----:B------:R-:W-:Y:S01]  /*4af0*/  ISETP.NE.AND P2, PT, R2, RZ, PT ;  /* 0x000000ff0200720c */ /* 0x000fe20003f45270 */
[----:B------:R-:W-:Y:S02]  /*4b00*/  IMAD.MOV.U32 R2, RZ, RZ, R26 ;  /* 0x000000ffff027224 */ /* 0x000fe400078e001a */
[----:B-1234-:R-:W-:Y:S10]  /*4b10*/  @P0 BRA `(.L_x_97) ;  /* 0x0000000000400947 */ /* 0x01eff40003800000 */
        /* <DEDUP_REMOVED lines=9> */
[----:B------:R-:W-:-:S04]  /*4bb0*/  @!P6 ISETP.GE.U32.AND P0, PT, R8, R5, PT ;  /* 0x000000050800e20c */ /* 0x000fc80003f06070 */
[----:B------:R-:W-:-:S04]  /*4bc0*/  @!P6 ISETP.GE.AND.EX P0, PT, R9, R4, PT, P0 ;  /* 0x000000040900e20c */ /* 0x000fc80003f06300 */
[----:B------:R-:W-:Y:S02]  /*4bd0*/  @!P6 FSEL R2, R26, R3, !P0 ;  /* 0x000000031a02e208 */ /* 0x000fe40004000000 */
[----:B------:R-:W-:-:S04]  /*4be0*/  @!P6 ISETP.LT.U32.AND P0, PT, R8, R5, PT ;  /* 0x000000050800e20c */ /* 0x000fc80003f01070 */
[----:B------:R-:W-:-:S04]  /*4bf0*/  @!P6 ISETP.LT.AND.EX P0, PT, R9, R4, PT, P0 ;  /* 0x000000040900e20c */ /* 0x000fc80003f01300 */
[----:B------:R-:W-:Y:S02]  /*4c00*/  @!P6 SEL R6, R8, R5, P0 ;  /* 0x000000050806e207 */ /* 0x000fe40000000000 */
[----:B------:R-:W-:-:S07]  /*4c10*/  @!P6 SEL R7, R9, R4, P0 ;  /* 0x000000040907e207 */ /* 0x000fce0000000000 */
.L_x_97:
[----:B------:R-:W-:Y:S05]  /*4c20*/  BSYNC.RECONVERGENT B1 ;  /* 0x0000000000017941 */ /* 0x000fea0003800200 */
.L_x_96:
[----:B------:R0:W1:Y:S01]  /*4c30*/  SHFL.DOWN PT, R9, R2, 0x2, 0x1f ;  /* 0x08401f0002097f89 */ /* 0x00006200000e0000 */
[----:B------:R-:W-:Y:S01]  /*4c40*/  BSSY.RECONVERGENT B1, `(.L_x_98) ;  /* 0x0000017000017945 */ /* 0x000fe20003800200 */
[----:B------:R-:W-:Y:S02]  /*4c50*/  IMAD.MOV.U32 R3, RZ, RZ, R2 ;  /* 0x000000ffff037224 */ /* 0x000fe400078e0002 */
[----:B------:R0:W2:Y:S01]  /*4c60*/  SHFL.DOWN PT, R11, R6, 0x2, 0x1f ;  /* 0x08401f00060b7f89 */ /* 0x0000a200000e0000 */
[----:B------:R-:W-:Y:S02]  /*4c70*/  IMAD.MOV.U32 R4, RZ, RZ, R6 ;  /* 0x000000ffff047224 */ /* 0x000fe400078e0006 */
[----:B------:R-:W-:Y:S01]  /*4c80*/  IMAD.MOV.U32 R5, RZ, RZ, R7 ;  /* 0x000000ffff057224 */ /* 0x000fe200078e0007 */
[----:B------:R0:W3:Y:S01]  /*4c90*/  SHFL.DOWN PT, R8, R7, 0x2, 0x1f ;  /* 0x08401f0007087f89 */ /* 0x0000e200000e0000 */
[----:B------:R-:W-:Y:S05]  /*4ca0*/  @P1 BRA `(.L_x_99) ;  /* 0x0000000000401947 */ /* 0x000fea0003800000 */
[----:B-1----:R-:W-:Y:S01]  /*4cb0*/  FSETP.GEU.AND P0, PT, R2, R9, PT ;  /* 0x000000090200720b */ /* 0x002fe20003f0e000 */
[----:B------:R-:W-:Y:S02]  /*4cc0*/  IMAD.MOV.U32 R3, RZ, RZ, R9 ;  /* 0x000000ffff037224 */ /* 0x000fe400078e0009 */
[----:B--2---:R-:W-:Y:S02]  /*4cd0*/  IMAD.MOV.U32 R4, RZ, RZ, R11 ;  /* 0x000000ffff047224 */ /* 0x004fe400078e000b */
        /* <DEDUP_REMOVED lines=13> */
.L_x_99:
[----:B------:R-:W-:Y:S05]  /*4db0*/  BSYNC.RECONVERGENT B1 ;  /* 0x0000000000017941 */ /* 0x000fea0003800200 */
.L_x_98:
[----:B---3--:R3:W4:Y:S01]  /*4dc0*/  SHFL.DOWN PT, R8, R3, 0x4, 0x1f ;  /* 0x08801f0003087f89 */ /* 0x00872200000e0000 */
[----:B------:R-:W-:Y:S01]  /*4dd0*/  BSSY.RECONVERGENT B1, `(.L_x_100) ;  /* 0x0000017000017945 */ /* 0x000fe20003800200 */
[----:B0-----:R-:W-:Y:S02]  /*4de0*/  IMAD.MOV.U32 R2, RZ, RZ, R3 ;  /* 0x000000ffff027224 */ /* 0x001fe400078e0003 */
[----:B-1----:R3:W0:Y:S01]  /*4df0*/  SHFL.DOWN PT, R9, R4, 0x4, 0x1f ;  /* 0x08801f0004097f89 */ /* 0x00262200000e0000 */
[----:B------:R-:W-:Y:S02]  /*4e00*/  IMAD.MOV.U32 R6, RZ, RZ, R4 ;  /* 0x000000ffff067224 */ /* 0x000fe400078e0004 */
[----:B------:R-:W-:Y:S01]  /*4e10*/  IMAD.MOV.U32 R7, RZ, RZ, R5 ;  /* 0x000000ffff077224 */ /* 0x000fe200078e0005 */
[----:B------:R3:W1:Y:S01]  /*4e20*/  SHFL.DOWN PT, R10, R5, 0x4, 0x1f ;  /* 0x08801f00050a7f89 */ /* 0x00066200000e0000 */
[----:B------:R-:W-:Y:S05]  /*4e30*/  @P5 BRA `(.L_x_101) ;  /* 0x0000000000405947 */ /* 0x000fea0003800000 */
[----:B----4-:R-:W-:Y:S01]  /*4e40*/  FSETP.GEU.AND P0, PT, R3, R8, PT ;  /* 0x000000080300720b */ /* 0x010fe20003f0e000 */
[----:B------:R-:W-:Y:S02]  /*4e50*/  IMAD.MOV.U32 R2, RZ, RZ, R8 ;  /* 0x000000ffff027224 */ /* 0x000fe400078e0008 */
[----:B0-----:R-:W-:Y:S02]  /*4e60*/  IMAD.MOV.U32 R6, RZ, RZ, R9 ;  /* 0x000000ffff067224 */ /* 0x001fe400078e0009 */
[----:B-1----:R-:W-:-:S08]  /*4e70*/  IMAD.MOV.U32 R7, RZ, RZ, R10 ;  /* 0x000000ffff077224 */ /* 0x002fd000078e000a */
        /* <DEDUP_REMOVED lines=12> */
.L_x_101:
[----:B------:R-:W-:Y:S05]  /*4f40*/  BSYNC.RECONVERGENT B1 ;  /* 0x0000000000017941 */ /* 0x000fea0003800200 */
.L_x_100:
[----:B0-----:R0:W0:Y:S01]  /*4f50*/  SHFL.DOWN PT, R9, R2, 0x8, 0x1f ;  /* 0x09001f0002097f89 */ /* 0x00102200000e0000 */
[----:B------:R-:W-:Y:S01]  /*4f60*/  BSSY.RECONVERGENT B1, `(.L_x_102) ;  /* 0x0000017000017945 */ /* 0x000fe20003800200 */
[----:B---3--:R-:W-:Y:S02]  /*4f70*/  IMAD.MOV.U32 R3, RZ, RZ, R2 ;  /* 0x000000ffff037224 */ /* 0x008fe400078e0002 */
[----:B--2---:R2:W3:Y:S01]  /*4f80*/  SHFL.DOWN PT, R11, R6, 0x8, 0x1f ;  /* 0x09001f00060b7f89 */ /* 0x0044e200000e0000 */
[----:B------:R-:W-:Y:S02]  /*4f90*/  IMAD.MOV.U32 R4, RZ, RZ, R6 ;  /* 0x000000ffff047224 */ /* 0x000fe400078e0006 */
[----:B------:R-:W-:Y:S01]  /*4fa0*/  IMAD.MOV.U32 R5, RZ, RZ, R7 ;  /* 0x000000ffff057224 */ /* 0x000fe200078e0007 */
[----:B----4-:R2:W4:Y:S01]  /*4fb0*/  SHFL.DOWN PT, R8, R7, 0x8, 0x1f ;  /* 0x09001f0007087f89 */ /* 0x01052200000e0000 */
[----:B------:R-:W-:Y:S05]  /*4fc0*/  @P4 BRA `(.L_x_103) ;  /* 0x0000000000404947 */ /* 0x000fea0003800000 */
[----:B0-----:R-:W-:Y:S01]  /*4fd0*/  FSETP.GEU.AND P0, PT, R2, R9, PT ;  /* 0x000000090200720b */ /* 0x001fe20003f0e000 */
[----:B------:R-:W-:Y:S02]  /*4fe0*/  IMAD.MOV.U32 R3, RZ, RZ, R9 ;  /* 0x000000ffff037224 */ /* 0x000fe400078e0009 */
[----:B---3--:R-:W-:Y:S02]  /*4ff0*/  IMAD.MOV.U32 R4, RZ, RZ, R11 ;  /* 0x000000ffff047224 */ /* 0x008fe400078e000b */
[----:B----4-:R-:W-:-:S08]  /*5000*/  IMAD.MOV.U32 R5, RZ, RZ, R8 ;  /* 0x000000ffff057224 */ /* 0x010fd000078e0008 */
        /* <DEDUP_REMOVED lines=12> */
.L_x_103:
[----:B------:R-:W-:Y:S05]  /*50d0*/  BSYNC.RECONVERGENT B1 ;  /* 0x0000000000017941 */ /* 0x000fea0003800200 */
.L_x_102:
[----:B0-----:R0:W0:Y:S01]  /*50e0*/  SHFL.DOWN PT, R2, R3, 0x10, 0x1f ;  /* 0x0a001f0003027f89 */ /* 0x00102200000e0000 */
[----:B------:R-:W-:Y:S01]  /*50f0*/  BSSY.RECONVERGENT B1, `(.L_x_104) ;  /* 0x0000017000017945 */ /* 0x000fe20003800200 */
[----:B----4-:R-:W-:Y:S02]  /*5100*/  IMAD.MOV.U32 R8, RZ, RZ, R3 ;  /* 0x000000ffff087224 */ /* 0x010fe400078e0003 */
[----:B------:R4:W0:Y:S01]  /*5110*/  SHFL.DOWN PT, R9, R4, 0x10, 0x1f ;  /* 0x0a001f0004097f89 */ /* 0x00082200000e0000 */
[----:B--2---:R-:W-:Y:S02]  /*5120*/  IMAD.MOV.U32 R7, RZ, RZ, R4 ;  /* 0x000000ffff077224 */ /* 0x004fe400078e0004 */
[----:B------:R-:W-:Y:S01]  /*5130*/  IMAD.MOV.U32 R6, RZ, RZ, R5 ;  /* 0x000000ffff067224 */ /* 0x000fe200078e0005 */
[----:B-1----:R4:W1:Y:S01]  /*5140*/  SHFL.DOWN PT, R10, R5, 0x10, 0x1f ;  /* 0x0a001f00050a7f89 */ /* 0x00286200000e0000 */
[----:B------:R-:W-:Y:S05]  /*5150*/  @P3 BRA `(.L_x_105) ;  /* 0x0000000000403947 */ /* 0x000fea0003800000 */
[----:B0-----:R-:W-:Y:S01]  /*5160*/  FSETP.GEU.AND P0, PT, R3, R2, PT ;  /* 0x000000020300720b */ /* 0x001fe20003f0e000 */
[----:B------:R-:W-:Y:S02]  /*5170*/  IMAD.MOV.U32 R8, RZ, RZ, R2 ;  /* 0x000000ffff087224 */ /* 0x000fe400078e0002 */
[----:B------:R-:W-:Y:S02]  /*5180*/  IMAD.MOV.U32 R7, RZ, RZ, R9 ;  /* 0x000000ffff077224 */ /* 0x000fe400078e0009 */
        /* <DEDUP_REMOVED lines=13> */
.L_x_105:
[----:B------:R-:W-:Y:S05]  /*5260*/  BSYNC.RECONVERGENT B1 ;  /* 0x0000000000017941 */ /* 0x000fea0003800200 */
.L_x_104:
[----:B------:R-:W-:Y:S04]  /*5270*/  BSSY.RECONVERGENT B1, `(.L_x_106) ;  /* 0x000000c000017945 */ /* 0x000fe80003800200 */
[----:B------:R-:W-:Y:S05]  /*5280*/  @P2 BRA `(.L_x_107) ;  /* 0x0000000000282947 */ /* 0x000fea0003800000 */
[----:B----4-:R-:W2:Y:S01]  /*5290*/  S2R R4, SR_CgaCtaId ;  /* 0x0000000000047919 */ /* 0x010ea20000008800 */
[----:B0-----:R-:W-:Y:S02]  /*52a0*/  MOV R3, 0x400 ;  /* 0x0000040000037802 */ /* 0x001fe40000000f00 */
[----:B------:R-:W-:-:S04]  /*52b0*/  SHF.R.U32.HI R2, RZ, 0x1, R0 ;  /* 0x00000001ff027819 */ /* 0x000fc80000011600 */
[----:B------:R-:W-:Y:S02]  /*52c0*/  LOP3.LUT R2, R2, 0x1f0, RZ, 0xc0, !PT ;  /* 0x000001f002027812 */ /* 0x000fe400078ec0ff */
[----:B--2---:R-:W-:-:S05]  /*52d0*/  LEA R3, R4, R3, 0x18 ;  /* 0x0000000304037211 */ /* 0x004fca00078ec0ff */
[----:B------:R-:W-:Y:S02]  /*52e0*/  IMAD.IADD R5, R2, 0x1, R3 ;  /* 0x0000000102057824 */ /* 0x000fe400078e0203 */
[----:B------:R-:W-:Y:S02]  /*52f0*/  IMAD.MOV.U32 R2, RZ, RZ, R7 ;  /* 0x000000ffff027224 */ /* 0x000fe400078e0007 */
[----:B------:R-:W-:Y:S01]  /*5300*/  IMAD.MOV.U32 R3, RZ, RZ, R6 ;  /* 0x000000ffff037224 */ /* 0x000fe200078e0006 */
[----:B------:R2:W-:Y:S04]  /*5310*/  STS [R5+0x8], R8 ;  /* 0x0000080805007388 */ /* 0x0005e80000000800 */
[----:B------:R2:W-:Y:S02]  /*5320*/  STS.64 [R5+0x10], R2 ;  /* 0x0000100205007388 */ /* 0x0005e40000000a00 */
.L_x_107:
[----:B------:R-:W-:Y:S05]  /*5330*/  BSYNC.RECONVERGENT B1 ;  /* 0x0000000000017941 */ /* 0x000fea0003800200 */
.L_x_106:
        /* <DEDUP_REMOVED lines=8> */
[----:B----4-:R-:W2:Y:S04]  /*53c0*/  LDS.64 R4, [R24+0x20] ;  /* 0x0000200018047984 */ /* 0x010ea80000000a00 */
[----:B------:R4:W1:Y:S04]  /*53d0*/  LDS R18, [R24+0x28] ;  /* 0x0000280018127984 */ /* 0x0008680000000800 */
[----:B------:R4:W1:Y:S01]  /*53e0*/  LDS R16, [R24+0x38] ;  /* 0x0000380018107984 */ /* 0x0008620000000800 */
[----:B0-----:R-:W-:Y:S01]  /*53f0*/  FSETP.GEU.AND P0, PT, R8, R3, PT ;  /* 0x000000030800720b */ /* 0x001fe20003f0e000 */
[----:B------:R-:W-:-:S02]  /*5400*/  IMAD.MOV.U32 R19, RZ, RZ, R3 ;  /* 0x000000ffff137224 */ /* 0x000fc400078e0003 */
[----:B--2---:R-:W-:Y:S02]  /*5410*/  IMAD.MOV.U32 R21, RZ, RZ, R4 ;  /* 0x000000ffff157224 */ /* 0x004fe400078e0004 */
[----:B------:R-:W-:-:S08]  /*5420*/  IMAD.MOV.U32 R20, RZ, RZ, R5 ;  /* 0x000000ffff147224 */ /* 0x000fd000078e0005 */
[----:B-1--4-:R-:W-:Y:S05]  /*5430*/  @!P0 BRA `(.L_x_109) ;  /* 0x00000000002c8947 */ /* 0x012fea0003800000 */
        /* <DEDUP_REMOVED lines=11> */
.L_x_109:
[----:B------:R-:W-:Y:S05]  /*54f0*/  BSYNC.RECONVERGENT B1 ;  /* 0x0000000000017941 */ /* 0x000fea0003800200 */
.L_x_108:
[----:B------:R-:W0:Y:S01]  /*5500*/  LDS.64 R4, [R24+0x30] ;  /* 0x0000300018047984 */ /* 0x000e220000000a00 */
[----:B------:R-:W-:Y:S01]  /*5510*/  FSETP.GEU.AND P0, PT, R19, R18, PT ;  /* 0x000000121300720b */ /* 0x000fe20003f0e000 */
[----:B------:R-:W-:Y:S01]  /*5520*/  BSSY.RECONVERGENT B1, `(.L_x_110) ;  /* 0x0000019000017945 */ /* 0x000fe20003800200 */
[----:B------:R-:W-:Y:S01]  /*5530*/  IMAD.MOV.U32 R23, RZ, RZ, R18 ;  /* 0x000000ffff177224 */ /* 0x000fe200078e0012 */
[----:B------:R1:W2:Y:S04]  /*5540*/  LDS R17, [R24+0x48] ;  /* 0x0000480018117984 */ /* 0x0002a80000000800 */
[----:B------:R1:W4:Y:S04]  /*5550*/  LDS R15, [R24+0x58] ;  /* 0x00005800180f7984 */ /* 0x0003280000000800 */
[----:B------:R1:W1:Y:S04]  /*5560*/  LDS R14, [R24+0x68] ;  /* 0x00006800180e7984 */ /* 0x0002680000000800 */
[----:B------:R0:W1:Y:S04]  /*5570*/  LDS R0, [R24+0x78] ;  /* 0x0000780018007984 */ /* 0x0000680000000800 */
[----:B------:R0:W1:Y:S04]  /*5580*/  LDS.64 R6, [R24+0x40] ;  /* 0x0000400018067984 */ /* 0x0000680000000a00 */
[----:B------:R0:W1:Y:S04]  /*5590*/  LDS.64 R8, [R24+0x50] ;  /* 0x0000500018087984 */ /* 0x0000680000000a00 */
[----:B---3--:R3:W1:Y:S04]  /*55a0*/  LDS.64 R10, [R24+0x60] ;  /* 0x00006000180a7984 */ /* 0x0086680000000a00 */
        /* <DEDUP_REMOVED lines=16> */
.L_x_111:
[----:B------:R-:W-:Y:S05]  /*56b0*/  BSYNC.RECONVERGENT B1 ;  /* 0x0000000000017941 */ /* 0x000fea0003800200 */
.L_x_110:
        /* <DEDUP_REMOVED lines=17> */
.L_x_113:
[----:B------:R-:W-:Y:S05]  /*57d0*/  BSYNC.RECONVERGENT B1 ;  /* 0x0000000000017941 */ /* 0x000fea0003800200 */
.L_x_112:
[----:B--2---:R-:W-:Y:S01]  /*57e0*/  FSETP.GEU.AND P0, PT, R4, R17, PT ;  /* 0x000000110400720b */ /* 0x004fe20003f0e000 */
        /* <DEDUP_REMOVED lines=16> */
.L_x_115:
[----:B------:R-:W-:Y:S05]  /*58f0*/  BSYNC.RECONVERGENT B1 ;  /* 0x0000000000017941 */ /* 0x000fea0003800200 */
.L_x_114:
[----:B----4-:R-:W-:Y:S01]  /*5900*/  FSETP.GEU.AND P0, PT, R6, R15, PT ;  /* 0x0000000f0600720b */ /* 0x010fe20003f0e000 */
        /* <DEDUP_REMOVED lines=16> */
.L_x_117:
[----:B------:R-:W-:Y:S05]  /*5a10*/  BSYNC.RECONVERGENT B1 ;  /* 0x0000000000017941 */ /* 0x000fea0003800200 */
.L_x_116:
        /* <DEDUP_REMOVED lines=17> */
.L_x_119:
[----:B------:R-:W-:Y:S05]  /*5b30*/  BSYNC.RECONVERGENT B1 ;  /* 0x0000000000017941 */ /* 0x000fea0003800200 */
.L_x_118:
        /* <DEDUP_REMOVED lines=16> */
.L_x_40:
[----:B------:R-:W-:Y:S05]  /*5c40*/  BSYNC.RECONVERGENT B0 ;  /* 0x0000000000007941 */ /* 0x000fea0003800200 */
.L_x_7:
[----:B------:R-:W-:Y:S05]  /*5c50*/  @P1 EXIT ;  /* 0x000000000000194d */ /* 0x000fea0003800000 */
[----:B0-2-4-:R-:W0:Y:S01]  /*5c60*/  LDC.64 R2, c[0x0][0x388] ;  /* 0x0000e200ff027b82 */ /* 0x015e220000000a00 */
[----:B------:R-:W-:-:S04]  /*5c70*/  LOP3.LUT R7, R7, R6, RZ, 0x3c, !PT ;  /* 0x0000000607077212 */ /* 0x000fc800078e3cff */
[----:B------:R-:W-:-:S04]  /*5c80*/  LOP3.LUT R6, R7, R6, RZ, 0x3c, !PT ;  /* 0x0000000607067212 */ /* 0x000fc800078e3cff */
[----:B------:R-:W-:-:S05]  /*5c90*/  LOP3.LUT R7, R7, R6, RZ, 0x3c, !PT ;  /* 0x0000000607077212 */ /* 0x000fca00078e3cff */
[----:B0-----:R-:W-:Y:S04]  /*5ca0*/  STG.E.64 desc[UR10][R2.64+0x8], R6 ;  /* 0x0000080602007986 */ /* 0x001fe8000c101b0a */
[----:B------:R-:W-:Y:S01]  /*5cb0*/  STG.E desc[UR10][R2.64], R8 ;  /* 0x0000000802007986 */ /* 0x000fe2000c10190a */
[----:B------:R-:W-:Y:S05]  /*5cc0*/  EXIT ;  /* 0x000000000000794d */ /* 0x000fea0003800000 */
.L_x_120:
        /* <DEDUP_REMOVED lines=11> */
.L_x_700:


//--------------------- .text._ZN6thrust24THRUST_300001_SM_1000_NS8cuda_cub4core6detail13_kernel_agentINS1_8__reduce10DrainAgentIlEEJN3cub18CUB_300001_SM_10009GridQueueIyEElEEEvDpT0_ --------------------------
	.section	.text._ZN6thrust24THRUST_300001_SM_1000_NS8cuda_cub4core6detail13_kernel_agentINS1_8__reduce10DrainAgentIlEEJN3cub18CUB_300001_SM_10009GridQueueIyEElEEEvDpT0_,"ax",@progbits
	.align	128
        .global         _ZN6thrust24THRUST_300001_SM_1000_NS8cuda_cub4core6detail13_kernel_agentINS1_8__reduce10DrainAgentIlEEJN3cub18CUB_300001_SM_10009GridQueueIyEElEEEvDpT0_
        .type           _ZN6thrust24THRUST_300001_SM_1000_NS8cuda_cub4core6detail13_kernel_agentINS1_8__reduce10DrainAgentIlEEJN3cub18CUB_300001_SM_10009GridQueueIyEElEEEvDpT0_,@function
        .size           _ZN6thrust24THRUST_300001_SM_1000_NS8cuda_cub4core6detail13_kernel_agentINS1_8__reduce10DrainAgentIlEEJN3cub18CUB_300001_SM_10009GridQueueIyEElEEEvDpT0_,(.L_x_701 - _ZN6thrust24THRUST_300001_SM_1000_NS8cuda_cub4core6detail13_kernel_agentINS1_8__reduce10DrainAgentIlEEJN3cub18CUB_300001_SM_10009GridQueueIyEElEEEvDpT0_)
        .other          _ZN6thrust24THRUST_300001_SM_1000_NS8cuda_cub4core6detail13_kernel_agentINS1_8__reduce10DrainAgentIlEEJN3cub18CUB_300001_SM_10009GridQueueIyEElEEEvDpT0_,@"STO_CUDA_ENTRY STV_DEFAULT"
_ZN6thrust24THRUST_300001_SM_1000_NS8cuda_cub4core6detail13_kernel_agentINS1_8__reduce10DrainAgentIlEEJN3cub18CUB_300001_SM_10009GridQueueIyEElEEEvDpT0_:
.text._ZN6thrust24THRUST_300001_SM_1000_NS8cuda_cub4core6detail13_kernel_agentINS1_8__reduce10DrainAgentIlEEJN3cub18CUB_300001_SM_10009GridQueueIyEElEEEvDpT0_:
[----:B------:R-:W-:Y:S08]  /*0000*/  LDC R1, c[0x0][0x37c] ;  /* 0x0000df00ff017b82 */ /* 0x000ff00000000800 */
[----:B------:R-:W0:Y:S01]  /*0010*/  LDC.64 R2, c[0x0][0x380] ;  /* 0x0000e000ff027b82 */ /* 0x000e220000000a00 */
[----:B------:R-:W0:Y:S07]  /*0020*/  LDCU.64 UR4, c[0x0][0x358] ;  /* 0x00006b00ff0477ac */ /* 0x000e2e0008000a00 */
[----:B------:R-:W1:Y:S01]  /*0030*/  LDC.64 R4, c[0x0][0x388] ;  /* 0x0000e200ff047b82 */ /* 0x000e620000000a00 */
[----:B0-----:R-:W-:Y:S04]  /*0040*/  STG.E.64 desc[UR4][R2.64+0x8], RZ ;  /* 0x000008ff02007986 */ /* 0x001fe8000c101b04 */
[----:B-1----:R-:W-:Y:S01]  /*0050*/  STG.E.64 desc[UR4][R2.64], R4 ;  /* 0x0000000402007986 */ /* 0x002fe2000c101b04 */
[----:B------:R-:W-:Y:S05]  /*0060*/  EXIT ;  /* 0x000000000000794d */ /* 0x000fea0003800000 */
.L_x_121:
        /* <DEDUP_REMOVED lines=9> */
.L_x_701:


//--------------------- .text._ZN6thrust24THRUST_300001_SM_1000_NS8cuda_cub4core6detail13_kernel_agentINS1_8__reduce11ReduceAgentINS0_12zip_iteratorIN4cuda3std3__45tupleIJNS0_6detail15normal_iteratorINS0_10device_ptrIfEEEENS0_17counting_iteratorIlNS0_11use_defaultESI_SI_EEEEEEEPNSB_IJflEEESM_lNS1_9__extrema9arg_max_fIflNSA_4lessIfEEEEEEJSL_SN_lN3cub18CUB_300001_SM_100013GridEvenShareIlEENSV_9GridQueueIyEESS_EEEvDpT0_ --------------------------
	.section	.text._ZN6thrust24THRUST_300001_SM_1000_NS8cuda_cub4core6detail13_kernel_agentINS1_8__reduce11ReduceAgentINS0_12zip_iteratorIN4cuda3std3__45tupleIJNS0_6detail15normal_iteratorINS0_10device_ptrIfEEEENS0_17counting_iteratorIlNS0_11use_defaultESI_SI_EEEEEEEPNSB_IJflEEESM_lNS1_9__extrema9arg_max_fIflNSA_4lessIfEEEEEEJSL_SN_lN3cub18CUB_300001_SM_100013GridEvenShareIlEENSV_9GridQueueIyEESS_EEEvDpT0_,"ax",@progbits
	.align	128
        .global         _ZN6thrust24THRUST_300001_SM_1000_NS8cuda_cub4core6detail13_kernel_agentINS1_8__reduce11ReduceAgentINS0_12zip_iteratorIN4cuda3std3__45tupleIJNS0_6detail15normal_iteratorINS0_10device_ptrIfEEEENS0_17counting_iteratorIlNS0_11use_defaultESI_SI_EEEEEEEPNSB_IJflEEESM_lNS1_9__extrema9arg_max_fIflNSA_4lessIfEEEEEEJSL_SN_lN3cub18CUB_300001_SM_100013GridEvenShareIlEENSV_9GridQueueIyEESS_EEEvDpT0_
        .type           _ZN6thrust24THRUST_300001_SM_1000_NS8cuda_cub4core6detail13_kernel_agentINS1_8__reduce11ReduceAgentINS0_12zip_iteratorIN4cuda3std3__45tupleIJNS0_6detail15normal_iteratorINS0_10device_ptrIfEEEENS0_17counting_iteratorIlNS0_11use_defaultESI_SI_EEEEEEEPNSB_IJflEEESM_lNS1_9__extrema9arg_max_fIflNSA_4lessIfEEEEEEJSL_SN_lN3cub18CUB_300001_SM_100013GridEvenShareIlEENSV_9GridQueueIyEESS_EEEvDpT0_,@function
        .size           _ZN6thrust24THRUST_300001_SM_1000_NS8cuda_cub4core6detail13_kernel_agentINS1_8__reduce11ReduceAgentINS0_12zip_iteratorIN4cuda3std3__45tupleIJNS0_6detail15normal_iteratorINS0_10device_ptrIfEEEENS0_17counting_iteratorIlNS0_11use_defaultESI_SI_EEEEEEEPNSB_IJflEEESM_lNS1_9__extrema9arg_max_fIflNSA_4lessIfEEEEEEJSL_SN_lN3cub18CUB_300001_SM_100013GridEvenShareIlEENSV_9GridQueueIyEESS_EEEvDpT0_,(.L_x_702 - _ZN6thrust24THRUST_300001_SM_1000_NS8cuda_cub4core6detail13_kernel_agentINS1_8__reduce11ReduceAgentINS0_12zip_iteratorIN4cuda3std3__45tupleIJNS0_6detail15normal_iteratorINS0_10device_ptrIfEEEENS0_17counting_iteratorIlNS0_11use_defaultESI_SI_EEEEEEEPNSB_IJflEEESM_lNS1_9__extrema9arg_max_fIflNSA_4lessIfEEEEEEJSL_SN_lN3cub18CUB_300001_SM_100013GridEvenShareIlEENSV_9GridQueueIyEESS_EEEvDpT0_)
        .other          _ZN6thrust24THRUST_300001_SM_1000_NS8cuda_cub4core6detail13_kernel_agentINS1_8__reduce11ReduceAgentINS0_12zip_iteratorIN4cuda3std3__45tupleIJNS0_6detail15normal_iteratorINS0_10device_ptrIfEEEENS0_17counting_iteratorIlNS0_11use_defaultESI_SI_EEEEEEEPNSB_IJflEEESM_lNS1_9__extrema9arg_max_fIflNSA_4lessIfEEEEEEJSL_SN_lN3cub18CUB_300001_SM_100013GridEvenShareIlEENSV_9GridQueueIyEESS_EEEvDpT0_,@"STO_CUDA_ENTRY STV_DEFAULT"
_ZN6thrust24THRUST_300001_SM_1000_NS8cuda_cub4core6detail13_kernel_agentINS1_8__reduce11ReduceAgentINS0_12zip_iteratorIN4cuda3std3__45tupleIJNS0_6detail15normal_iteratorINS0_10device_ptrIfEEEENS0_17counting_iteratorIlNS0_11use_defaultESI_SI_EEEEEEEPNSB_IJflEEESM_lNS1_9__extrema9arg_max_fIflNSA_4lessIfEEEEEEJSL_SN_lN3cub18CUB_300001_SM_100013GridEvenShareIlEENSV_9GridQueueIyEESS_EEEvDpT0_:
.text._ZN6thrust24THRUST_300001_SM_1000_NS8cuda_cub4core6detail13_kernel_agentINS1_8__reduce11ReduceAgentINS0_12zip_iteratorIN4cuda3std3__45tupleIJNS0_6detail15normal_iteratorINS0_10device_ptrIfEEEENS0_17counting_iteratorIlNS0_11use_defaultESI_SI_EEEEEEEPNSB_IJflEEESM_lNS1_9__extrema9arg_max_fIflNSA_4lessIfEEEEEEJSL_SN_lN3cub18CUB_300001_SM_100013GridEvenShareIlEENSV_9GridQueueIyEESS_EEEvDpT0_:
[----:B------:R-:W-:Y:S01]  /*0000*/  LDC R1, c[0x0][0x37c] ;  /* 0x0000df00ff017b82 */ /* 0x000fe20000000800 */
[----:B------:R-:W0:Y:S01]  /*0010*/  S2R R0, SR_CTAID.X ;  /* 0x0000000000007919 */ /* 0x000e220000002500 */
[----:B------:R-:W1:Y:S01]  /*0020*/  LDCU.64 UR4, c[0x0][0x398] ;  /* 0x00007300ff0477ac */ /* 0x000e620008000a00 */
[----:B------:R-:W-:Y:S01]  /*0030*/  BSSY.RECONVERGENT B0, `(.L_x_122) ;  /* 0x00005a5000007945 */ /* 0x000fe20003800200 */
[----:B------:R-:W2:Y:S01]  /*0040*/  LDCU UR6, c[0x0][0x370] ;  /* 0x00006e00ff0677ac */ /* 0x000ea20008000800 */
[----:B------:R-:W3:Y:S01]  /*0050*/  LDCU.64 UR10, c[0x0][0x358] ;  /* 0x00006b00ff0a77ac */ /* 0x000ee20008000a00 */
[----:B-1----:R-:W-:Y:S02]  /*0060*/  IMAD.U32 R7, RZ, RZ, UR4 ;  /* 0x00000004ff077e24 */ /* 0x002fe4000f8e00ff */
[----:B------:R-:W-:Y:S01]  /*0070*/  IMAD.U32 R18, RZ, RZ, UR5 ;  /* 0x00000005ff127e24 */ /* 0x000fe2000f8e00ff */
[----:B--2---:R-:W-:Y:S01]  /*0080*/  UIMAD UR6, UR6, 0x500, URZ ;  /* 0x00000500060678a4 */ /* 0x004fe2000f8e02ff */
[----:B0-----:R-:W-:-:S05]  /*0090*/  IMAD R6, R0, 0x500, RZ ;  /* 0x0000050000067824 */ /* 0x001fca00078e02ff */
[----:B------:R-:W-:-:S04]  /*00a0*/  IADD3 R2, P1, PT, R6, 0x500, RZ ;  /* 0x0000050006027810 */ /* 0x000fc80007f3e0ff */
[----:B------:R-:W-:Y:S01]  /*00b0*/  ISETP.GT.U32.AND P0, PT, R2, R7, PT ;  /* 0x000000070200720c */ /* 0x000fe20003f04070 */
[----:B------:R-:W-:-:S05]  /*00c0*/  IMAD.X R3, RZ, RZ, RZ, P1 ;  /* 0x000000ffff037224 */ /* 0x000fca00008e06ff */
[----:B------:R-:W-:-:S13]  /*00d0*/  ISETP.GT.AND.EX P0, PT, R3, R18, PT, P0 ;  /* 0x000000120300720c */ /* 0x000fda0003f04300 */
[----:B---3--:R-:W-:Y:S05]  /*00e0*/  @!P0 BRA `(.L_x_123) ;  /* 0x0000003000d48947 */ /* 0x008fea0003800000 */
[----:B------:R-:W0:Y:S01]  /*00f0*/  S2R R9, SR_TID.X ;  /* 0x0000000000097919 */ /* 0x000e220000002100 */
[----:B------:R-:W-:Y:S01]  /*0100*/  IMAD.IADD R10, R7, 0x1, -R6 ;  /* 0x00000001070a7824 */ /* 0x000fe200078e0a06 */
[----:B------:R-:W-:Y:S01]  /*0110*/  BSSY.RECONVERGENT B1, `(.L_x_124) ;  /* 0x0000010000017945 */ /* 0x000fe20003800200 */
[----:B------:R-:W-:Y:S02]  /*0120*/  IMAD.MOV.U32 R12, RZ, RZ, RZ ;  /* 0x000000ffff0c7224 */ /* 0x000fe400078e00ff */
[----:B------:R-:W-:Y:S02]  /*0130*/  IMAD.MOV.U32 R11, RZ, RZ, RZ ;  /* 0x000000ffff0b7224 */ /* 0x000fe400078e00ff */
[----:B------:R-:W-:Y:S01]  /*0140*/  IMAD.MOV.U32 R8, RZ, RZ, RZ ;  /* 0x000000ffff087224 */ /* 0x000fe200078e00ff */
[----:B0-----:R-:W-:Y:S01]  /*0150*/  ISETP.GE.AND P0, PT, R9, R10, PT ;  /* 0x0000000a0900720c */ /* 0x001fe20003f06270 */
[----:B------:R-:W-:-:S12]  /*0160*/  IMAD.MOV.U32 R13, RZ, RZ, R9 ;  /* 0x000000ffff0d7224 */ /* 0x000fd800078e0009 */
[----:B------:R-:W-:Y:S05]  /*0170*/  @P0 BRA `(.L_x_125) ;  /* 0x0000000000240947 */ /* 0x000fea0003800000 */
[----:B------:R-:W0:Y:S01]  /*0180*/  LDCU.128 UR4, c[0x0][0x380] ;  /* 0x00007000ff0477ac */ /* 0x000e220008000c00 */
[----:B------:R-:W-:-:S05]  /*0190*/  IADD3 R11, P0, PT, R6, R9, RZ ;  /* 0x00000009060b7210 */ /* 0x000fca0007f1e0ff */
[----:B------:R-:W-:Y:S01]  /*01a0*/  IMAD.X R8, RZ, RZ, RZ, P0 ;  /* 0x000000ffff087224 */ /* 0x000fe200000e06ff */
[----:B0-----:R-:W-:-:S04]  /*01b0*/  LEA R2, P1, R11, UR4, 0x2 ;  /* 0x000000040b027c11 */ /* 0x001fc8000f8210ff */
[----:B------:R-:W-:-:S05]  /*01c0*/  LEA.HI.X R3, R11, UR5, R8, 0x2, P1 ;  /* 0x000000050b037c11 */ /* 0x000fca00088f1408 */
[----:B------:R0:W5:Y:S01]  /*01d0*/  LDG.E R12, desc[UR10][R2.64] ;  /* 0x0000000a020c7981 */ /* 0x000162000c1e1900 */
[----:B------:R-:W-:Y:S01]  /*01e0*/  IADD3 R11, P0, PT, R11, UR6, RZ ;  /* 0x000000060b0b7c10 */ /* 0x000fe2000ff1e0ff */
[----:B------:R-:W-:-:S03]  /*01f0*/  VIADD R13, R9, 0x100 ;  /* 0x00000100090d7836 */ /* 0x000fc60000000000 */
[----:B------:R-:W-:-:S09]  /*0200*/  IADD3.X R8, PT, PT, R8, UR7, RZ, P0, !PT ;  /* 0x0000000708087c10 */ /* 0x000fd200087fe4ff */
.L_x_125:
[----:B------:R-:W-:Y:S05]  /*0210*/  BSYNC.RECONVERGENT B1 ;  /* 0x0000000000017941 */ /* 0x000fea0003800200 */
.L_x_124:
[----:B------:R-:W-:Y:S01]  /*0220*/  ISETP.GE.AND P0, PT, R13, R10, PT ;  /* 0x0000000a0d00720c */ /* 0x000fe20003f06270 */
[----:B------:R-:W-:-:S12]  /*0230*/  BSSY.RECONVERGENT B1, `(.L_x_126) ;  /* 0x0000099000017945 */ /* 0x000fd80003800200 */
[----:B------:R-:W-:Y:S05]  /*0240*/  @P0 BRA `(.L_x_127) ;  /* 0x00000008005c0947 */ /* 0x000fea0003800000 */
[----:B0-----:R-:W-:Y:S01]  /*0250*/  LOP3.LUT R2, RZ, R13, RZ, 0x33, !PT ;  /* 0x0000000dff027212 */ /* 0x001fe200078e33ff */
[----:B------:R-:W-:Y:S03]  /*0260*/  BSSY.RECONVERGENT B2, `(.L_x_128) ;  /* 0x000002e000027945 */ /* 0x000fe60003800200 */
[----:B------:R-:W-:-:S04]  /*0270*/  IADD3 R15, PT, PT, -R6, R7, R2 ;  /* 0x00000007060f7210 */ /* 0x000fc80007ffe102 */
[----:B------:R-:W-:-:S04]  /*0280*/  LOP3.LUT R2, R15, 0x300, RZ, 0xc0, !PT ;  /* 0x000003000f027812 */ /* 0x000fc800078ec0ff */
[----:B------:R-:W-:-:S13]  /*0290*/  ISETP.NE.AND P0, PT, R2, 0x300, PT ;  /* 0x000003000200780c */ /* 0x000fda0003f05270 */
[----:B------:R-:W-:Y:S05]  /*02a0*/  @!P0 BRA `(.L_x_129) ;  /* 0x0000000000a48947 */ /* 0x000fea0003800000 */
[----:B------:R-:W0:Y:S01]  /*02b0*/  LDCU.128 UR4, c[0x0][0x380] ;  /* 0x00007000ff0477ac */ /* 0x000e220008000c00 */
[----:B------:R-:W-:Y:S02]  /*02c0*/  IADD3 R3, P0, PT, R6, R13, RZ ;  /* 0x0000000d06037210 */ /* 0x000fe40007f1e0ff */
[----:B------:R-:W-:-:S03]  /*02d0*/  LEA.HI R2, R15, 0x1, RZ, 0x18 ;  /* 0x000000010f027811 */ /* 0x000fc600078fc0ff */
[----:B------:R-:W-:Y:S01]  /*02e0*/  IMAD.X R14, RZ, RZ, RZ, P0 ;  /* 0x000000ffff0e7224 */ /* 0x000fe200000e06ff */
[----:B------:R-:W-:-:S05]  /*02f0*/  LOP3.LUT R2, R2, 0x3, RZ, 0xc0, !PT ;  /* 0x0000000302027812 */ /* 0x000fca00078ec0ff */
[----:B------:R-:W-:Y:S01]  /*0300*/  IMAD.MOV R4, RZ, RZ, -R2 ;  /* 0x000000ffff047224 */ /* 0x000fe200078e0a02 */
[C---:B0-----:R-:W-:Y:S02]  /*0310*/  LEA R5, P2, R3.reuse, UR4, 0x2 ;  /* 0x0000000403057c11 */ /* 0x041fe4000f8410ff */
[C---:B------:R-:W-:Y:S02]  /*0320*/  IADD3 R7, P1, PT, R3.reuse, UR6, RZ ;  /* 0x0000000603077c10 */ /* 0x040fe4000ff3e0ff */
[----:B------:R-:W-:Y:S02]  /*0330*/  LEA.HI.X R3, R3, UR5, R14, 0x2, P2 ;  /* 0x0000000503037c11 */ /* 0x000fe400090f140e */
[----:B------:R-:W-:-:S09]  /*0340*/  IADD3.X R14, PT, PT, R14, UR7, RZ, P1, !PT ;  /* 0x000000070e0e7c10 */ /* 0x000fd20008ffe4ff */
.L_x_132:
[----:B------:R-:W-:-:S05]  /*0350*/  IMAD.MOV.U32 R2, RZ, RZ, R5 ;  /* 0x000000ffff027224 */ /* 0x000fca00078e0005 */
[----:B------:R-:W2:Y:S01]  /*0360*/  LDG.E R19, desc[UR10][R2.64] ;  /* 0x0000000a02137981 */ /* 0x000ea2000c1e1900 */
[----:B------:R-:W-:Y:S01]  /*0370*/  VIADD R4, R4, 0x1 ;  /* 0x0000000104047836 */ /* 0x000fe20000000000 */
[----:B------:R-:W-:Y:S01]  /*0380*/  BSSY.RECONVERGENT B3, `(.L_x_130) ;  /* 0x0000016000037945 */ /* 0x000fe20003800200 */
[----:B------:R-:W-:Y:S01]  /*0390*/  IMAD.MOV.U32 R18, RZ, RZ, R11 ;  /* 0x000000ffff127224 */ /* 0x000fe200078e000b */
[----:B------:R-:W-:Y:S01]  /*03a0*/  IADD3 R5, P3, PT, R5, 0x400, RZ ;  /* 0x0000040005057810 */ /* 0x000fe20007f7e0ff */
[----:B------:R-:W-:Y:S01]  /*03b0*/  IMAD.MOV.U32 R17, RZ, RZ, R8 ;  /* 0x000000ffff117224 */ /* 0x000fe200078e0008 */
[----:B------:R-:W-:Y:S01]  /*03c0*/  ISETP.NE.AND P2, PT, R4, RZ, PT ;  /* 0x000000ff0400720c */ /* 0x000fe20003f45270 */
[----:B-----5:R-:W-:Y:S02]  /*03d0*/  IMAD.MOV.U32 R16, RZ, RZ, R12 ;  /* 0x000000ffff107224 */ /* 0x020fe400078e000c */
[----:B------:R-:W-:Y:S02]  /*03e0*/  IMAD.MOV.U32 R11, RZ, RZ, R7 ;  /* 0x000000ffff0b7224 */ /* 0x000fe400078e0007 */
[----:B------:R-:W-:Y:S01]  /*03f0*/  IMAD.MOV.U32 R8, RZ, RZ, R14 ;  /* 0x000000ffff087224 */ /* 0x000fe200078e000e */
[----:B--2---:R-:W-:Y:S01]  /*0400*/  FSETP.GEU.AND P0, PT, R12, R19, PT ;  /* 0x000000130c00720b */ /* 0x004fe20003f0e000 */
[----:B------:R-:W-:-:S12]  /*0410*/  IMAD.MOV.U32 R12, RZ, RZ, R19 ;  /* 0x000000ffff0c7224 */ /* 0x000fd800078e0013 */
        /* <DEDUP_REMOVED lines=12> */
.L_x_131:
[----:B------:R-:W-:Y:S05]  /*04e0*/  BSYNC.RECONVERGENT B3 ;  /* 0x0000000000037941 */ /* 0x000fea0003800200 */
.L_x_130:
[----:B------:R-:W-:Y:S01]  /*04f0*/  IADD3 R7, P0, PT, R7, 0x100, RZ ;  /* 0x0000010007077810 */ /* 0x000fe20007f1e0ff */
[----:B------:R-:W-:Y:S02]  /*0500*/  VIADD R13, R13, 0x100 ;  /* 0x000001000d0d7836 */ /* 0x000fe40000000000 */
[----:B------:R-:W-:Y:S02]  /*0510*/  IMAD.X R3, RZ, RZ, R3, P3 ;  /* 0x000000ffff037224 */ /* 0x000fe400018e0603 */
[----:B------:R-:W-:Y:S01]  /*0520*/  IMAD.X R14, RZ, RZ, R14, P0 ;  /* 0x000000ffff0e7224 */ /* 0x000fe200000e060e */
[----:B------:R-:W-:Y:S07]  /*0530*/  @P2 BRA `(.L_x_132) ;  /* 0xfffffffc00842947 */ /* 0x000fee000383ffff */
.L_x_129:
[----:B------:R-:W-:Y:S05]  /*0540*/  BSYNC.RECONVERGENT B2 ;  /* 0x0000000000027941 */ /* 0x000fea0003800200 */
.L_x_128:
[----:B------:R-:W-:-:S13]  /*0550*/  ISETP.GE.U32.AND P0, PT, R15, 0x300, PT ;  /* 0x000003000f00780c */ /* 0x000fda0003f06070 */
[----:B------:R-:W-:Y:S05]  /*0560*/  @!P0 BRA `(.L_x_127) ;  /* 0x0000000400948947 */ /* 0x000fea0003800000 */
[----:B------:R-:W0:Y:S01]  /*0570*/  LDC.64 R4, c[0x0][0x380] ;  /* 0x0000e000ff047b82 */ /* 0x000e220000000a00 */
[----:B------:R-:W-:-:S07]  /*0580*/  VIADD R7, R13, 0x200 ;  /* 0x000002000d077836 */ /* 0x000fce0000000000 */
[----:B------:R-:W1:Y:S02]  /*0590*/  LDC.64 R2, c[0x0][0x388] ;  /* 0x0000e200ff027b82 */ /* 0x000e640000000a00 */
.L_x_141:
[----:B------:R-:W-:-:S05]  /*05a0*/  VIADD R13, R7, 0xfffffe00 ;  /* 0xfffffe00070d7836 */ /* 0x000fca0000000000 */
[----:B------:R-:W-:-:S04]  /*05b0*/  IADD3 R19, P0, PT, R6, R13, RZ ;  /* 0x0000000d06137210 */ /* 0x000fc80007f1e0ff */
[----:B------:R-:W-:Y:S02]  /*05c0*/  LEA.HI.X.SX32 R18, R13, RZ, 0x1, P0 ;  /* 0x000000ff0d127211 */ /* 0x000fe400000f0eff */
[----:B0-----:R-:W-:-:S04]  /*05d0*/  LEA R16, P0, R19, R4, 0x2 ;  /* 0x0000000413107211 */ /* 0x001fc800078010ff */
[----:B------:R-:W-:-:S05]  /*05e0*/  LEA.HI.X R17, R19, R5, R18, 0x2, P0 ;  /* 0x0000000513117211 */ /* 0x000fca00000f1412 */
[----:B------:R-:W2:Y:S04]  /*05f0*/  LDG.E R25, desc[UR10][R16.64] ;  /* 0x0000000a10197981 */ /* 0x000ea8000c1e1900 */
[----:B-----5:R0:W5:Y:S04]  /*0600*/  LDG.E R15, desc[UR10][R16.64+0x400] ;  /* 0x0004000a100f7981 */ /* 0x020168000c1e1900 */
[----:B------:R0:W5:Y:S04]  /*0610*/  LDG.E R13, desc[UR10][R16.64+0x800] ;  /* 0x0008000a100d7981 */ /* 0x000168000c1e1900 */
[----:B------:R0:W5:Y:S01]  /*0620*/  LDG.E R14, desc[UR10][R16.64+0xc00] ;  /* 0x000c000a100e7981 */ /* 0x000162000c1e1900 */
[----:B-1----:R-:W-:Y:S01]  /*0630*/  IADD3 R20, P1, PT, R19, R2, RZ ;  /* 0x0000000213147210 */ /* 0x002fe20007f3e0ff */
[----:B------:R-:W-:Y:S01]  /*0640*/  BSSY.RECONVERGENT B2, `(.L_x_133) ;  /* 0x0000013000027945 */ /* 0x000fe20003800200 */
[----:B------:R-:W-:-:S03]  /*0650*/  VIADD R19, R7, 0xffffff00 ;  /* 0xffffff0007137836 */ /* 0x000fc60000000000 */
[----:B------:R-:W-:Y:S02]  /*0660*/  IMAD.X R23, R18, 0x1, R3, P1 ;  /* 0x0000000112177824 */ /* 0x000fe400008e0603 */
[----:B------:R-:W-:Y:S02]  /*0670*/  IMAD.MOV.U32 R21, RZ, RZ, R20 ;  /* 0x000000ffff157224 */ /* 0x000fe400078e0014 */
[----:B------:R-:W-:Y:S01]  /*0680*/  IMAD.MOV.U32 R22, RZ, RZ, R23 ;  /* 0x000000ffff167224 */ /* 0x000fe200078e0017 */
[----:B--2---:R-:W-:Y:S01]  /*0690*/  FSETP.GEU.AND P0, PT, R12, R25, PT ;  /* 0x000000190c00720b */ /* 0x004fe20003f0e000 */
[----:B------:R-:W-:-:S12]  /*06a0*/  IMAD.MOV.U32 R18, RZ, RZ, R25 ;  /* 0x000000ffff127224 */ /* 0x000fd800078e0019 */
[----:B0-----:R-:W-:Y:S05]  /*06b0*/  @!P0 BRA `(.L_x_134) ;  /* 0x00000000002c8947 */ /* 0x001fea0003800000 */
        /* <DEDUP_REMOVED lines=11> */
.L_x_134:
[----:B------:R-:W-:Y:S05]  /*0770*/  BSYNC.RECONVERGENT B2 ;  /* 0x0000000000027941 */ /* 0x000fea0003800200 */
.L_x_133:
[----:B-----5:R-:W-:Y:S01]  /*0780*/  FSETP.GEU.AND P0, PT, R18, R15, PT ;  /* 0x0000000f1200720b */ /* 0x020fe20003f0e000 */
[----:B------:R-:W-:Y:S01]  /*0790*/  BSSY.RECONVERGENT B2, `(.L_x_135) ;  /* 0x0000013000027945 */ /* 0x000fe20003800200 */
[----:B------:R-:W-:Y:S02]  /*07a0*/  SHF.R.S32.HI R8, RZ, 0x1f, R19 ;  /* 0x0000001fff087819 */ /* 0x000fe40000011413 */
[----:B------:R-:W-:-:S04]  /*07b0*/  IADD3 R12, P1, P2, R19, R2, R6 ;  /* 0x00000002130c7210 */ /* 0x000fc80007a3e006 */
[----:B------:R-:W-:Y:S01]  /*07c0*/  IADD3.X R11, PT, PT, R8, R3, RZ, P1, P2 ;  /* 0x00000003080b7210 */ /* 0x000fe20000fe44ff */
[----:B------:R-:W-:Y:S02]  /*07d0*/  IMAD.MOV.U32 R19, RZ, RZ, R12 ;  /* 0x000000ffff137224 */ /* 0x000fe400078e000c */
[----:B------:R-:W-:Y:S02]  /*07e0*/  IMAD.MOV.U32 R8, RZ, RZ, R15 ;  /* 0x000000ffff087224 */ /* 0x000fe400078e000f */
[----:B------:R-:W-:Y:S01]  /*07f0*/  IMAD.MOV.U32 R20, RZ, RZ, R11 ;  /* 0x000000ffff147224 */ /* 0x000fe200078e000b */
[----:B------:R-:W-:Y:S06]  /*0800*/  @!P0 BRA `(.L_x_136) ;  /* 0x00000000002c8947 */ /* 0x000fec0003800000 */
        /* <DEDUP_REMOVED lines=11> */
.L_x_136:
[----:B------:R-:W-:Y:S05]  /*08c0*/  BSYNC.RECONVERGENT B2 ;  /* 0x0000000000027941 */ /* 0x000fea0003800200 */
.L_x_135:
[----:B------:R-:W-:Y:S01]  /*08d0*/  FSETP.GEU.AND P0, PT, R8, R13, PT ;  /* 0x0000000d0800720b */ /* 0x000fe20003f0e000 */
[C---:B------:R-:W-:Y:S01]  /*08e0*/  VIADD R11, R7.reuse, 0x100 ;  /* 0x00000100070b7836 */ /* 0x040fe20000000000 */
[----:B------:R-:W-:Y:S01]  /*08f0*/  SHF.R.S32.HI R12, RZ, 0x1f, R7 ;  /* 0x0000001fff0c7819 */ /* 0x000fe20000011407 */
[----:B------:R-:W-:Y:S01]  /*0900*/  BSSY.RECONVERGENT B2, `(.L_x_137) ;  /* 0x0000014000027945 */ /* 0x000fe20003800200 */
[-CC-:B------:R-:W-:Y:S01]  /*0910*/  IADD3 R18, P1, P4, R7, R2.reuse, R6.reuse ;  /* 0x0000000207127210 */ /* 0x180fe20007c3e006 */
[----:B------:R-:W-:Y:S01]  /*0920*/  IMAD.MOV.U32 R15, RZ, RZ, R13 ;  /* 0x000000ffff0f7224 */ /* 0x000fe200078e000d */
[----:B------:R-:W-:Y:S02]  /*0930*/  IADD3 R23, P2, P3, R11, R2, R6 ;  /* 0x000000020b177210 */ /* 0x000fe40007b5e006 */
[----:B------:R-:W-:Y:S01]  /*0940*/  IADD3.X R21, PT, PT, R12, R3, RZ, P1, P4 ;  /* 0x000000030c157210 */ /* 0x000fe20000fe84ff */
[----:B------:R-:W-:Y:S01]  /*0950*/  IMAD.MOV.U32 R16, RZ, RZ, R18 ;  /* 0x000000ffff107224 */ /* 0x000fe200078e0012 */
[----:B------:R-:W-:-:S03]  /*0960*/  SHF.R.S32.HI R12, RZ, 0x1f, R11 ;  /* 0x0000001fff0c7819 */ /* 0x000fc6000001140b */
        /* <DEDUP_REMOVED lines=13> */
.L_x_138:
[----:B------:R-:W-:Y:S05]  /*0a40*/  BSYNC.RECONVERGENT B2 ;  /* 0x0000000000027941 */ /* 0x000fea0003800200 */
.L_x_137:
[----:B------:R-:W-:Y:S01]  /*0a50*/  FSETP.GEU.AND P0, PT, R15, R14, PT ;  /* 0x0000000e0f00720b */ /* 0x000fe20003f0e000 */
[----:B------:R-:W-:Y:S01]  /*0a60*/  BSSY.RECONVERGENT B2, `(.L_x_139) ;  /* 0x0000011000027945 */ /* 0x000fe20003800200 */
[----:B------:R-:W-:Y:S01]  /*0a70*/  IADD3.X R18, PT, PT, R12, R3, RZ, P2, P3 ;  /* 0x000000030c127210 */ /* 0x000fe200017e64ff */
[----:B------:R-:W-:Y:S02]  /*0a80*/  IMAD.MOV.U32 R11, RZ, RZ, R23 ;  /* 0x000000ffff0b7224 */ /* 0x000fe400078e0017 */
[----:B------:R-:W-:Y:S02]  /*0a90*/  IMAD.MOV.U32 R12, RZ, RZ, R14 ;  /* 0x000000ffff0c7224 */ /* 0x000fe400078e000e */
[----:B------:R-:W-:-:S06]  /*0aa0*/  IMAD.MOV.U32 R8, RZ, RZ, R18 ;  /* 0x000000ffff087224 */ /* 0x000fcc00078e0012 */
        /* <DEDUP_REMOVED lines=12> */
.L_x_140:
[----:B------:R-:W-:Y:S05]  /*0b70*/  BSYNC.RECONVERGENT B2 ;  /* 0x0000000000027941 */ /* 0x000fea0003800200 */
.L_x_139:
[C---:B------:R-:W-:Y:S02]  /*0b80*/  VIADD R13, R7.reuse, 0x200 ;  /* 0x00000200070d7836 */ /* 0x040fe40000000000 */
[----:B------:R-:W-:-:S03]  /*0b90*/  VIADD R7, R7, 0x400 ;  /* 0x0000040007077836 */ /* 0x000fc60000000000 */
[----:B------:R-:W-:-:S13]  /*0ba0*/  ISETP.GE.AND P0, PT, R13, R10, PT ;  /* 0x0000000a0d00720c */ /* 0x000fda0003f06270 */
[----:B------:R-:W-:Y:S05]  /*0bb0*/  @!P0 BRA `(.L_x_141) ;  /* 0xfffffff800788947 */ /* 0x000fea000383ffff */
.L_x_127:
[----:B------:R-:W-:Y:S05]  /*0bc0*/  BSYNC.RECONVERGENT B1 ;  /* 0x0000000000017941 */ /* 0x000fea0003800200 */
.L_x_126:
[----:B------:R-:W-:-:S13]  /*0bd0*/  ISETP.GE.AND P0, PT, R10, 0x100, PT ;  /* 0x000001000a00780c */ /* 0x000fda0003f06270 */
[----:B------:R-:W-:Y:S05]  /*0be0*/  @!P0 BRA `(.L_x_142) ;  /* 0x00000010008c8947 */ /* 0x000fea0003800000 */
[----:B------:R-:W1:Y:S01]  /*0bf0*/  S2R R10, SR_LANEID ;  /* 0x00000000000a7919 */ /* 0x000e620000000000 */
[----:B------:R-:W-:Y:S01]  /*0c00*/  BSSY.RECONVERGENT B1, `(.L_x_143) ;  /* 0x000001b000017945 */ /* 0x000fe20003800200 */
[----:B------:R-:W-:Y:S01]  /*0c10*/  IMAD.MOV.U32 R6, RZ, RZ, R11 ;  /* 0x000000ffff067224 */ /* 0x000fe200078e000b */
[----:B0----5:R0:W2:Y:S01]  /*0c20*/  SHFL.DOWN PT, R3, R12, 0x1, 0x1f ;  /* 0x08201f000c037f89 */ /* 0x0210a200000e0000 */
[----:B------:R-:W-:Y:S02]  /*0c30*/  IMAD.MOV.U32 R7, RZ, RZ, R8 ;  /* 0x000000ffff077224 */ /* 0x000fe400078e0008 */
[----:B------:R-:W-:Y:S01]  /*0c40*/  IMAD.MOV.U32 R2, RZ, RZ, R12 ;  /* 0x000000ffff027224 */ /* 0x000fe200078e000c */
[----:B------:R0:W3:Y:S04]  /*0c50*/  SHFL.DOWN PT, R4, R11, 0x1, 0x1f ;  /* 0x08201f000b047f89 */ /* 0x0000e800000e0000 */
[----:B------:R0:W4:Y:S01]  /*0c60*/  SHFL.DOWN PT, R5, R8, 0x1, 0x1f ;  /* 0x08201f0008057f89 */ /* 0x00012200000e0000 */
[----:B-1----:R-:W-:-:S02]  /*0c70*/  ISETP.GT.AND P0, PT, R10, 0x1e, PT ;  /* 0x0000001e0a00780c */ /* 0x002fc40003f04270 */
[C---:B------:R-:W-:Y:S02]  /*0c80*/  ISETP.GT.AND P1, PT, R10.reuse, 0x1d, PT ;  /* 0x0000001d0a00780c */ /* 0x040fe40003f24270 */
[----:B------:R-:W-:-:S09]  /*0c90*/  ISETP.GT.AND P3, PT, R10, 0x1b, PT ;  /* 0x0000001b0a00780c */ /* 0x000fd20003f64270 */
[----:B0-234-:R-:W-:Y:S05]  /*0ca0*/  @P0 BRA `(.L_x_144) ;  /* 0x0000000000400947 */ /* 0x01dfea0003800000 */
        /* <DEDUP_REMOVED lines=16> */
.L_x_144:
[----:B------:R-:W-:Y:S05]  /*0db0*/  BSYNC.RECONVERGENT B1 ;  /* 0x0000000000017941 */ /* 0x000fea0003800200 */
.L_x_143:
        /* <DEDUP_REMOVED lines=27> */
.L_x_146:
[----:B------:R-:W-:Y:S05]  /*0f70*/  BSYNC.RECONVERGENT B1 ;  /* 0x0000000000017941 */ /* 0x000fea0003800200 */
.L_x_145:
        /* <DEDUP_REMOVED lines=9> */
[----:B0-----:R-:W-:Y:S02]  /*1010*/  IMAD.MOV.U32 R6, RZ, RZ, R11 ;  /* 0x000000ffff067224 */ /* 0x001fe400078e000b */
[----:B-1----:R-:W-:Y:S02]  /*1020*/  IMAD.MOV.U32 R7, RZ, RZ, R10 ;  /* 0x000000ffff077224 */ /* 0x002fe400078e000a */
        /* <DEDUP_REMOVED lines=13> */
.L_x_148:
[----:B------:R-:W-:Y:S05]  /*1100*/  BSYNC.RECONVERGENT B1 ;  /* 0x0000000000017941 */ /* 0x000fea0003800200 */
.L_x_147:
        /* <DEDUP_REMOVED lines=9> */
[----:B---3--:R-:W-:Y:S02]  /*11a0*/  IMAD.MOV.U32 R4, RZ, RZ, R13 ;  /* 0x000000ffff047224 */ /* 0x008fe400078e000d */
        /* <DEDUP_REMOVED lines=14> */
.L_x_150:
[----:B------:R-:W-:Y:S05]  /*1290*/  BSYNC.RECONVERGENT B1 ;  /* 0x0000000000017941 */ /* 0x000fea0003800200 */
.L_x_149:
[----:B0-----:R0:W0:Y:S01]  /*12a0*/  SHFL.DOWN PT, R2, R3, 0x10, 0x1f ;  /* 0x0a001f0003027f89 */ /* 0x00102200000e0000 */
[----:B------:R-:W-:Y:S01]  /*12b0*/  BSSY.RECONVERGENT B1, `(.L_x_151) ;  /* 0x0000017000017945 */ /* 0x000fe20003800200 */
[----:B--2---:R-:W-:Y:S02]  /*12c0*/  IMAD.MOV.U32 R7, RZ, RZ, R4 ;  /* 0x000000ffff077224 */ /* 0x004fe400078e0004 */
[----:B------:R2:W0:Y:S01]  /*12d0*/  SHFL.DOWN PT, R11, R4, 0x10, 0x1f ;  /* 0x0a001f00040b7f89 */ /* 0x00042200000e0000 */
[----:B----4-:R-:W-:Y:S02]  /*12e0*/  IMAD.MOV.U32 R8, RZ, RZ, R5 ;  /* 0x000000ffff087224 */ /* 0x010fe400078e0005 */
[----:B------:R-:W-:Y:S01]  /*12f0*/  IMAD.MOV.U32 R6, RZ, RZ, R3 ;  /* 0x000000ffff067224 */ /* 0x000fe200078e0003 */
[----:B-1----:R2:W1:Y:S01]  /*1300*/  SHFL.DOWN PT, R10, R5, 0x10, 0x1f ;  /* 0x0a001f00050a7f89 */ /* 0x00246200000e0000 */
[----:B------:R-:W-:Y:S05]  /*1310*/  @P4 BRA `(.L_x_152) ;  /* 0x0000000000404947 */ /* 0x000fea0003800000 */
[----:B0-----:R-:W-:Y:S01]  /*1320*/  FSETP.GEU.AND P0, PT, R3, R2, PT ;  /* 0x000000020300720b */ /* 0x001fe20003f0e000 */
[----:B------:R-:W-:Y:S02]  /*1330*/  IMAD.MOV.U32 R7, RZ, RZ, R11 ;  /* 0x000000ffff077224 */ /* 0x000fe400078e000b */
        /* <DEDUP_REMOVED lines=14> */
.L_x_152:
[----:B------:R-:W-:Y:S05]  /*1420*/  BSYNC.RECONVERGENT B1 ;  /* 0x0000000000017941 */ /* 0x000fea0003800200 */
.L_x_151:
[----:B------:R-:W-:Y:S04]  /*1430*/  BSSY.RECONVERGENT B1, `(.L_x_153) ;  /* 0x000000c000017945 */ /* 0x000fe80003800200 */
[----:B------:R-:W-:Y:S05]  /*1440*/  @P2 BRA `(.L_x_154) ;  /* 0x0000000000282947 */ /* 0x000fea0003800000 */
[----:B--2---:R-:W2:Y:S01]  /*1450*/  S2R R4, SR_CgaCtaId ;  /* 0x0000000000047919 */ /* 0x004ea20000008800 */
        /* <DEDUP_REMOVED lines=9> */
.L_x_154:
[----:B------:R-:W-:Y:S05]  /*14f0*/  BSYNC.RECONVERGENT B1 ;  /* 0x0000000000017941 */ /* 0x000fea0003800200 */
.L_x_153:
[----:B------:R-:W-:Y:S01]  /*1500*/  BAR.SYNC.DEFER_BLOCKING 0x0 ;  /* 0x0000000000007b1d */ /* 0x000fe20000010000 */
[----:B------:R-:W-:-:S13]  /*1510*/  ISETP.NE.AND P2, PT, R9, RZ, PT ;  /* 0x000000ff0900720c */ /* 0x000fda0003f45270 */
[----:B------:R-:W-:Y:S05]  /*1520*/  @P2 BRA `(.L_x_155) ;  /* 0x0000004400542947 */ /* 0x000fea0003800000 */
[----:B0---4-:R-:W0:Y:S01]  /*1530*/  S2R R3, SR_CgaCtaId ;  /* 0x0000000000037919 */ /* 0x011e220000008800 */
[----:B------:R-:W-:Y:S01]  /*1540*/  MOV R2, 0x400 ;  /* 0x0000040000027802 */ /* 0x000fe20000000f00 */
[----:B------:R-:W-:Y:S03]  /*1550*/  BSSY.RECONVERGENT B1, `(.L_x_156) ;  /* 0x0000016000017945 */ /* 0x000fe60003800200 */
[----:B0-----:R-:W-:-:S05]  /*1560*/  LEA R26, R3, R2, 0x18 ;  /* 0x00000002031a7211 */ /* 0x001fca00078ec0ff */
[----:B--2---:R-:W0:Y:S04]  /*1570*/  LDS R5, [R26+0x18] ;  /* 0x000018001a057984 */ /* 0x004e280000000800 */
[----:B------:R2:W4:Y:S04]  /*1580*/  LDS.64 R2, [R26+0x20] ;  /* 0x000020001a027984 */ /* 0x0005280000000a00 */
[----:B------:R2:W1:Y:S04]  /*1590*/  LDS R22, [R26+0x28] ;  /* 0x000028001a167984 */ /* 0x0004680000000800 */
[----:B------:R2:W1:Y:S01]  /*15a0*/  LDS R16, [R26+0x38] ;  /* 0x000038001a107984 */ /* 0x0004620000000800 */
[----:B0-----:R-:W-:Y:S01]  /*15b0*/  FSETP.GEU.AND P0, PT, R6, R5, PT ;  /* 0x000000050600720b */ /* 0x001fe20003f0e000 */
[----:B------:R-:W-:-:S12]  /*15c0*/  IMAD.MOV.U32 R21, RZ, RZ, R5 ;  /* 0x000000ffff157224 */ /* 0x000fd800078e0005 */
[----:B-12-4-:R-:W-:Y:S05]  /*15d0*/  @!P0 BRA `(.L_x_157) ;  /* 0x0000000000348947 */ /* 0x016fea0003800000 */
        /* <DEDUP_REMOVED lines=13> */
.L_x_157:
[----:B------:R-:W-:Y:S05]  /*16b0*/  BSYNC.RECONVERGENT B1 ;  /* 0x0000000000017941 */ /* 0x000fea0003800200 */
.L_x_156:
        /* <DEDUP_REMOVED lines=21> */
[C---:B------:R-:W-:Y:S02]  /*1810*/  @P3 ISETP.LT.U32.AND P1, PT, R2.reuse, R6, PT ;  /* 0x000000060200320c */ /* 0x040fe40003f21070 */
[CC--:B------:R-:W-:Y:S02]  /*1820*/  @P3 ISETP.GE.AND.EX P0, PT, R3.reuse, R7.reuse, PT, P0 ;  /* 0x000000070300320c */ /* 0x0c0fe40003f06300 */
[----:B------:R-:W-:Y:S02]  /*1830*/  @P3 ISETP.LT.AND.EX P1, PT, R3, R7, PT, P1 ;  /* 0x000000070300320c */ /* 0x000fe40003f21310 */
[----:B------:R-:W-:Y:S02]  /*1840*/  @P3 FSEL R23, R21, R22, !P0 ;  /* 0x0000001615173208 */ /* 0x000fe40004000000 */
[----:B------:R-:W-:-:S02]  /*1850*/  @P3 SEL R25, R2, R6, P1 ;  /* 0x0000000602193207 */ /* 0x000fc40000800000 */
[----:B------:R-:W-:-:S07]  /*1860*/  @P3 SEL R24, R3, R7, P1 ;  /* 0x0000000703183207 */ /* 0x000fce0000800000 */
.L_x_159:
[----:B------:R-:W-:Y:S05]  /*1870*/  BSYNC.RECONVERGENT B1 ;  /* 0x0000000000017941 */ /* 0x000fea0003800200 */
.L_x_158:
        /* <DEDUP_REMOVED lines=17> */
.L_x_161:
[----:B------:R-:W-:Y:S05]  /*1990*/  BSYNC.RECONVERGENT B1 ;  /* 0x0000000000017941 */ /* 0x000fea0003800200 */
.L_x_160:
        /* <DEDUP_REMOVED lines=17> */
.L_x_163:
[----:B------:R-:W-:Y:S05]  /*1ab0*/  BSYNC.RECONVERGENT B1 ;  /* 0x0000000000017941 */ /* 0x000fea0003800200 */
.L_x_162:
        /* <DEDUP_REMOVED lines=17> */
.L_x_165:
[----:B------:R-:W-:Y:S05]  /*1bd0*/  BSYNC.RECONVERGENT B1 ;  /* 0x0000000000017941 */ /* 0x000fea0003800200 */
.L_x_164:
        /* <DEDUP_REMOVED lines=17> */
.L_x_167:
[----:B------:R-:W-:Y:S05]  /*1cf0*/  BSYNC.RECONVERGENT B1 ;  /* 0x0000000000017941 */ /* 0x000fea0003800200 */
.L_x_166:
        /* <DEDUP_REMOVED lines=18> */
.L_x_142:
[----:B------:R-:W1:Y:S01]  /*1e20*/  S2R R14, SR_LANEID ;  /* 0x00000000000e7919 */ /* 0x000e620000000000 */
[----:B0-----:R-:W-:Y:S01]  /*1e30*/  LOP3.LUT R2, R9, 0x3e0, RZ, 0xc0, !PT ;  /* 0x000003e009027812 */ /* 0x001fe200078ec0ff */
[----:B------:R-:W-:Y:S01]  /*1e40*/  BSSY.RECONVERGENT B1, `(.L_x_168) ;  /* 0x0000027000017945 */ /* 0x000fe20003800200 */
[----:B------:R-:W-:Y:S02]  /*1e50*/  IMAD.MOV.U32 R16, RZ, RZ, R8 ;  /* 0x000000ffff107224 */ /* 0x000fe400078e0008 */
[----:B------:R-:W-:Y:S01]  /*1e60*/  LOP3.LUT R5, RZ, R2, RZ, 0x33, !PT ;  /* 0x00000002ff057212 */ /* 0x000fe200078e33ff */
[----:B------:R-:W-:-:S05]  /*1e70*/  VIADD R3, R2, 0x20 ;  /* 0x0000002002037836 */ /* 0x000fca0000000000 */
[----:B------:R-:W-:Y:S01]  /*1e80*/  ISETP.GT.AND P0, PT, R3, R10, PT ;  /* 0x0000000a0300720c */ /* 0x000fe20003f04270 */
[----:B------:R-:W-:-:S05]  /*1e90*/  IMAD.IADD R3, R10, 0x1, R5 ;  /* 0x000000010a037824 */ /* 0x000fca00078e0205 */
[----:B------:R-:W-:-:S05]  /*1ea0*/  SEL R3, R3, 0x1f, P0 ;  /* 0x0000001f03037807 */ /* 0x000fca0000000000 */
[----:B-----5:R0:W2:Y:S04]  /*1eb0*/  SHFL.DOWN PT, R5, R12, 0x1, R3 ;  /* 0x082000000c057989 */ /* 0x0200a800000e0003 */
[----:B------:R0:W3:Y:S01]  /*1ec0*/  SHFL.DOWN PT, R7, R8, 0x1, R3 ;  /* 0x0820000008077989 */ /* 0x0000e200000e0003 */
[CC--:B-1----:R-:W-:Y:S01]  /*1ed0*/  ISETP.GE.AND P0, PT, R14.reuse, R3.reuse, PT ;  /* 0x000000030e00720c */ /* 0x0c2fe20003f06270 */
[C---:B------:R-:W-:Y:S01]  /*1ee0*/  VIADD R4, R14.reuse, 0x4 ;  /* 0x000000040e047836 */ /* 0x040fe20000000000 */
[C---:B------:R-:W-:Y:S01]  /*1ef0*/  ISETP.NE.AND P2, PT, R14.reuse, RZ, PT ;  /* 0x000000ff0e00720c */ /* 0x040fe20003f45270 */
[C---:B------:R-:W-:Y:S02]  /*1f00*/  VIADD R2, R14.reuse, 0x2 ;  /* 0x000000020e027836 */ /* 0x040fe40000000000 */
[----:B------:R-:W-:Y:S01]  /*1f10*/  VIADD R6, R14, 0x8 ;  /* 0x000000080e067836 */ /* 0x000fe20000000000 */
[-C--:B------:R-:W-:Y:S01]  /*1f20*/  ISETP.GT.AND P5, PT, R4, R3.reuse, PT ;  /* 0x000000030400720c */ /* 0x080fe20003fa4270 */
[----:B------:R-:W-:Y:S01]  /*1f30*/  VIADD R14, R14, 0x10 ;  /* 0x000000100e0e7836 */ /* 0x000fe20000000000 */
[----:B------:R0:W1:Y:S01]  /*1f40*/  SHFL.DOWN PT, R4, R11, 0x1, R3 ;  /* 0x082000000b047989 */ /* 0x00006200000e0003 */
[-C--:B------:R-:W-:Y:S01]  /*1f50*/  ISETP.GT.AND P1, PT, R2, R3.reuse, PT ;  /* 0x000000030200720c */ /* 0x080fe20003f24270 */
[----:B------:R-:W-:Y:S01]  /*1f60*/  IMAD.MOV.U32 R2, RZ, RZ, R12 ;  /* 0x000000ffff027224 */ /* 0x000fe200078e000c */
[-C--:B------:R-:W-:Y:S01]  /*1f70*/  ISETP.GT.AND P4, PT, R6, R3.reuse, PT ;  /* 0x000000030600720c */ /* 0x080fe20003f84270 */
[----:B------:R-:W-:Y:S01]  /*1f80*/  IMAD.MOV.U32 R6, RZ, RZ, R11 ;  /* 0x000000ffff067224 */ /* 0x000fe200078e000b */
[----:B------:R-:W-:Y:S01]  /*1f90*/  ISETP.GT.AND P3, PT, R14, R3, PT ;  /* 0x000000030e00720c */ /* 0x000fe20003f64270 */
[----:B--2---:R-:W-:-:S12]  /*1fa0*/  @P0 BRA `(.L_x_169) ;  /* 0x0000000000400947 */ /* 0x004fd80003800000 */
[----:B------:R-:W-:Y:S01]  /*1fb0*/  FSETP.GEU.AND P0, PT, R12, R5, PT ;  /* 0x000000050c00720b */ /* 0x000fe20003f0e000 */
        /* <DEDUP_REMOVED lines=15> */
.L_x_169:
[----:B------:R-:W-:Y:S05]  /*20b0*/  BSYNC.RECONVERGENT B1 ;  /* 0x0000000000017941 */ /* 0x000fea0003800200 */
.L_x_168:
[----:B------:R2:W4:Y:S01]  /*20c0*/  SHFL.DOWN PT, R5, R2, 0x2, R3 ;  /* 0x0840000002057989 */ /* 0x00052200000e0003 */
[----:B------:R-:W-:Y:S01]  /*20d0*/  BSSY.RECONVERGENT B1, `(.L_x_170) ;  /* 0x0000017000017945 */ /* 0x000fe20003800200 */
[----:B-1----:R-:W-:Y:S02]  /*20e0*/  IMAD.MOV.U32 R4, RZ, RZ, R2 ;  /* 0x000000ffff047224 */ /* 0x002fe400078e0002 */
[----:B---3--:R2:W1:Y:S01]  /*20f0*/  SHFL.DOWN PT, R7, R6, 0x2, R3 ;  /* 0x0840000006077989 */ /* 0x00846200000e0003 */
[----:B0-----:R-:W-:Y:S02]  /*2100*/  IMAD.MOV.U32 R12, RZ, RZ, R6 ;  /* 0x000000ffff0c7224 */ /* 0x001fe400078e0006 */
[----:B------:R-:W-:Y:S01]  /*2110*/  IMAD.MOV.U32 R14, RZ, RZ, R16 ;  /* 0x000000ffff0e7224 */ /* 0x000fe200078e0010 */
[----:B------:R2:W0:Y:S01]  /*2120*/  SHFL.DOWN PT, R11, R16, 0x2, R3 ;  /* 0x08400000100b7989 */ /* 0x00042200000e0003 */
[----:B------:R-:W-:Y:S05]  /*2130*/  @P1 BRA `(.L_x_171) ;  /* 0x0000000000401947 */ /* 0x000fea0003800000 */
[----:B----4-:R-:W-:Y:S01]  /*2140*/  FSETP.GEU.AND P0, PT, R2, R5, PT ;  /* 0x000000050200720b */ /* 0x010fe20003f0e000 */
[----:B------:R-:W-:Y:S02]  /*2150*/  IMAD.MOV.U32 R4, RZ, RZ, R5 ;  /* 0x000000ffff047224 */ /* 0x000fe400078e0005 */
[----:B-1----:R-:W-:Y:S02]  /*2160*/  IMAD.MOV.U32 R12, RZ, RZ, R7 ;  /* 0x000000ffff0c7224 */ /* 0x002fe400078e0007 */
        /* <DEDUP_REMOVED lines=13> */
.L_x_171:
[----:B------:R-:W-:Y:S05]  /*2240*/  BSYNC.RECONVERGENT B1 ;  /* 0x0000000000017941 */ /* 0x000fea0003800200 */
.L_x_170:
[----:B----4-:R3:W4:Y:S01]  /*2250*/  SHFL.DOWN PT, R5, R4, 0x4, R3 ;  /* 0x0880000004057989 */ /* 0x01072200000e0003 */
[----:B------:R-:W-:Y:S01]  /*2260*/  BSSY.RECONVERGENT B1, `(.L_x_172) ;  /* 0x0000017000017945 */ /* 0x000fe20003800200 */
[----:B--2---:R-:W-:Y:S02]  /*2270*/  IMAD.MOV.U32 R2, RZ, RZ, R4 ;  /* 0x000000ffff027224 */ /* 0x004fe400078e0004 */
[----:B-1----:R3:W1:Y:S01]  /*2280*/  SHFL.DOWN PT, R7, R12, 0x4, R3 ;  /* 0x088000000c077989 */ /* 0x00266200000e0003 */
[----:B------:R-:W-:Y:S02]  /*2290*/  IMAD.MOV.U32 R6, RZ, RZ, R12 ;  /* 0x000000ffff067224 */ /* 0x000fe400078e000c */
[----:B------:R-:W-:Y:S01]  /*22a0*/  IMAD.MOV.U32 R8, RZ, RZ, R14 ;  /* 0x000000ffff087224 */ /* 0x000fe200078e000e */
[----:B0-----:R3:W0:Y:S01]  /*22b0*/  SHFL.DOWN PT, R11, R14, 0x4, R3 ;  /* 0x088000000e0b7989 */ /* 0x00162200000e0003 */
        /* <DEDUP_REMOVED lines=17> */
.L_x_173:
[----:B------:R-:W-:Y:S05]  /*23d0*/  BSYNC.RECONVERGENT B1 ;  /* 0x0000000000017941 */ /* 0x000fea0003800200 */
.L_x_172:
[----:B----4-:R2:W4:Y:S01]  /*23e0*/  SHFL.DOWN PT, R5, R2, 0x8, R3 ;  /* 0x0900000002057989 */ /* 0x01052200000e0003 */
[----:B------:R-:W-:Y:S01]  /*23f0*/  BSSY.RECONVERGENT B1, `(.L_x_174) ;  /* 0x0000017000017945 */ /* 0x000fe20003800200 */
[----:B---3--:R-:W-:Y:S02]  /*2400*/  IMAD.MOV.U32 R4, RZ, RZ, R2 ;  /* 0x000000ffff047224 */ /* 0x008fe400078e0002 */
        /* <DEDUP_REMOVED lines=21> */
.L_x_175:
[----:B------:R-:W-:Y:S05]  /*2560*/  BSYNC.RECONVERGENT B1 ;  /* 0x0000000000017941 */ /* 0x000fea0003800200 */
.L_x_174:
[----:B----4-:R3:W4:Y:S01]  /*2570*/  SHFL.DOWN PT, R5, R4, 0x10, R3 ;  /* 0x0a00000004057989 */ /* 0x01072200000e0003 */
[----:B------:R-:W-:Y:S01]  /*2580*/  BSSY.RECONVERGENT B1, `(.L_x_176) ;  /* 0x0000017000017945 */ /* 0x000fe20003800200 */
[----:B--2---:R-:W-:Y:S02]  /*2590*/  IMAD.MOV.U32 R6, RZ, RZ, R4 ;  /* 0x000000ffff067224 */ /* 0x004fe400078e0004 */
[----:B0-----:R3:W0:Y:S01]  /*25a0*/  SHFL.DOWN PT, R11, R12, 0x10, R3 ;  /* 0x0a0000000c0b7989 */ /* 0x00162200000e0003 */
[----:B-1----:R-:W-:Y:S02]  /*25b0*/  IMAD.MOV.U32 R7, RZ, RZ, R12 ;  /* 0x000000ffff077224 */ /* 0x002fe400078e000c */
[----:B------:R-:W-:Y:S01]  /*25c0*/  IMAD.MOV.U32 R8, RZ, RZ, R14 ;  /* 0x000000ffff087224 */ /* 0x000fe200078e000e */
[----:B------:R3:W1:Y:S01]  /*25d0*/  SHFL.DOWN PT, R13, R14, 0x10, R3 ;  /* 0x0a0000000e0d7989 */ /* 0x00066200000e0003 */
        /* <DEDUP_REMOVED lines=17> */
.L_x_177:
[----:B------:R-:W-:Y:S05]  /*26f0*/  BSYNC.RECONVERGENT B1 ;  /* 0x0000000000017941 */ /* 0x000fea0003800200 */
.L_x_176:
[----:B------:R-:W-:Y:S04]  /*2700*/  BSSY.RECONVERGENT B1, `(.L_x_178) ;  /* 0x000000c000017945 */ /* 0x000fe80003800200 */
[----:B------:R-:W-:Y:S05]  /*2710*/  @P2 BRA `(.L_x_179) ;  /* 0x0000000000282947 */ /* 0x000fea0003800000 */
[----:B---3--:R-:W2:Y:S01]  /*2720*/  S2R R4, SR_CgaCtaId ;  /* 0x0000000000047919 */ /* 0x008ea20000008800 */
[----:B------:R-:W-:Y:S02]  /*2730*/  MOV R3, 0x400 ;  /* 0x0000040000037802 */ /* 0x000fe40000000f00 */
[----:B------:R-:W-:-:S04]  /*2740*/  SHF.R.U32.HI R2, RZ, 0x1, R9 ;  /* 0x00000001ff027819 */ /* 0x000fc80000011609 */
[----:B------:R-:W-:Y:S02]  /*2750*/  LOP3.LUT R2, R2, 0x1f0, RZ, 0xc0, !PT ;  /* 0x000001f002027812 */ /* 0x000fe400078ec0ff */
[----:B--2---:R-:W-:-:S05]  /*2760*/  LEA R3, R4, R3, 0x18 ;  /* 0x0000000304037211 */ /* 0x004fca00078ec0ff */
[----:B----4-:R-:W-:Y:S02]  /*2770*/  IMAD.IADD R5, R2, 0x1, R3 ;  /* 0x0000000102057824 */ /* 0x010fe400078e0203 */
[----:B------:R-:W-:Y:S02]  /*2780*/  IMAD.MOV.U32 R2, RZ, RZ, R7 ;  /* 0x000000ffff027224 */ /* 0x000fe400078e0007 */
[----:B------:R-:W-:Y:S01]  /*2790*/  IMAD.MOV.U32 R3, RZ, RZ, R8 ;  /* 0x000000ffff037224 */ /* 0x000fe200078e0008 */
[----:B------:R2:W-:Y:S04]  /*27a0*/  STS [R5+0x8], R6 ;  /* 0x0000080605007388 */ /* 0x0005e80000000800 */
[----:B------:R2:W-:Y:S02]  /*27b0*/  STS.64 [R5+0x10], R2 ;  /* 0x0000100205007388 */ /* 0x0005e40000000a00 */
.L_x_179:
[----:B------:R-:W-:Y:S05]  /*27c0*/  BSYNC.RECONVERGENT B1 ;  /* 0x0000000000017941 */ /* 0x000fea0003800200 */
.L_x_178:
[----:B------:R-:W-:Y:S01]  /*27d0*/  BAR.SYNC.DEFER_BLOCKING 0x0 ;  /* 0x0000000000007b1d */ /* 0x000fe20000010000 */
[----:B------:R-:W-:-:S13]  /*27e0*/  ISETP.NE.AND P2, PT, R9, RZ, PT ;  /* 0x000000ff0900720c */ /* 0x000fda0003f45270 */
[----:B------:R-:W-:Y:S05]  /*27f0*/  @P2 BRA `(.L_x_155) ;  /* 0x0000003000a02947 */ /* 0x000fea0003800000 */
[C---:B------:R-:W-:Y:S01]  /*2800*/  ISETP.GE.AND P0, PT, R10.reuse, 0x21, PT ;  /* 0x000000210a00780c */ /* 0x040fe20003f06270 */
[----:B--2---:R-:W-:Y:S01]  /*2810*/  IMAD.MOV.U32 R2, RZ, RZ, R6 ;  /* 0x000000ffff027224 */ /* 0x004fe200078e0006 */
[C---:B------:R-:W-:Y:S01]  /*2820*/  ISETP.GE.AND P5, PT, R10.reuse, 0x41, PT ;  /* 0x000000410a00780c */ /* 0x040fe20003fa6270 */
[----:B0-----:R-:W-:Y:S01]  /*2830*/  IMAD.MOV.U32 R11, RZ, RZ, R7 ;  /* 0x000000ffff0b7224 */ /* 0x001fe200078e0007 */
[C---:B------:R-:W-:Y:S01]  /*2840*/  ISETP.GE.AND P4, PT, R10.reuse, 0x61, PT ;  /* 0x000000610a00780c */ /* 0x040fe20003f86270 */
[----:B---3--:R-:W-:Y:S01]  /*2850*/  IMAD.MOV.U32 R4, RZ, RZ, R8 ;  /* 0x000000ffff047224 */ /* 0x008fe200078e0008 */
[----:B------:R-:W-:-:S07]  /*2860*/  ISETP.GE.AND P3, PT, R10, 0x81, PT ;  /* 0x000000810a00780c */ /* 0x000fce0003f66270 */
[----:B------:R-:W-:Y:S06]  /*2870*/  @!P0 BRA `(.L_x_180) ;  /* 0x00000000005c8947 */ /* 0x000fec0003800000 */
[----:B------:R-:W0:Y:S01]  /*2880*/  S2UR UR5, SR_CgaCtaId ;  /* 0x00000000000579c3 */ /* 0x000e220000008800 */
[----:B------:R-:W-:Y:S01]  /*2890*/  UMOV UR4, 0x400 ;  /* 0x0000040000047882 */ /* 0x000fe20000000000 */
[----:B------:R-:W-:Y:S01]  /*28a0*/  BSSY.RECONVERGENT B1, `(.L_x_180) ;  /* 0x0000014000017945 */ /* 0x000fe20003800200 */
        /* <DEDUP_REMOVED lines=19> */
.L_x_181:
[----:B------:R-:W-:Y:S05]  /*29e0*/  BSYNC.RECONVERGENT B1 ;  /* 0x0000000000017941 */ /* 0x000fea0003800200 */
.L_x_180:
[----:B------:R-:W-:Y:S02]  /*29f0*/  IMAD.MOV.U32 R3, RZ, RZ, R2 ;  /* 0x000000ffff037224 */ /* 0x000fe400078e0002 */
[----:B------:R-:W-:Y:S02]  /*2a00*/  IMAD.MOV.U32 R9, RZ, RZ, R11 ;  /* 0x000000ffff097224 */ /* 0x000fe400078e000b */
[----:B------:R-:W-:Y:S01]  /*2a10*/  IMAD.MOV.U32 R8, RZ, RZ, R4 ;  /* 0x000000ffff087224 */ /* 0x000fe200078e0004 */
[----:B------:R-:W-:Y:S06]  /*2a20*/  @!P5 BRA `(.L_x_182) ;  /* 0x00000000005cd947 */ /* 0x000fec0003800000 */
[----:B------:R-:W0:Y:S01]  /*2a30*/  S2UR UR5, SR_CgaCtaId ;  /* 0x00000000000579c3 */ /* 0x000e220000008800 */
[----:B------:R-:W-:Y:S01]  /*2a40*/  UMOV UR4, 0x400 ;  /* 0x0000040000047882 */ /* 0x000fe20000000000 */
[----:B------:R-:W-:Y:S01]  /*2a50*/  BSSY.RECONVERGENT B1, `(.L_x_182) ;  /* 0x0000014000017945 */ /* 0x000fe20003800200 */
[----:B0-----:R-:W-:-:S09]  /*2a60*/  ULEA UR4, UR5, UR4, 0x18 ;  /* 0x0000000405047291 */ /* 0x001fd2000f8ec0ff */
[----:B----4-:R-:W0:Y:S04]  /*2a70*/  LDS R5, [UR4+0x28] ;  /* 0x00002804ff057984 */ /* 0x010e280008000800 */
        /* <DEDUP_REMOVED lines=17> */
.L_x_183:
[----:B------:R-:W-:Y:S05]  /*2b90*/  BSYNC.RECONVERGENT B1 ;  /* 0x0000000000017941 */ /* 0x000fea0003800200 */
.L_x_182:
[C---:B------:R-:W-:Y:S01]  /*2ba0*/  ISETP.GE.AND P1, PT, R10.reuse, 0xa1, PT ;  /* 0x000000a10a00780c */ /* 0x040fe20003f26270 */
[----:B------:R-:W-:Y:S01]  /*2bb0*/  IMAD.MOV.U32 R2, RZ, RZ, R3 ;  /* 0x000000ffff027224 */ /* 0x000fe200078e0003 */
[C---:B------:R-:W-:Y:S01]  /*2bc0*/  ISETP.GE.AND P5, PT, R10.reuse, 0xc1, PT ;  /* 0x000000c10a00780c */ /* 0x040fe20003fa6270 */
[----:B------:R-:W-:Y:S01]  /*2bd0*/  IMAD.MOV.U32 R7, RZ, RZ, R9 ;  /* 0x000000ffff077224 */ /* 0x000fe200078e0009 */
[----:B------:R-:W-:Y:S01]  /*2be0*/  ISETP.GE.AND P6, PT, R10, 0xe1, PT ;  /* 0x000000e10a00780c */ /* 0x000fe20003fc6270 */
[----:B------:R-:W-:Y:S01]  /*2bf0*/  IMAD.MOV.U32 R6, RZ, RZ, R8 ;  /* 0x000000ffff067224 */ /* 0x000fe200078e0008 */
[----:B------:R-:W-:Y:S11]  /*2c00*/  @!P4 BRA `(.L_x_184) ;  /* 0x00000000005cc947 */ /* 0x000ff60003800000 */
        /* <DEDUP_REMOVED lines=15> */
[----:B------:R-:W-:-:S04]  /*2d00*/  @P4 ISETP.GE.U32.AND P0, PT, R9, R10, PT ;  /* 0x0000000a0900420c */ /* 0x000fc80003f06070 */
[----:B------:R-:W-:-:S04]  /*2d10*/  @P4 ISETP.GE.AND.EX P0, PT, R8, R11, PT, P0 ;  /* 0x0000000b0800420c */ /* 0x000fc80003f06300 */
[----:B------:R-:W-:Y:S02]  /*2d20*/  @P4 FSEL R2, R3, R4, !P0 ;  /* 0x0000000403024208 */ /* 0x000fe40004000000 */
[----:B------:R-:W-:-:S04]  /*2d30*/  @P4 ISETP.LT.U32.AND P0, PT, R9, R10, PT ;  /* 0x0000000a0900420c */ /* 0x000fc80003f01070 */
[----:B------:R-:W-:-:S04]  /*2d40*/  @P4 ISETP.LT.AND.EX P0, PT, R8, R11, PT, P0 ;  /* 0x0000000b0800420c */ /* 0x000fc80003f01300 */
[----:B------:R-:W-:Y:S02]  /*2d50*/  @P4 SEL R7, R9, R10, P0 ;  /* 0x0000000a09074207 */ /* 0x000fe40000000000 */
[----:B------:R-:W-:-:S07]  /*2d60*/  @P4 SEL R6, R8, R11, P0 ;  /* 0x0000000b08064207 */ /* 0x000fce0000000000 */
.L_x_185:
[----:B------:R-:W-:Y:S05]  /*2d70*/  BSYNC.RECONVERGENT B1 ;  /* 0x0000000000017941 */ /* 0x000fea0003800200 */
.L_x_184:
        /* <DEDUP_REMOVED lines=26> */
.L_x_187:
[----:B------:R-:W-:Y:S05]  /*2f20*/  BSYNC.RECONVERGENT B1 ;  /* 0x0000000000017941 */ /* 0x000fea0003800200 */
.L_x_186:
        /* <DEDUP_REMOVED lines=26> */
.L_x_189:
[----:B------:R-:W-:Y:S05]  /*30d0*/  BSYNC.RECONVERGENT B1 ;  /* 0x0000000000017941 */ /* 0x000fea0003800200 */
.L_x_188:
        /* <DEDUP_REMOVED lines=26> */
.L_x_191:
[----:B------:R-:W-:Y:S05]  /*3280*/  BSYNC.RECONVERGENT B1 ;  /* 0x0000000000017941 */ /* 0x000fea0003800200 */
.L_x_190:
[----:B------:R-:W-:Y:S02]  /*3290*/  IMAD.MOV.U32 R6, RZ, RZ, R3 ;  /* 0x000000ffff067224 */ /* 0x000fe400078e0003 */
[----:B------:R-:W-:Y:S02]  /*32a0*/  IMAD.MOV.U32 R7, RZ, RZ, R9 ;  /* 0x000000ffff077224 */ /* 0x000fe400078e0009 */
[----:B------:R-:W-:Y:S01]  /*32b0*/  IMAD.MOV.U32 R8, RZ, RZ, R4 ;  /* 0x000000ffff087224 */ /* 0x000fe200078e0004 */
[----:B------:R-:W-:Y:S06]  /*32c0*/  @!P6 BRA `(.L_x_155) ;  /* 0x0000002400ece947 */ /* 0x000fec0003800000 */
[----:B------:R-:W0:Y:S01]  /*32d0*/  S2UR UR5, SR_CgaCtaId ;  /* 0x00000000000579c3 */ /* 0x000e220000008800 */
[----:B------:R-:W-:Y:S02]  /*32e0*/  UMOV UR4, 0x400 ;  /* 0x0000040000047882 */ /* 0x000fe40000000000 */
        /* <DEDUP_REMOVED lines=21> */
.L_x_123:
[----:B------:R-:W0:Y:S01]  /*3440*/  S2R R11, SR_TID.X ;  /* 0x00000000000b7919 */ /* 0x000e220000002100 */
[----:B------:R-:W1:Y:S02]  /*3450*/  LDCU.128 UR12, c[0x0][0x380] ;  /* 0x00007000ff0c77ac */ /* 0x000e640008000c00 */
[----:B-1----:R-:W-:Y:S02]  /*3460*/  IMAD.U32 R12, RZ, RZ, UR12 ;  /* 0x0000000cff0c7e24 */ /* 0x002fe4000f8e00ff */
[----:B------:R-:W-:Y:S01]  /*3470*/  IMAD.U32 R13, RZ, RZ, UR13 ;  /* 0x0000000dff0d7e24 */ /* 0x000fe2000f8e00ff */
[----:B0-----:R-:W-:-:S05]  /*3480*/  IADD3 R3, P0, PT, R6, R11, RZ ;  /* 0x0000000b06037210 */ /* 0x001fca0007f1e0ff */
[----:B------:R-:W-:Y:S01]  /*3490*/  IMAD.X R4, RZ, RZ, RZ, P0 ;  /* 0x000000ffff047224 */ /* 0x000fe200000e06ff */
[----:B------:R-:W-:-:S04]  /*34a0*/  LEA R2, P0, R3, R12, 0x2 ;  /* 0x0000000c03027211 */ /* 0x000fc800078010ff */
[----:B------:R-:W-:-:S05]  /*34b0*/  LEA.HI.X R3, R3, R13, R4, 0x2, P0 ;  /* 0x0000000d03037211 */ /* 0x000fca00000f1404 */
[----:B------:R-:W2:Y:S04]  /*34c0*/  LDG.E R4, desc[UR10][R2.64] ;  /* 0x0000000a02047981 */ /* 0x000ea8000c1e1900 */
[----:B------:R-:W2:Y:S04]  /*34d0*/  LDG.E R5, desc[UR10][R2.64+0x400] ;  /* 0x0004000a02057981 */ /* 0x000ea8000c1e1900 */
[----:B------:R-:W3:Y:S04]  /*34e0*/  LDG.E R8, desc[UR10][R2.64+0x800] ;  /* 0x0008000a02087981 */ /* 0x000ee8000c1e1900 */
[----:B------:R-:W4:Y:S04]  /*34f0*/  LDG.E R9, desc[UR10][R2.64+0xc00] ;  /* 0x000c000a02097981 */ /* 0x000f28000c1e1900 */
[----:B------:R0:W5:Y:S01]  /*3500*/  LDG.E R10, desc[UR10][R2.64+0x1000] ;  /* 0x0010000a020a7981 */ /* 0x000162000c1e1900 */
[----:B------:R-:W-:-:S02]  /*3510*/  IMAD.U32 R14, RZ, RZ, UR14 ;  /* 0x0000000eff0e7e24 */ /* 0x000fc4000f8e00ff */
[----:B------:R-:W-:-:S03]  /*3520*/  IMAD.U32 R15, RZ, RZ, UR15 ;  /* 0x0000000fff0f7e24 */ /* 0x000fc6000f8e00ff */
[----:B0-----:R-:W-:-:S05]  /*3530*/  IADD3 R2, P4, PT, R6, R14, RZ ;  /* 0x0000000e06027210 */ /* 0x001fca0007f9e0ff */
[----:B------:R-:W-:Y:S01]  /*3540*/  IMAD.X R3, RZ, RZ, R15, P4 ;  /* 0x000000ffff037224 */ /* 0x000fe200020e060f */
[----:B--2---:R-:W-:-:S04]  /*3550*/  FSETP.GEU.AND P0, PT, R4, R5, PT ;  /* 0x000000050400720b */ /* 0x004fc80003f0e000 */
[----:B------:R-:W-:Y:S01]  /*3560*/  FSEL R5, R4, R5, P0 ;  /* 0x0000000504057208 */ /* 0x000fe20000000000 */
[----:B------:R-:W-:-:S03]  /*3570*/  VIADD R4, R11, 0x200 ;  /* 0x000002000b047836 */ /* 0x000fc60000000000 */
[----:B---3--:R-:W-:-:S04]  /*3580*/  FSETP.GEU.AND P1, PT, R5, R8, PT ;  /* 0x000000080500720b */ /* 0x008fc80003f2e000 */
[----:B------:R-:W-:-:S04]  /*3590*/  FSEL R8, R5, R8, P1 ;  /* 0x0000000805087208 */ /* 0x000fc80000800000 */
[----:B----4-:R-:W-:-:S04]  /*35a0*/  FSETP.GEU.AND P3, PT, R8, R9, PT ;  /* 0x000000090800720b */ /* 0x010fc80003f6e000 */
[----:B------:R-:W-:Y:S01]  /*35b0*/  FSEL R5, R8, R9, P3 ;  /* 0x0000000908057208 */ /* 0x000fe20001800000 */
[C---:B------:R-:W-:Y:S01]  /*35c0*/  VIADD R8, R11.reuse, 0x100 ;  /* 0x000001000b087836 */ /* 0x040fe20000000000 */
[----:B------:R-:W-:Y:S02]  /*35d0*/  LOP3.LUT R9, R11, 0x400, RZ, 0xfc, !PT ;  /* 0x000004000b097812 */ /* 0x000fe400078efcff */
[----:B-----5:R-:W-:Y:S02]  /*35e0*/  FSETP.GEU.AND P2, PT, R5, R10, PT ;  /* 0x0000000a0500720b */ /* 0x020fe40003f4e000 */
[----:B------:R-:W-:Y:S02]  /*35f0*/  @P1 SEL R4, R11, R8, P0 ;  /* 0x000000080b041207 */ /* 0x000fe40000000000 */
[----:B------:R-:W-:Y:S01]  /*3600*/  ISETP.LE.U32.AND P1, PT, R7, UR6, PT ;  /* 0x0000000607007c0c */ /* 0x000fe2000bf23070 */
[----:B------:R-:W-:-:S03]  /*3610*/  @!P3 VIADD R4, R11, 0x300 ;  /* 0x000003000b04b836 */ /* 0x000fc60000000000 */
[----:B------:R-:W-:-:S05]  /*3620*/  ISETP.GE.U32.AND.EX P1, PT, RZ, R18, PT, P1 ;  /* 0x00000012ff00720c */ /* 0x000fca0003f26110 */
[C---:B------:R-:W-:Y:S02]  /*3630*/  @P2 ISETP.GE.U32.AND P0, PT, R4.reuse, R9, PT ;  /* 0x000000090400220c */ /* 0x040fe40003f06070 */
[-C--:B------:R-:W-:Y:S02]  /*3640*/  IADD3 R9, P3, PT, R9, R2.reuse, RZ ;  /* 0x0000000209097210 */ /* 0x080fe40007f7e0ff */
[----:B------:R-:W-:Y:S02]  /*3650*/  @P2 IADD3 R2, P4, PT, R4, R2, RZ ;  /* 0x0000000204022210 */ /* 0x000fe40007f9e0ff */
[----:B------:R-:W-:Y:S01]  /*3660*/  @P2 ISETP.GE.U32.AND.EX P0, PT, RZ, RZ, PT, P0 ;  /* 0x000000ffff00220c */ /* 0x000fe20003f06100 */
[--C-:B------:R-:W-:Y:S02]  /*3670*/  IMAD.X R8, RZ, RZ, R3.reuse, P3 ;  /* 0x000000ffff087224 */ /* 0x100fe400018e0603 */
[----:B------:R-:W-:Y:S01]  /*3680*/  @P2 IMAD.X R3, RZ, RZ, R3, P4 ;  /* 0x000000ffff032224 */ /* 0x000fe200020e0603 */
[----:B------:R-:W-:-:S04]  /*3690*/  @P2 FSETP.LT.OR P0, PT, R10, R5, !P0 ;  /* 0x000000050a00220b */ /* 0x000fc80004701400 */
[----:B------:R-:W-:Y:S02]  /*36a0*/  @P2 FSEL R10, R5, R10, P0 ;  /* 0x0000000a050a2208 */ /* 0x000fe40000000000 */
[----:B------:R-:W-:Y:S02]  /*36b0*/  @P2 SEL R9, R2, R9, P0 ;  /* 0x0000000902092207 */ /* 0x000fe40000000000 */
[----:B------:R-:W-:Y:S01]  /*36c0*/  @P2 SEL R8, R3, R8, P0 ;  /* 0x0000000803082207 */ /* 0x000fe20000000000 */
[----:B------:R-:W-:Y:S06]  /*36d0*/  @P1 BRA `(.L_x_192) ;  /* 0x0000001000641947 */ /* 0x000fec0003800000 */
[----:B------:R-:W0:Y:S01]  /*36e0*/  LDCU.64 UR8, c[0x0][0x3e8] ;  /* 0x00007d00ff0877ac */ /* 0x000e220008000a00 */
[----:B------:R-:W-:Y:S01]  /*36f0*/  ISETP.NE.AND P0, PT, R11, RZ, PT ;  /* 0x000000ff0b00720c */ /* 0x000fe20003f05270 */
[----:B------:R-:W-:Y:S01]  /*3700*/  BSSY.RECONVERGENT B1, `(.L_x_193) ;  /* 0x0000012000017945 */ /* 0x000fe20003800200 */
[----:B------:R-:W-:Y:S01]  /*3710*/  UMOV UR4, 0x8 ;  /* 0x0000000800047882 */ /* 0x000fe20000000000 */
[----:B------:R-:W-:Y:S02]  /*3720*/  UMOV UR5, 0x0 ;  /* 0x0000000000057882 */ /* 0x000fe40000000000 */
[----:B0-----:R-:W-:-:S04]  /*3730*/  UIMAD.WIDE.U32 UR4, UR8, 0x1, UR4 ;  /* 0x00000001080478a5 */ /* 0x001fc8000f8e0004 */
[----:B------:R-:W-:Y:S02]  /*3740*/  UIADD3 UR7, UPT, UPT, UR5, UR9, URZ ;  /* 0x0000000905077290 */ /* 0x000fe4000fffe0ff */
[----:B------:R-:W-:Y:S02]  /*3750*/  IMAD.U32 R3, RZ, RZ, UR5 ;  /* 0x00000005ff037e24 */ /* 0x000fe4000f8e00ff */
[----:B------:R-:W-:Y:S02]  /*3760*/  IMAD.U32 R2, RZ, RZ, UR4 ;  /* 0x00000004ff027e24 */ /* 0x000fe4000f8e00ff */
[----:B------:R-:W-:Y:S01]  /*3770*/  IMAD.U32 R3, RZ, RZ, UR7 ;  /* 0x00000007ff037e24 */ /* 0x000fe2000f8e00ff */
[----:B------:R-:W-:Y:S06]  /*3780*/  @P0 BRA `(.L_x_194) ;  /* 0x0000000000240947 */ /* 0x000fec0003800000 */
[----:B------:R-:W-:Y:S02]  /*3790*/  IMAD.MOV.U32 R16, RZ, RZ, 0x500 ;  /* 0x00000500ff107424 */ /* 0x000fe400078e00ff */
[----:B------:R-:W-:-:S05]  /*37a0*/  IMAD.MOV.U32 R17, RZ, RZ, 0x0 ;  /* 0x00000000ff117424 */ /* 0x000fca00078e00ff */
[----:B------:R-:W2:Y:S01]  /*37b0*/  ATOMG.E.ADD.64.STRONG.GPU PT, R4, desc[UR10][R2.64], R16 ;  /* 0x80000010020479a8 */ /* 0x000ea200081ef50a */
[----:B------:R-:W0:Y:S01]  /*37c0*/  S2UR UR5, SR_CgaCtaId ;  /* 0x00000000000579c3 */ /* 0x000e220000008800 */
[----:B------:R-:W-:Y:S02]  /*37d0*/  UMOV UR4, 0x400 ;  /* 0x0000040000047882 */ /* 0x000fe40000000000 */
[----:B0-----:R-:W-:Y:S01]  /*37e0*/  ULEA UR4, UR5, UR4, 0x18 ;  /* 0x0000000405047291 */ /* 0x001fe2000f8ec0ff */
[----:B--2---:R-:W-:-:S05]  /*37f0*/  IADD3 R4, P0, PT, R4, UR6, RZ ;  /* 0x0000000604047c10 */ /* 0x004fca000ff1e0ff */
[----:B------:R-:W-:-:S05]  /*3800*/  IMAD.X R5, RZ, RZ, R5, P0 ;  /* 0x000000ffff057224 */ /* 0x000fca00000e0605 */
[----:B------:R0:W-:Y:S03]  /*3810*/  STS.64 [UR4+0x98], R4 ;  /* 0x00009804ff007988 */ /* 0x0001e60008000a04 */
.L_x_194:
[----:B------:R-:W-:Y:S05]  /*3820*/  BSYNC.RECONVERGENT B1 ;  /* 0x0000000000017941 */ /* 0x000fea0003800200 */
.L_x_193:
[----:B------:R-:W1:Y:S08]  /*3830*/  S2UR UR5, SR_CgaCtaId ;  /* 0x00000000000579c3 */ /* 0x000e700000008800 */
[----:B------:R-:W-:Y:S06]  /*3840*/  BAR.SYNC.DEFER_BLOCKING 0x0 ;  /* 0x0000000000007b1d */ /* 0x000fec0000010000 */
[----:B------:R-:W-:-:S02]  /*3850*/  UMOV UR4, 0x400 ;  /* 0x0000040000047882 */ /* 0x000fc40000000000 */
[----:B-1----:R-:W-:-:S06]  /*3860*/  ULEA UR4, UR5, UR4, 0x18 ;  /* 0x0000000405047291 */ /* 0x002fcc000f8ec0ff */
[----:B------:R-:W-:-:S05]  /*3870*/  IMAD.U32 R23, RZ, RZ, UR4 ;  /* 0x00000004ff177e24 */ /* 0x000fca000f8e00ff */
[----:B0-----:R-:W0:Y:S02]  /*3880*/  LDS.64 R4, [R23+0x98] ;  /* 0x0000980017047984 */ /* 0x001e240000000a00 */
[----:B0-----:R-:W-:-:S04]  /*3890*/  IADD3 R6, P1, PT, R4, 0x500, RZ ;  /* 0x0000050004067810 */ /* 0x001fc80007f3e0ff */
[----:B------:R-:W-:Y:S01]  /*38a0*/  ISETP.GT.U32.AND P0, PT, R6, R7, PT ;  /* 0x000000070600720c */ /* 0x000fe20003f04070 */
[----:B------:R-:W-:-:S05]  /*38b0*/  IMAD.X R17, RZ, RZ, R5, P1 ;  /* 0x000000ffff117224 */ /* 0x000fca00008e0605 */
[----:B------:R-:W-:-:S13]  /*38c0*/  ISETP.GT.AND.EX P0, PT, R17, R18, PT, P0 ;  /* 0x000000121100720c */ /* 0x000fda0003f04300 */
[----:B------:R-:W-:Y:S05]  /*38d0*/  @P0 BRA `(.L_x_195) ;  /* 0x0000000400700947 */ /* 0x000fea0003800000 */
[----:B------:R-:W-:Y:S01]  /*38e0*/  BSSY.RECONVERGENT B1, `(.L_x_195) ;  /* 0x000005b000017945 */ /* 0x000fe20003800200 */
[----:B------:R-:W-:Y:S01]  /*38f0*/  IMAD.MOV.U32 R16, RZ, RZ, R10 ;  /* 0x000000ffff107224 */ /* 0x000fe200078e000a */
[----:B------:R-:W0:Y:S01]  /*3900*/  LDCU.64 UR8, c[0x0][0x398] ;  /* 0x00007300ff0877ac */ /* 0x000e220008000a00 */
[----:B------:R-:W-:Y:S02]  /*3910*/  IMAD.MOV.U32 R19, RZ, RZ, R9 ;  /* 0x000000ffff137224 */ /* 0x000fe400078e0009 */
[----:B------:R-:W-:Y:S01]  /*3920*/  IMAD.MOV.U32 R6, RZ, RZ, R8 ;  /* 0x000000ffff067224 */ /* 0x000fe200078e0008 */
[----:B------:R-:W1:Y:S06]  /*3930*/  LDCU.128 UR12, c[0x0][0x380] ;  /* 0x00007000ff0c77ac */ /* 0x000e6c0008000c00 */
.L_x_198:
[----:B------:R-:W-:Y:S01]  /*3940*/  IADD3 R9, P0, PT, R11, R4, RZ ;  /* 0x000000040b097210 */ /* 0x000fe20007f1e0ff */
[----:B-1----:R-:W-:Y:S02]  /*3950*/  IMAD.U32 R12, RZ, RZ, UR12 ;  /* 0x0000000cff0c7e24 */ /* 0x002fe4000f8e00ff */
[----:B------:R-:W-:Y:S02]  /*3960*/  IMAD.U32 R13, RZ, RZ, UR13 ;  /* 0x0000000dff0d7e24 */ /* 0x000fe4000f8e00ff */
[----:B------:R-:W-:Y:S01]  /*3970*/  IMAD.X R8, RZ, RZ, R5, P0 ;  /* 0x000000ffff087224 */ /* 0x000fe200000e0605 */
[----:B------:R-:W-:-:S04]  /*3980*/  LEA R4, P0, R9, R12, 0x2 ;  /* 0x0000000c09047211 */ /* 0x000fc800078010ff */
[----:B------:R-:W-:-:S05]  /*3990*/  LEA.HI.X R5, R9, R13, R8, 0x2, P0 ;  /* 0x0000000d09057211 */ /* 0x000fca00000f1408 */
[----:B------:R-:W2:Y:S04]  /*39a0*/  LDG.E R7, desc[UR10][R4.64] ;  /* 0x0000000a04077981 */ /* 0x000ea8000c1e1900 */
[----:B------:R-:W3:Y:S04]  /*39b0*/  LDG.E R24, desc[UR10][R4.64+0x400] ;  /* 0x0004000a04187981 */ /* 0x000ee8000c1e1900 */
[----:B------:R-:W4:Y:S04]  /*39c0*/  LDG.E R18, desc[UR10][R4.64+0x800] ;  /* 0x0008000a04127981 */ /* 0x000f28000c1e1900 */
[----:B------:R-:W4:Y:S01]  /*39d0*/  LDG.E R17, desc[UR10][R4.64+0xc00] ;  /* 0x000c000a04117981 */ /* 0x000f22000c1e1900 */
[----:B------:R-:W-:-:S02]  /*39e0*/  IMAD.U32 R14, RZ, RZ, UR14 ;  /* 0x0000000eff0e7e24 */ /* 0x000fc4000f8e00ff */
[----:B------:R-:W-:Y:S01]  /*39f0*/  IMAD.U32 R15, RZ, RZ, UR15 ;  /* 0x0000000fff0f7e24 */ /* 0x000fe2000f8e00ff */
[----:B------:R1:W5:Y:S01]  /*3a00*/  LDG.E R10, desc[UR10][R4.64+0x1000] ;  /* 0x0010000a040a7981 */ /* 0x000362000c1e1900 */
[----:B------:R-:W-:Y:S01]  /*3a10*/  BSSY.RECONVERGENT B2, `(.L_x_196) ;  /* 0x000002c000027945 */ /* 0x000fe20003800200 */
[----:B------:R-:W-:Y:S01]  /*3a20*/  BAR.SYNC.DEFER_BLOCKING 0x0 ;  /* 0x0000000000007b1d */ /* 0x000fe20000010000 */
[----:B------:R-:W-:-:S04]  /*3a30*/  IADD3 R26, P0, PT, R9, R14, RZ ;  /* 0x0000000e091a7210 */ /* 0x000fc80007f1e0ff */
[----:B------:R-:W-:Y:S01]  /*3a40*/  IADD3 R20, P3, PT, R26, 0x100, RZ ;  /* 0x000001001a147810 */ /* 0x000fe20007f7e0ff */
[----:B------:R-:W-:Y:S01]  /*3a50*/  IMAD.X R27, R8, 0x1, R15, P0 ;  /* 0x00000001081b7824 */ /* 0x000fe200000e060f */
[C---:B------:R-:W-:Y:S02]  /*3a60*/  IADD3 R21, P4, PT, R26.reuse, 0x200, RZ ;  /* 0x000002001a157810 */ /* 0x040fe40007f9e0ff */
[----:B------:R-:W-:Y:S01]  /*3a70*/  IADD3 R9, P6, PT, R26, 0x400, RZ ;  /* 0x000004001a097810 */ /* 0x000fe20007fde0ff */
[--C-:B------:R-:W-:Y:S01]  /*3a80*/  IMAD.X R25, RZ, RZ, R27.reuse, P3 ;  /* 0x000000ffff197224 */ /* 0x100fe200018e061b */
[----:B------:R-:W-:Y:S01]  /*3a90*/  ISETP.NE.AND P3, PT, R11, RZ, PT ;  /* 0x000000ff0b00720c */ /* 0x000fe20003f65270 */
[--C-:B------:R-:W-:Y:S02]  /*3aa0*/  IMAD.X R22, RZ, RZ, R27.reuse, P4 ;  /* 0x000000ffff167224 */ /* 0x100fe400020e061b */
[----:B------:R-:W-:Y:S01]  /*3ab0*/  IMAD.X R8, RZ, RZ, R27, P6 ;  /* 0x000000ffff087224 */ /* 0x000fe200030e061b */
[----:B--2---:R-:W-:-:S13]  /*3ac0*/  FSETP.GEU.AND P2, PT, R16, R7, PT ;  /* 0x000000071000720b */ /* 0x004fda0003f4e000 */
[----:B------:R-:W-:-:S04]  /*3ad0*/  @P2 ISETP.GE.U32.AND P0, PT, R19, R26, PT ;  /* 0x0000001a1300220c */ /* 0x000fc80003f06070 */
[----:B------:R-:W-:-:S04]  /*3ae0*/  @P2 ISETP.GE.AND.EX P0, PT, R6, R27, PT, P0 ;  /* 0x0000001b0600220c */ /* 0x000fc80003f06300 */
[----:B------:R-:W-:-:S04]  /*3af0*/  @P2 FSETP.LT.OR P0, PT, R7, R16, !P0 ;  /* 0x000000100700220b */ /* 0x000fc80004701400 */
[----:B------:R-:W-:Y:S02]  /*3b00*/  @P2 FSEL R7, R16, R7, P0 ;  /* 0x0000000710072208 */ /* 0x000fe40000000000 */
[----:B------:R-:W-:Y:S02]  /*3b10*/  IADD3 R16, P5, PT, R26, 0x300, RZ ;  /* 0x000003001a107810 */ /* 0x000fe40007fbe0ff */
[----:B---3--:R-:W-:Y:S02]  /*3b20*/  FSETP.GEU.AND P1, PT, R7, R24, PT ;  /* 0x000000180700720b */ /* 0x008fe40003f2e000 */
[----:B------:R-:W-:Y:S01]  /*3b30*/  @P2 SEL R26, R19, R26, P0 ;  /* 0x0000001a131a2207 */ /* 0x000fe20000000000 */
[----:B------:R-:W-:Y:S01]  /*3b40*/  IMAD.X R19, RZ, RZ, R27, P5 ;  /* 0x000000ffff137224 */ /* 0x000fe200028e061b */
[----:B------:R-:W-:-:S09]  /*3b50*/  @P2 SEL R27, R6, R27, P0 ;  /* 0x0000001b061b2207 */ /* 0x000fd20000000000 */
[----:B------:R-:W-:-:S04]  /*3b60*/  @P1 ISETP.GE.U32.AND P0, PT, R26, R20, PT ;  /* 0x000000141a00120c */ /* 0x000fc80003f06070 */
[----:B------:R-:W-:-:S04]  /*3b70*/  @P1 ISETP.GE.AND.EX P0, PT, R27, R25, PT, P0 ;  /* 0x000000191b00120c */ /* 0x000fc80003f06300 */
[----:B------:R-:W-:-:S04]  /*3b80*/  @P1 FSETP.LT.OR P0, PT, R24, R7, !P0 ;  /* 0x000000071800120b */ /* 0x000fc80004701400 */
[----:B------:R-:W-:Y:S02]  /*3b90*/  @P1 FSEL R24, R7, R24, P0 ;  /* 0x0000001807181208 */ /* 0x000fe40000000000 */
[----:B------:R-:W-:Y:S02]  /*3ba0*/  @P1 SEL R20, R26, R20, P0 ;  /* 0x000000141a141207 */ /* 0x000fe40000000000 */
[----:B----4-:R-:W-:Y:S02]  /*3bb0*/  FSETP.GEU.AND P2, PT, R24, R18, PT ;  /* 0x000000121800720b */ /* 0x010fe40003f4e000 */
[----:B------:R-:W-:-:S11]  /*3bc0*/  @P1 SEL R25, R27, R25, P0 ;  /* 0x000000191b191207 */ /* 0x000fd60000000000 */
[----:B------:R-:W-:-:S04]  /*3bd0*/  @P2 ISETP.GE.U32.AND P0, PT, R20, R21, PT ;  /* 0x000000151400220c */ /* 0x000fc80003f06070 */
[----:B------:R-:W-:-:S04]  /*3be0*/  @P2 ISETP.GE.AND.EX P0, PT, R25, R22, PT, P0 ;  /* 0x000000161900220c */ /* 0x000fc80003f06300 */
[----:B------:R-:W-:-:S04]  /*3bf0*/  @P2 FSETP.LT.OR P0, PT, R18, R24, !P0 ;  /* 0x000000181200220b */ /* 0x000fc80004701400 */
[----:B------:R-:W-:-:S04]  /*3c00*/  @P2 FSEL R18, R24, R18, P0 ;  /* 0x0000001218122208 */ /* 0x000fc80000000000 */
[----:B------:R-:W-:Y:S01]  /*3c10*/  FSETP.GEU.AND P1, PT, R18, R17, PT ;  /* 0x000000111200720b */ /* 0x000fe20003f2e000 */
[----:B-1----:R-:W-:-:S12]  /*3c20*/  @P3 BRA `(.L_x_197) ;  /* 0x0000000000283947 */ /* 0x002fd80003800000 */
[----:B------:R-:W-:Y:S02]  /*3c30*/  IMAD.MOV.U32 R4, RZ, RZ, 0x500 ;  /* 0x00000500ff047424 */ /* 0x000fe400078e00ff */
[----:B------:R-:W-:-:S06]  /*3c40*/  IMAD.MOV.U32 R5, RZ, RZ, 0x0 ;  /* 0x00000000ff057424 */ /* 0x000fcc00078e00ff */
[----:B------:R-:W2:Y:S01]  /*3c50*/  ATOMG.E.ADD.64.STRONG.GPU PT, R4, desc[UR10][R2.64], R4 ;  /* 0x80000004020479a8 */ /* 0x000ea200081ef50a */
[----:B------:R-:W1:Y:S01]  /*3c60*/  S2UR UR5, SR_CgaCtaId ;  /* 0x00000000000579c3 */ /* 0x000e620000008800 */
[----:B------:R-:W-:Y:S02]  /*3c70*/  UMOV UR4, 0x400 ;  /* 0x0000040000047882 */ /* 0x000fe40000000000 */
[----:B-1----:R-:W-:-:S06]  /*3c80*/  ULEA UR4, UR5, UR4, 0x18 ;  /* 0x0000000405047291 */ /* 0x002fcc000f8ec0ff */
[----:B------:R-:W-:Y:S01]  /*3c90*/  IMAD.U32 R23, RZ, RZ, UR4 ;  /* 0x00000004ff177e24 */ /* 0x000fe2000f8e00ff */
[----:B--2---:R-:W-:-:S05]  /*3ca0*/  IADD3 R6, P3, PT, R4, UR6, RZ ;  /* 0x0000000604067c10 */ /* 0x004fca000ff7e0ff */
[----:B------:R-:W-:-:S05]  /*3cb0*/  IMAD.X R7, RZ, RZ, R5, P3 ;  /* 0x000000ffff077224 */ /* 0x000fca00018e0605 */
[----:B------:R1:W-:Y:S03]  /*3cc0*/  STS.64 [R23+0x98], R6 ;  /* 0x0000980617007388 */ /* 0x0003e60000000a00 */
.L_x_197:
[----:B0-----:R-:W-:Y:S05]  /*3cd0*/  BSYNC.RECONVERGENT B2 ;  /* 0x0000000000027941 */ /* 0x001fea0003800200 */
.L_x_196:
[----:B------:R-:W-:Y:S01]  /*3ce0*/  BAR.SYNC.DEFER_BLOCKING 0x0 ;  /* 0x0000000000007b1d */ /* 0x000fe20000010000 */
[----:B------:R-:W-:Y:S01]  /*3cf0*/  @P2 SEL R21, R20, R21, P0 ;  /* 0x0000001514152207 */ /* 0x000fe20000000000 */
[----:B-1----:R-:W-:Y:S01]  /*3d00*/  IMAD.U32 R7, RZ, RZ, UR8 ;  /* 0x00000008ff077e24 */ /* 0x002fe2000f8e00ff */
[----:B------:R-:W-:Y:S02]  /*3d10*/  @P2 SEL R22, R25, R22, P0 ;  /* 0x0000001619162207 */ /* 0x000fe40000000000 */
[----:B------:R-:W-:-:S04]  /*3d20*/  @P1 ISETP.GE.U32.AND P0, PT, R21, R16, PT ;  /* 0x000000101500120c */ /* 0x000fc80003f06070 */
[----:B------:R-:W-:-:S04]  /*3d30*/  @P1 ISETP.GE.AND.EX P0, PT, R22, R19, PT, P0 ;  /* 0x000000131600120c */ /* 0x000fc80003f06300 */
[----:B------:R-:W-:-:S04]  /*3d40*/  @P1 FSETP.LT.OR P0, PT, R17, R18, !P0 ;  /* 0x000000121100120b */ /* 0x000fc80004701400 */
[----:B------:R-:W-:Y:S01]  /*3d50*/  @P1 FSEL R17, R18, R17, P0 ;  /* 0x0000001112111208 */ /* 0x000fe20000000000 */
[----:B------:R-:W-:Y:S01]  /*3d60*/  IMAD.U32 R18, RZ, RZ, UR9 ;  /* 0x00000009ff127e24 */ /* 0x000fe2000f8e00ff */
[----:B------:R-:W-:Y:S02]  /*3d70*/  @P1 SEL R16, R21, R16, P0 ;  /* 0x0000001015101207 */ /* 0x000fe40000000000 */
[----:B-----5:R-:W-:Y:S02]  /*3d80*/  FSETP.GEU.AND P2, PT, R17, R10, PT ;  /* 0x0000000a1100720b */ /* 0x020fe40003f4e000 */
[----:B------:R-:W-:Y:S01]  /*3d90*/  @P1 SEL R19, R22, R19, P0 ;  /* 0x0000001316131207 */ /* 0x000fe20000000000 */
[----:B------:R-:W0:Y:S10]  /*3da0*/  LDS.64 R4, [R23+0x98] ;  /* 0x0000980017047984 */ /* 0x000e340000000a00 */
[----:B------:R-:W-:-:S04]  /*3db0*/  @P2 ISETP.GE.U32.AND P0, PT, R16, R9, PT ;  /* 0x000000091000220c */ /* 0x000fc80003f06070 */
[----:B------:R-:W-:-:S04]  /*3dc0*/  @P2 ISETP.GE.AND.EX P0, PT, R19, R8, PT, P0 ;  /* 0x000000081300220c */ /* 0x000fc80003f06300 */
[----:B------:R-:W-:-:S04]  /*3dd0*/  @P2 FSETP.LT.OR P0, PT, R10, R17, !P0 ;  /* 0x000000110a00220b */ /* 0x000fc80004701400 */
[----:B------:R-:W-:Y:S02]  /*3de0*/  @P2 FSEL R10, R17, R10, P0 ;  /* 0x0000000a110a2208 */ /* 0x000fe40000000000 */
[----:B------:R-:W-:Y:S02]  /*3df0*/  @P2 SEL R9, R16, R9, P0 ;  /* 0x0000000910092207 */ /* 0x000fe40000000000 */
[----:B------:R-:W-:Y:S01]  /*3e00*/  @P2 SEL R8, R19, R8, P0 ;  /* 0x0000000813082207 */ /* 0x000fe20000000000 */
[----:B------:R-:W-:Y:S02]  /*3e10*/  IMAD.MOV.U32 R16, RZ, RZ, R10 ;  /* 0x000000ffff107224 */ /* 0x000fe400078e000a */
[----:B------:R-:W-:Y:S01]  /*3e20*/  IMAD.MOV.U32 R19, RZ, RZ, R9 ;  /* 0x000000ffff137224 */ /* 0x000fe200078e0009 */
[----:B0-----:R-:W-:-:S04]  /*3e30*/  IADD3 R6, P3, PT, R4, 0x500, RZ ;  /* 0x0000050004067810 */ /* 0x001fc80007f7e0ff */
[----:B------:R-:W-:Y:S01]  /*3e40*/  ISETP.GT.U32.AND P1, PT, R6, R7, PT ;  /* 0x000000070600720c */ /* 0x000fe20003f24070 */
[----:B------:R-:W-:Y:S02]  /*3e50*/  IMAD.X R21, RZ, RZ, R5, P3 ;  /* 0x000000ffff157224 */ /* 0x000fe400018e0605 */
[----:B------:R-:W-:-:S03]  /*3e60*/  IMAD.MOV.U32 R6, RZ, RZ, R8 ;  /* 0x000000ffff067224 */ /* 0x000fc600078e0008 */
[----:B------:R-:W-:-:S13]  /*3e70*/  ISETP.GT.AND.EX P0, PT, R21, R18, PT, P1 ;  /* 0x000000121500720c */ /* 0x000fda0003f04310 */
[----:B------:R-:W-:Y:S05]  /*3e80*/  @!P0 BRA `(.L_x_198) ;  /* 0xfffffff800ac8947 */ /* 0x000fea000383ffff */
[----:B------:R-:W-:Y:S05]  /*3e90*/  BSYNC.RECONVERGENT B1 ;  /* 0x0000000000017941 */ /* 0x000fea0003800200 */
.L_x_195:
[----:B------:R-:W-:Y:S01]  /*3ea0*/  ISETP.GE.U32.AND P0, PT, R4, R7, PT ;  /* 0x000000070400720c */ /* 0x000fe20003f06070 */
[----:B------:R-:W-:Y:S03]  /*3eb0*/  BSSY.RECONVERGENT B1, `(.L_x_192) ;  /* 0x000009b000017945 */ /* 0x000fe60003800200 */
[----:B------:R-:W-:-:S13]  /*3ec0*/  ISETP.GE.AND.EX P0, PT, R5, R18, PT, P0 ;  /* 0x000000120500720c */ /* 0x000fda0003f06300 */
[----:B------:R-:W-:Y:S05]  /*3ed0*/  @P0 BRA `(.L_x_199) ;  /* 0x0000000800600947 */ /* 0x000fea0003800000 */
[----:B------:R-:W-:-:S05]  /*3ee0*/  IMAD.IADD R16, R7, 0x1, -R4 ;  /* 0x0000000107107824 */ /* 0x000fca00078e0a04 */
[----:B------:R-:W-:-:S13]  /*3ef0*/  ISETP.GE.AND P0, PT, R11, R16, PT ;  /* 0x000000100b00720c */ /* 0x000fda0003f06270 */
[----:B------:R-:W-:Y:S05]  /*3f00*/  @P0 BRA `(.L_x_199) ;  /* 0x0000000800540947 */ /* 0x000fea0003800000 */
[----:B------:R-:W-:Y:S01]  /*3f10*/  LOP3.LUT R2, RZ, R11, RZ, 0x33, !PT ;  /* 0x0000000bff027212 */ /* 0x000fe200078e33ff */
[----:B------:R-:W-:Y:S01]  /*3f20*/  BSSY.RECONVERGENT B2, `(.L_x_200) ;  /* 0x000002f000027945 */ /* 0x000fe20003800200 */
[----:B------:R-:W-:Y:S02]  /*3f30*/  IMAD.MOV.U32 R17, RZ, RZ, R11 ;  /* 0x000000ffff117224 */ /* 0x000fe400078e000b */
[----:B------:R-:W-:-:S04]  /*3f40*/  IADD3 R7, PT, PT, -R4, R7, R2 ;  /* 0x0000000704077210 */ /* 0x000fc80007ffe102 */
[----:B------:R-:W-:-:S04]  /*3f50*/  LOP3.LUT R2, R7, 0x300, RZ, 0xc0, !PT ;  /* 0x0000030007027812 */ /* 0x000fc800078ec0ff */
[----:B------:R-:W-:-:S13]  /*3f60*/  ISETP.NE.AND P0, PT, R2, 0x300, PT ;  /* 0x000003000200780c */ /* 0x000fda0003f05270 */
[----:B------:R-:W-:Y:S05]  /*3f70*/  @!P0 BRA `(.L_x_201) ;  /* 0x0000000000a48947 */ /* 0x000fea0003800000 */
[----:B------:R-:W-:Y:S01]  /*3f80*/  IADD3 R3, P0, PT, R11, R4, RZ ;  /* 0x000000040b037210 */ /* 0x000fe20007f1e0ff */
[----:B------:R-:W-:Y:S01]  /*3f90*/  IMAD.MOV.U32 R17, RZ, RZ, R11 ;  /* 0x000000ffff117224 */ /* 0x000fe200078e000b */
[----:B------:R-:W-:Y:S02]  /*3fa0*/  LEA.HI R2, R7, 0x1, RZ, 0x18 ;  /* 0x0000000107027811 */ /* 0x000fe400078fc0ff */
[C---:B------:R-:W-:Y:S01]  /*3fb0*/  LEA R12, P1, R3.reuse, R12, 0x2 ;  /* 0x0000000c030c7211 */ /* 0x040fe200078210ff */
[----:B------:R-:W-:Y:S01]  /*3fc0*/  IMAD.X R6, RZ, RZ, R5, P0 ;  /* 0x000000ffff067224 */ /* 0x000fe200000e0605 */
[C---:B------:R-:W-:Y:S02]  /*3fd0*/  IADD3 R14, P0, PT, R3.reuse, R14, RZ ;  /* 0x0000000e030e7210 */ /* 0x040fe40007f1e0ff */
[----:B------:R-:W-:Y:S02]  /*3fe0*/  LOP3.LUT R2, R2, 0x3, RZ, 0xc0, !PT ;  /* 0x0000000302027812 */ /* 0x000fe400078ec0ff */
[----:B------:R-:W-:Y:S01]  /*3ff0*/  LEA.HI.X R3, R3, R13, R6, 0x2, P1 ;  /* 0x0000000d03037211 */ /* 0x000fe200008f1406 */
[----:B------:R-:W-:-:S02]  /*4000*/  IMAD.X R15, R6, 0x1, R15, P0 ;  /* 0x00000001060f7824 */ /* 0x000fc400000e060f */
[----:B------:R-:W-:-:S07]  /*4010*/  IMAD.MOV R6, RZ, RZ, -R2 ;  /* 0x000000ffff067224 */ /* 0x000fce00078e0a02 */
.L_x_204:
[----:B------:R-:W-:-:S06]  /*4020*/  IMAD.MOV.U32 R2, RZ, RZ, R12 ;  /* 0x000000ffff027224 */ /* 0x000fcc00078e000c */
[----:B------:R-:W2:Y:S01]  /*4030*/  LDG.E R2, desc[UR10][R2.64] ;  /* 0x0000000a02027981 */ /* 0x000ea2000c1e1900 */
[----:B------:R-:W-:Y:S01]  /*4040*/  VIADD R6, R6, 0x1 ;  /* 0x0000000106067836 */ /* 0x000fe20000000000 */
[----:B------:R-:W-:Y:S01]  /*4050*/  BSSY.RECONVERGENT B3, `(.L_x_202) ;  /* 0x0000016000037945 */ /* 0x000fe20003800200 */
[----:B------:R-:W-:Y:S01]  /*4060*/  IMAD.MOV.U32 R13, RZ, RZ, R9 ;  /* 0x000000ffff0d7224 */ /* 0x000fe200078e0009 */
[----:B------:R-:W-:Y:S01]  /*4070*/  IADD3 R12, P3, PT, R12, 0x400, RZ ;  /* 0x000004000c0c7810 */ /* 0x000fe20007f7e0ff */
[----:B------:R-:W-:Y:S01]  /*4080*/  IMAD.MOV.U32 R18, RZ, RZ, R8 ;  /* 0x000000ffff127224 */ /* 0x000fe200078e0008 */
[----:B------:R-:W-:Y:S01]  /*4090*/  ISETP.NE.AND P2, PT, R6, RZ, PT ;  /* 0x000000ff0600720c */ /* 0x000fe20003f45270 */
[----:B------:R-:W-:Y:S02]  /*40a0*/  IMAD.MOV.U32 R19, RZ, RZ, R10 ;  /* 0x000000ffff137224 */ /* 0x000fe400078e000a */
        /* <DEDUP_REMOVED lines=16> */
.L_x_203:
[----:B------:R-:W-:Y:S05]  /*41b0*/  BSYNC.RECONVERGENT B3 ;  /* 0x0000000000037941 */ /* 0x000fea0003800200 */
.L_x_202:
[----:B------:R-:W-:Y:S01]  /*41c0*/  IADD3 R14, P0, PT, R14, 0x100, RZ ;  /* 0x000001000e0e7810 */ /* 0x000fe20007f1e0ff */
[----:B------:R-:W-:Y:S02]  /*41d0*/  VIADD R17, R17, 0x100 ;  /* 0x0000010011117836 */ /* 0x000fe40000000000 */
[----:B------:R-:W-:Y:S02]  /*41e0*/  IMAD.X R3, RZ, RZ, R3, P3 ;  /* 0x000000ffff037224 */ /* 0x000fe400018e0603 */
[----:B------:R-:W-:Y:S01]  /*41f0*/  IMAD.X R15, RZ, RZ, R15, P0 ;  /* 0x000000ffff0f7224 */ /* 0x000fe200000e060f */
[----:B------:R-:W-:Y:S07]  /*4200*/  @P2 BRA `(.L_x_204) ;  /* 0xfffffffc00842947 */ /* 0x000fee000383ffff */
.L_x_201:
[----:B------:R-:W-:Y:S05]  /*4210*/  BSYNC.RECONVERGENT B2 ;  /* 0x0000000000027941 */ /* 0x000fea0003800200 */
.L_x_200:
[----:B------:R-:W-:-:S13]  /*4220*/  ISETP.GE.U32.AND P0, PT, R7, 0x300, PT ;  /* 0x000003000700780c */ /* 0x000fda0003f06070 */
[----:B------:R-:W-:Y:S05]  /*4230*/  @!P0 BRA `(.L_x_199) ;  /* 0x0000000400888947 */ /* 0x000fea0003800000 */
[----:B------:R-:W0:Y:S01]  /*4240*/  LDC.64 R6, c[0x0][0x380] ;  /* 0x0000e000ff067b82 */ /* 0x000e220000000a00 */
[----:B------:R-:W-:-:S07]  /*4250*/  VIADD R13, R17, 0x200 ;  /* 0x00000200110d7836 */ /* 0x000fce0000000000 */
[----:B------:R-:W1:Y:S02]  /*4260*/  LDC.64 R2, c[0x0][0x388] ;  /* 0x0000e200ff027b82 */ /* 0x000e640000000a00 */
.L_x_213:
[----:B------:R-:W-:-:S05]  /*4270*/  VIADD R15, R13, 0xfffffe00 ;  /* 0xfffffe000d0f7836 */ /* 0x000fca0000000000 */
[----:B------:R-:W-:-:S05]  /*4280*/  IADD3 R19, P0, PT, R15, R4, RZ ;  /* 0x000000040f137210 */ /* 0x000fca0007f1e0ff */
[----:B------:R-:W-:Y:S01]  /*4290*/  IMAD.X R20, RZ, RZ, R5, P0 ;  /* 0x000000ffff147224 */ /* 0x000fe200000e0605 */
[----:B0-----:R-:W-:-:S04]  /*42a0*/  LEA R14, P0, R19, R6, 0x2 ;  /* 0x00000006130e7211 */ /* 0x001fc800078010ff */
[----:B------:R-:W-:-:S05]  /*42b0*/  LEA.HI.X R15, R19, R7, R20, 0x2, P0 ;  /* 0x00000007130f7211 */ /* 0x000fca00000f1414 */
[----:B------:R-:W2:Y:S04]  /*42c0*/  LDG.E R25, desc[UR10][R14.64] ;  /* 0x0000000a0e197981 */ /* 0x000ea8000c1e1900 */
[----:B------:R0:W5:Y:S04]  /*42d0*/  LDG.E R18, desc[UR10][R14.64+0x400] ;  /* 0x0004000a0e127981 */ /* 0x000168000c1e1900 */
        /* <DEDUP_REMOVED lines=22> */
.L_x_206:
[----:B------:R-:W-:Y:S05]  /*4440*/  BSYNC.RECONVERGENT B2 ;  /* 0x0000000000027941 */ /* 0x000fea0003800200 */
.L_x_205:
[----:B-----5:R-:W-:Y:S01]  /*4450*/  FSETP.GEU.AND P0, PT, R19, R18, PT ;  /* 0x000000121300720b */ /* 0x020fe20003f0e000 */
[----:B------:R-:W-:Y:S01]  /*4460*/  BSSY.RECONVERGENT B2, `(.L_x_207) ;  /* 0x0000013000027945 */ /* 0x000fe20003800200 */
[----:B------:R-:W-:Y:S01]  /*4470*/  IADD3 R21, P1, P2, R4, R2, R21 ;  /* 0x0000000204157210 */ /* 0x000fe20007a3e015 */
[----:B------:R-:W-:Y:S02]  /*4480*/  VIADD R15, R13, 0x100 ;  /* 0x000001000d0f7836 */ /* 0x000fe40000000000 */
[----:B------:R-:W-:Y:S01]  /*4490*/  IMAD.MOV.U32 R9, RZ, RZ, R18 ;  /* 0x000000ffff097224 */ /* 0x000fe200078e0012 */
[----:B------:R-:W-:Y:S01]  /*44a0*/  IADD3.X R23, PT, PT, R5, R3, RZ, P1, P2 ;  /* 0x0000000305177210 */ /* 0x000fe20000fe44ff */
[----:B------:R-:W-:-:S04]  /*44b0*/  IMAD.MOV.U32 R8, RZ, RZ, R21 ;  /* 0x000000ffff087224 */ /* 0x000fc800078e0015 */
[----:B------:R-:W-:Y:S02]  /*44c0*/  IMAD.MOV.U32 R10, RZ, RZ, R23 ;  /* 0x000000ffff0a7224 */ /* 0x000fe400078e0017 */
        /* <DEDUP_REMOVED lines=12> */
.L_x_208:
[----:B------:R-:W-:Y:S05]  /*4590*/  BSYNC.RECONVERGENT B2 ;  /* 0x0000000000027941 */ /* 0x000fea0003800200 */
.L_x_207:
[----:B------:R-:W-:Y:S01]  /*45a0*/  FSETP.GEU.AND P0, PT, R9, R12, PT ;  /* 0x0000000c0900720b */ /* 0x000fe20003f0e000 */
[----:B------:R-:W-:Y:S01]  /*45b0*/  BSSY.RECONVERGENT B2, `(.L_x_209) ;  /* 0x0000013000027945 */ /* 0x000fe20003800200 */
[CC--:B------:R-:W-:Y:S01]  /*45c0*/  IADD3 R19, P1, P4, R4.reuse, R2.reuse, R13 ;  /* 0x0000000204137210 */ /* 0x0c0fe20007c3e00d */
[----:B------:R-:W-:Y:S01]  /*45d0*/  IMAD.MOV.U32 R14, RZ, RZ, R12 ;  /* 0x000000ffff0e7224 */ /* 0x000fe200078e000c */
[----:B------:R-:W-:Y:S02]  /*45e0*/  IADD3 R20, P2, P3, R4, R2, R15 ;  /* 0x0000000204147210 */ /* 0x000fe40007b5e00f */
        /* <DEDUP_REMOVED lines=15> */
.L_x_210:
[----:B------:R-:W-:Y:S05]  /*46e0*/  BSYNC.RECONVERGENT B2 ;  /* 0x0000000000027941 */ /* 0x000fea0003800200 */
.L_x_209:
        /* <DEDUP_REMOVED lines=18> */
.L_x_212:
[----:B------:R-:W-:Y:S05]  /*4810*/  BSYNC.RECONVERGENT B2 ;  /* 0x0000000000027941 */ /* 0x000fea0003800200 */
.L_x_211:
[C---:B------:R-:W-:Y:S02]  /*4820*/  VIADD R15, R13.reuse, 0x200 ;  /* 0x000002000d0f7836 */ /* 0x040fe40000000000 */
[----:B------:R-:W-:-:S03]  /*4830*/  VIADD R13, R13, 0x400 ;  /* 0x000004000d0d7836 */ /* 0x000fc60000000000 */
[----:B------:R-:W-:-:S13]  /*4840*/  ISETP.GE.AND P0, PT, R15, R16, PT ;  /* 0x000000100f00720c */ /* 0x000fda0003f06270 */
[----:B------:R-:W-:Y:S05]  /*4850*/  @!P0 BRA `(.L_x_213) ;  /* 0xfffffff800848947 */ /* 0x000fea000383ffff */
.L_x_199:
[----:B------:R-:W-:Y:S05]  /*4860*/  BSYNC.RECONVERGENT B1 ;  /* 0x0000000000017941 */ /* 0x000fea0003800200 */
.L_x_192:
        /* <DEDUP_REMOVED lines=31> */
.L_x_215:
[----:B------:R-:W-:Y:S05]  /*4a60*/  BSYNC.RECONVERGENT B1 ;  /* 0x0000000000017941 */ /* 0x000fea0003800200 */
.L_x_214:
        /* <DEDUP_REMOVED lines=24> */
.L_x_217:
[----:B------:R-:W-:Y:S05]  /*4bf0*/  BSYNC.RECONVERGENT B1 ;  /* 0x0000000000017941 */ /* 0x000fea0003800200 */
.L_x_216:
        /* <DEDUP_REMOVED lines=24> */
.L_x_219:
[----:B------:R-:W-:Y:S05]  /*4d80*/  BSYNC.RECONVERGENT B1 ;  /* 0x0000000000017941 */ /* 0x000fea0003800200 */
.L_x_218:
        /* <DEDUP_REMOVED lines=24> */
.L_x_221:
[----:B------:R-:W-:Y:S05]  /*4f10*/  BSYNC.RECONVERGENT B1 ;  /* 0x0000000000017941 */ /* 0x000fea0003800200 */
.L_x_220:
[----:B0-----:R0:W0:Y:S01]  /*4f20*/  SHFL.DOWN PT, R2, R3, 0x10, 0x1f ;  /* 0x0a001f0003027f89 */ /* 0x00102200000e0000 */
[----:B------:R-:W-:Y:S01]  /*4f30*/  BSSY.RECONVERGENT B1, `(.L_x_222) ;  /* 0x0000017000017945 */ /* 0x000fe20003800200 */
[----:B--2---:R-:W-:Y:S02]  /*4f40*/  IMAD.MOV.U32 R6, RZ, RZ, R3 ;  /* 0x000000ffff067224 */ /* 0x004fe400078e0003 */
[----:B------:R2:W0:Y:S01]  /*4f50*/  SHFL.DOWN PT, R9, R4, 0x10, 0x1f ;  /* 0x0a001f0004097f89 */ /* 0x00042200000e0000 */
[----:B------:R-:W-:Y:S02]  /*4f60*/  IMAD.MOV.U32 R7, RZ, RZ, R4 ;  /* 0x000000ffff077224 */ /* 0x000fe400078e0004 */
[----:B----4-:R-:W-:Y:S01]  /*4f70*/  IMAD.MOV.U32 R8, RZ, RZ, R5 ;  /* 0x000000ffff087224 */ /* 0x010fe200078e0005 */
        /* <DEDUP_REMOVED lines=18> */
.L_x_223:
[----:B------:R-:W-:Y:S05]  /*50a0*/  BSYNC.RECONVERGENT B1 ;  /* 0x0000000000017941 */ /* 0x000fea0003800200 */
.L_x_222:
        /* <DEDUP_REMOVED lines=12> */
.L_x_225:
[----:B------:R-:W-:Y:S05]  /*5170*/  BSYNC.RECONVERGENT B1 ;  /* 0x0000000000017941 */ /* 0x000fea0003800200 */
.L_x_224:
[----:B------:R-:W-:Y:S01]  /*5180*/  BAR.SYNC.DEFER_BLOCKING 0x0 ;  /* 0x0000000000007b1d */ /* 0x000fe20000010000 */
[----:B------:R-:W-:-:S13]  /*5190*/  ISETP.NE.AND P2, PT, R11, RZ, PT ;  /* 0x000000ff0b00720c */ /* 0x000fda0003f45270 */
[----:B------:R-:W-:Y:S05]  /*51a0*/  @P2 BRA `(.L_x_155) ;  /* 0x0000000800342947 */ /* 0x000fea0003800000 */
[----:B0---4-:R-:W0:Y:S01]  /*51b0*/  S2R R3, SR_CgaCtaId ;  /* 0x0000000000037919 */ /* 0x011e220000008800 */
[----:B------:R-:W-:Y:S01]  /*51c0*/  MOV R2, 0x400 ;  /* 0x0000040000027802 */ /* 0x000fe20000000f00 */
[----:B------:R-:W-:Y:S03]  /*51d0*/  BSSY.RECONVERGENT B1, `(.L_x_226) ;  /* 0x0000016000017945 */ /* 0x000fe60003800200 */
[----:B0-----:R-:W-:-:S05]  /*51e0*/  LEA R25, R3, R2, 0x18 ;  /* 0x0000000203197211 */ /* 0x001fca00078ec0ff */
[----:B------:R-:W0:Y:S04]  /*51f0*/  LDS R3, [R25+0x18] ;  /* 0x0000180019037984 */ /* 0x000e280000000800 */
[----:B--2---:R-:W2:Y:S04]  /*5200*/  LDS.64 R4, [R25+0x20] ;  /* 0x0000200019047984 */ /* 0x004ea80000000a00 */
        /* <DEDUP_REMOVED lines=18> */
.L_x_227:
[----:B------:R-:W-:Y:S05]  /*5330*/  BSYNC.RECONVERGENT B1 ;  /* 0x0000000000017941 */ /* 0x000fea0003800200 */
.L_x_226:
        /* <DEDUP_REMOVED lines=10> */
[----:B------:R0:W1:Y:S04]  /*53e0*/  LDS.64 R10, [R25+0x60] ;  /* 0x00006000190a7984 */ /* 0x0000680000000a00 */
[----:B---3--:R3:W1:Y:S04]  /*53f0*/  LDS.64 R12, [R25+0x70] ;  /* 0x00007000190c7984 */ /* 0x0086680000000a00 */
        /* <DEDUP_REMOVED lines=15> */
.L_x_229:
[----:B------:R-:W-:Y:S05]  /*54f0*/  BSYNC.RECONVERGENT B1 ;  /* 0x0000000000017941 */ /* 0x000fea0003800200 */
.L_x_228:
        /* <DEDUP_REMOVED lines=17> */
.L_x_231:
[----:B------:R-:W-:Y:S05]  /*5610*/  BSYNC.RECONVERGENT B1 ;  /* 0x0000000000017941 */ /* 0x000fea0003800200 */
.L_x_230:
        /* <DEDUP_REMOVED lines=17> */
.L_x_233:
[----:B------:R-:W-:Y:S05]  /*5730*/  BSYNC.RECONVERGENT B1 ;  /* 0x0000000000017941 */ /* 0x000fea0003800200 */
.L_x_232:
        /* <DEDUP_REMOVED lines=17> */
.L_x_235:
[----:B------:R-:W-:Y:S05]  /*5850*/  BSYNC.RECONVERGENT B1 ;  /* 0x0000000000017941 */ /* 0x000fea0003800200 */
.L_x_234:
        /* <DEDUP_REMOVED lines=17> */
.L_x_237:
[----:B------:R-:W-:Y:S05]  /*5970*/  BSYNC.RECONVERGENT B1 ;  /* 0x0000000000017941 */ /* 0x000fea0003800200 */
.L_x_236:
        /* <DEDUP_REMOVED lines=16> */
.L_x_155:
[----:B------:R-:W-:Y:S05]  /*5a80*/  BSYNC.RECONVERGENT B0 ;  /* 0x0000000000007941 */ /* 0x000fea0003800200 */
.L_x_122:
[----:B------:R-:W-:Y:S05]  /*5a90*/  @P2 EXIT ;  /* 0x000000000000294d */ /* 0x000fea0003800000 */
[----:B0-234-:R-:W0:Y:S01]  /*5aa0*/  LDC.64 R2, c[0x0][0x390] ;  /* 0x0000e400ff027b82 */ /* 0x01de220000000a00 */
[----:B------:R-:W-:Y:S02]  /*5ab0*/  IMAD.MOV.U32 R9, RZ, RZ, R8 ;  /* 0x000000ffff097224 */ /* 0x000fe400078e0008 */
[----:B------:R-:W-:Y:S02]  /*5ac0*/  IMAD.MOV.U32 R8, RZ, RZ, R7 ;  /* 0x000000ffff087224 */ /* 0x000fe400078e0007 */
[----:B0-----:R-:W-:-:S05]  /*5ad0*/  IMAD.WIDE.U32 R2, R0, 0x10, R2 ;  /* 0x0000001000027825 */ /* 0x001fca00078e0002 */
[----:B------:R-:W-:Y:S04]  /*5ae0*/  STG.E.64 desc[UR10][R2.64+0x8], R8 ;  /* 0x0000080802007986 */ /* 0x000fe8000c101b0a */
[----:B------:R-:W-:Y:S01]  /*5af0*/  STG.E desc[UR10][R2.64], R6 ;  /* 0x0000000602007986 */ /* 0x000fe2000c10190a */
[----:B------:R-:W-:Y:S05]  /*5b00*/  EXIT ;  /* 0x000000000000794d */ /* 0x000fea0003800000 */
.L_x_238:
        /* <DEDUP_REMOVED lines=15> */
.L_x_702:


//--------------------- .text._ZN6thrust24THRUST_300001_SM_1000_NS8cuda_cub4core6detail13_kernel_agentINS1_8__reduce11ReduceAgentINS0_12zip_iteratorIN4cuda3std3__45tupleIJNS0_6detail15normal_iteratorINS0_10device_ptrIfEEEENS0_17counting_iteratorIlNS0_11use_defaultESI_SI_EEEEEEEPNSB_IJflEEESM_lNS1_9__extrema9arg_max_fIflNSA_4lessIfEEEEEEJSL_SN_lSS_EEEvDpT0_ --------------------------
	.section	.text._ZN6thrust24THRUST_300001_SM_1000_NS8cuda_cub4core6detail13_kernel_agentINS1_8__reduce11ReduceAgentINS0_12zip_iteratorIN4cuda3std3__45tupleIJNS0_6detail15normal_iteratorINS0_10device_ptrIfEEEENS0_17counting_iteratorIlNS0_11use_defaultESI_SI_EEEEEEEPNSB_IJflEEESM_lNS1_9__extrema9arg_max_fIflNSA_4lessIfEEEEEEJSL_SN_lSS_EEEvDpT0_,"ax",@progbits
	.align	128
        .global         _ZN6thrust24THRUST_300001_SM_1000_NS8cuda_cub4core6detail13_kernel_agentINS1_8__reduce11ReduceAgentINS0_12zip_iteratorIN4cuda3std3__45tupleIJNS0_6detail15normal_iteratorINS0_10device_ptrIfEEEENS0_17counting_iteratorIlNS0_11use_defaultESI_SI_EEEEEEEPNSB_IJflEEESM_lNS1_9__extrema9arg_max_fIflNSA_4lessIfEEEEEEJSL_SN_lSS_EEEvDpT0_
        .type           _ZN6thrust24THRUST_300001_SM_1000_NS8cuda_cub4core6detail13_kernel_agentINS1_8__reduce11ReduceAgentINS0_12zip_iteratorIN4cuda3std3__45tupleIJNS0_6detail15normal_iteratorINS0_10device_ptrIfEEEENS0_17counting_iteratorIlNS0_11use_defaultESI_SI_EEEEEEEPNSB_IJflEEESM_lNS1_9__extrema9arg_max_fIflNSA_4lessIfEEEEEEJSL_SN_lSS_EEEvDpT0_,@function
        .size           _ZN6thrust24THRUST_300001_SM_1000_NS8cuda_cub4core6detail13_kernel_agentINS1_8__reduce11ReduceAgentINS0_12zip_iteratorIN4cuda3std3__45tupleIJNS0_6detail15normal_iteratorINS0_10device_ptrIfEEEENS0_17counting_iteratorIlNS0_11use_defaultESI_SI_EEEEEEEPNSB_IJflEEESM_lNS1_9__extrema9arg_max_fIflNSA_4lessIfEEEEEEJSL_SN_lSS_EEEvDpT0_,(.L_x_703 - _ZN6thrust24THRUST_300001_SM_1000_NS8cuda_cub4core6detail13_kernel_agentINS1_8__reduce11ReduceAgentINS0_12zip_iteratorIN4cuda3std3__45tupleIJNS0_6detail15normal_iteratorINS0_10device_ptrIfEEEENS0_17counting_iteratorIlNS0_11use_defaultESI_SI_EEEEEEEPNSB_IJflEEESM_lNS1_9__extrema9arg_max_fIflNSA_4lessIfEEEEEEJSL_SN_lSS_EEEvDpT0_)
        .other          _ZN6thrust24THRUST_300001_SM_1000_NS8cuda_cub4core6detail13_kernel_agentINS1_8__reduce11ReduceAgentINS0_12zip_iteratorIN4cuda3std3__45tupleIJNS0_6detail15normal_iteratorINS0_10device_ptrIfEEEENS0_17counting_iteratorIlNS0_11use_defaultESI_SI_EEEEEEEPNSB_IJflEEESM_lNS1_9__extrema9arg_max_fIflNSA_4lessIfEEEEEEJSL_SN_lSS_EEEvDpT0_,@"STO_CUDA_ENTRY STV_DEFAULT"
_ZN6thrust24THRUST_300001_SM_1000_NS8cuda_cub4core6detail13_kernel_agentINS1_8__reduce11ReduceAgentINS0_12zip_iteratorIN4cuda3std3__45tupleIJNS0_6detail15normal_iteratorINS0_10device_ptrIfEEEENS0_17counting_iteratorIlNS0_11use_defaultESI_SI_EEEEEEEPNSB_IJflEEESM_lNS1_9__extrema9arg_max_fIflNSA_4lessIfEEEEEEJSL_SN_lSS_EEEvDpT0_:
.text._ZN6thrust24THRUST_300001_SM_1000_NS8cuda_cub4core6detail13_kernel_agentINS1_8__reduce11ReduceAgentINS0_12zip_iteratorIN4cuda3std3__45tupleIJNS0_6detail15normal_iteratorINS0_10device_ptrIfEEEENS0_17counting_iteratorIlNS0_11use_defaultESI_SI_EEEEEEEPNSB_IJflEEESM_lNS1_9__extrema9arg_max_fIflNSA_4lessIfEEEEEEJSL_SN_lSS_EEEvDpT0_:
[----:B------:R-:W-:Y:S01]  /*0000*/  LDC R1, c[0x0][0x37c] ;  /* 0x0000df00ff017b82 */ /* 0x000fe20000000800 */
[----:B------:R-:W0:Y:S02]  /*0010*/  LDCU.64 UR4, c[0x0][0x398] ;  /* 0x00007300ff0477ac */ /* 0x000e240008000a00 */
[----:B0-----:R-:W-:-:S04]  /*0020*/  ISETP.NE.U32.AND P0, PT, RZ, UR4, PT ;  /* 0x00000004ff007c0c */ /* 0x001fc8000bf05070 */
[----:B------:R-:W-:-:S13]  /*0030*/  ISETP.NE.AND.EX P0, PT, RZ, UR5, PT, P0 ;  /* 0x00000005ff007c0c */ /* 0x000fda000bf05300 */
[----:B------:R-:W-:Y:S05]  /*0040*/  @!P0 EXIT ;  /* 0x000000000000894d */ /* 0x000fea0003800000 */
[----:B------:R-:W-:Y:S01]  /*0050*/  UISETP.GT.U32.AND UP0, UPT, UR4, 0x4ff, UPT ;  /* 0x000004ff0400788c */ /* 0x000fe2000bf04070 */
[----:B------:R-:W-:Y:S01]  /*0060*/  BSSY.RECONVERGENT B0, `(.L_x_239) ;  /* 0x0000558000007945 */ /* 0x000fe20003800200 */
[----:B------:R-:W0:Y:S02]  /*0070*/  LDCU.64 UR8, c[0x0][0x358] ;  /* 0x00006b00ff0877ac */ /* 0x000e240008000a00 */
[----:B------:R-:W-:-:S09]  /*0080*/  UISETP.GT.AND.EX UP0, UPT, UR5, URZ, UPT, UP0 ;  /* 0x000000ff0500728c */ /* 0x000fd2000bf04300 */
[----:B------:R-:W-:Y:S05]  /*0090*/  BRA.U UP0, `(.L_x_240) ;  /* 0x0000003100a87547 */ /* 0x000fea000b800000 */
[----:B------:R-:W1:Y:S01]  /*00a0*/  S2R R0, SR_TID.X ;  /* 0x0000000000007919 */ /* 0x000e620000002100 */
[----:B------:R-:W2:Y:S01]  /*00b0*/  LDCU UR5, c[0x0][0x398] ;  /* 0x00007300ff0577ac */ /* 0x000ea20008000800 */
[----:B------:R-:W-:Y:S01]  /*00c0*/  BSSY.RECONVERGENT B1, `(.L_x_241) ;  /* 0x000000d000017945 */ /* 0x000fe20003800200 */
[----:B------:R-:W-:Y:S01]  /*00d0*/  CS2R R6, SRZ ;  /* 0x0000000000067805 */ /* 0x000fe2000001ff00 */
[----:B------:R-:W-:Y:S01]  /*00e0*/  IMAD.MOV.U32 R8, RZ, RZ, RZ ;  /* 0x000000ffff087224 */ /* 0x000fe200078e00ff */
[----:B-1----:R-:W-:Y:S01]  /*00f0*/  ISETP.GE.AND P0, PT, R0, UR4, PT ;  /* 0x0000000400007c0c */ /* 0x002fe2000bf06270 */
[----:B------:R-:W-:-:S12]  /*0100*/  IMAD.MOV.U32 R9, RZ, RZ, R0 ;  /* 0x000000ffff097224 */ /* 0x000fd800078e0000 */
[----:B--2---:R-:W-:Y:S05]  /*0110*/  @P0 BRA `(.L_x_242) ;  /* 0x00000000001c0947 */ /* 0x004fea0003800000 */
[----:B------:R-:W1:Y:S01]  /*0120*/  LDC.64 R2, c[0x0][0x380] ;  /* 0x0000e000ff027b82 */ /* 0x000e620000000a00 */
[----:B------:R-:W2:Y:S01]  /*0130*/  LDCU.64 UR6, c[0x0][0x388] ;  /* 0x00007100ff0677ac */ /* 0x000ea20008000a00 */
[----:B-1----:R-:W-:-:S05]  /*0140*/  IMAD.WIDE.U32 R2, R0, 0x4, R2 ;  /* 0x0000000400027825 */ /* 0x002fca00078e0002 */
[----:B0-----:R1:W5:Y:S01]  /*0150*/  LDG.E R6, desc[UR8][R2.64] ;  /* 0x0000000802067981 */ /* 0x001362000c1e1900 */
[C---:B--2---:R-:W-:Y:S01]  /*0160*/  IADD3 R7, P0, PT, R0.reuse, UR6, RZ ;  /* 0x0000000600077c10 */ /* 0x044fe2000ff1e0ff */
[----:B------:R-:W-:-:S04]  /*0170*/  VIADD R9, R0, 0x100 ;  /* 0x0000010000097836 */ /* 0x000fc80000000000 */
[----:B------:R-:W-:-:S08]  /*0180*/  IMAD.X R8, RZ, RZ, UR7, P0 ;  /* 0x00000007ff087e24 */ /* 0x000fd000080e06ff */
.L_x_242:
[----:B0-----:R-:W-:Y:S05]  /*0190*/  BSYNC.RECONVERGENT B1 ;  /* 0x0000000000017941 */ /* 0x001fea0003800200 */
.L_x_241:
        /* <DEDUP_REMOVED lines=10> */
[----:B------:R-:W1:Y:S01]  /*0240*/  LDCU.64 UR6, c[0x0][0x388] ;  /* 0x00007100ff0677ac */ /* 0x000e620008000a00 */
[----:B------:R-:W-:-:S04]  /*0250*/  LEA.HI R4, R11, 0x1, RZ, 0x18 ;  /* 0x000000010b047811 */ /* 0x000fc800078fc0ff */
[----:B------:R-:W-:-:S05]  /*0260*/  LOP3.LUT R4, R4, 0x3, RZ, 0xc0, !PT ;  /* 0x0000000304047812 */ /* 0x000fca00078ec0ff */
[----:B------:R-:W-:Y:S01]  /*0270*/  IMAD.MOV R4, RZ, RZ, -R4 ;  /* 0x000000ffff047224 */ /* 0x000fe200078e0a04 */
[C---:B-1----:R-:W-:Y:S01]  /*0280*/  IADD3 R5, P0, PT, R9.reuse, UR6, RZ ;  /* 0x0000000609057c10 */ /* 0x042fe2000ff1e0ff */
[----:B0-----:R-:W-:-:S04]  /*0290*/  IMAD.WIDE.U32 R2, R9, 0x4, R2 ;  /* 0x0000000409027825 */ /* 0x001fc800078e0002 */
[----:B------:R-:W-:-:S08]  /*02a0*/  IMAD.X R10, RZ, RZ, UR7, P0 ;  /* 0x00000007ff0a7e24 */ /* 0x000fd000080e06ff */
.L_x_249:
[----:B------:R0:W2:Y:S01]  /*02b0*/  LDG.E R15, desc[UR8][R2.64] ;  /* 0x00000008020f7981 */ /* 0x0000a2000c1e1900 */
[----:B------:R-:W-:Y:S01]  /*02c0*/  VIADD R4, R4, 0x1 ;  /* 0x0000000104047836 */ /* 0x000fe20000000000 */
[----:B------:R-:W-:Y:S01]  /*02d0*/  BSSY.RECONVERGENT B3, `(.L_x_247) ;  /* 0x0000016000037945 */ /* 0x000fe20003800200 */
[----:B------:R-:W-:Y:S02]  /*02e0*/  IMAD.MOV.U32 R14, RZ, RZ, R7 ;  /* 0x000000ffff0e7224 */ /* 0x000fe400078e0007 */
[----:B------:R-:W-:Y:S01]  /*02f0*/  IMAD.MOV.U32 R13, RZ, RZ, R8 ;  /* 0x000000ffff0d7224 */ /* 0x000fe200078e0008 */
[----:B------:R-:W-:Y:S01]  /*0300*/  ISETP.NE.AND P2, PT, R4, RZ, PT ;  /* 0x000000ff0400720c */ /* 0x000fe20003f45270 */
[----:B-----5:R-:W-:Y:S02]  /*0310*/  IMAD.MOV.U32 R12, RZ, RZ, R6 ;  /* 0x000000ffff0c7224 */ /* 0x020fe400078e0006 */
[----:B------:R-:W-:Y:S01]  /*0320*/  IMAD.MOV.U32 R7, RZ, RZ, R5 ;  /* 0x000000ffff077224 */ /* 0x000fe200078e0005 */
[----:B0-----:R-:W-:Y:S01]  /*0330*/  IADD3 R2, P3, PT, R2, 0x400, RZ ;  /* 0x0000040002027810 */ /* 0x001fe20007f7e0ff */
        /* <DEDUP_REMOVED lines=15> */
.L_x_248:
[----:B------:R-:W-:Y:S05]  /*0430*/  BSYNC.RECONVERGENT B3 ;  /* 0x0000000000037941 */ /* 0x000fea0003800200 */
.L_x_247:
[----:B------:R-:W-:Y:S01]  /*0440*/  IADD3 R5, P0, PT, R5, 0x100, RZ ;  /* 0x0000010005057810 */ /* 0x000fe20007f1e0ff */
[----:B------:R-:W-:Y:S02]  /*0450*/  VIADD R9, R9, 0x100 ;  /* 0x0000010009097836 */ /* 0x000fe40000000000 */
[----:B------:R-:W-:Y:S02]  /*0460*/  IMAD.X R3, RZ, RZ, R3, P3 ;  /* 0x000000ffff037224 */ /* 0x000fe400018e0603 */
[----:B------:R-:W-:Y:S01]  /*0470*/  IMAD.X R10, RZ, RZ, R10, P0 ;  /* 0x000000ffff0a7224 */ /* 0x000fe200000e060a */
[----:B------:R-:W-:Y:S07]  /*0480*/  @P2 BRA `(.L_x_249) ;  /* 0xfffffffc00882947 */ /* 0x000fee000383ffff */
.L_x_246:
[----:B------:R-:W-:Y:S05]  /*0490*/  BSYNC.RECONVERGENT B2 ;  /* 0x0000000000027941 */ /* 0x000fea0003800200 */
.L_x_245:
[----:B------:R-:W-:-:S13]  /*04a0*/  ISETP.GE.U32.AND P0, PT, R11, 0x300, PT ;  /* 0x000003000b00780c */ /* 0x000fda0003f06070 */
[----:B------:R-:W-:Y:S05]  /*04b0*/  @!P0 BRA `(.L_x_244) ;  /* 0x00000004007c8947 */ /* 0x000fea0003800000 */
[----:B------:R-:W0:Y:S01]  /*04c0*/  LDC.64 R4, c[0x0][0x380] ;  /* 0x0000e000ff047b82 */ /* 0x000e220000000a00 */
[----:B------:R-:W-:-:S07]  /*04d0*/  VIADD R10, R9, 0x200 ;  /* 0x00000200090a7836 */ /* 0x000fce0000000000 */
[----:B------:R-:W1:Y:S02]  /*04e0*/  LDC.64 R2, c[0x0][0x388] ;  /* 0x0000e200ff027b82 */ /* 0x000e640000000a00 */
.L_x_258:
[----:B------:R-:W-:-:S04]  /*04f0*/  VIADD R15, R10, 0xfffffe00 ;  /* 0xfffffe000a0f7836 */ /* 0x000fc80000000000 */
[----:B0-----:R-:W-:-:S05]  /*0500*/  IMAD.WIDE R12, R15, 0x4, R4 ;  /* 0x000000040f0c7825 */ /* 0x001fca00078e0204 */
[----:B------:R-:W2:Y:S04]  /*0510*/  LDG.E R21, desc[UR8][R12.64] ;  /* 0x000000080c157981 */ /* 0x000ea8000c1e1900 */
[----:B-----5:R0:W5:Y:S04]  /*0520*/  LDG.E R23, desc[UR8][R12.64+0x400] ;  /* 0x000400080c177981 */ /* 0x020168000c1e1900 */
[----:B------:R0:W5:Y:S04]  /*0530*/  LDG.E R9, desc[UR8][R12.64+0x800] ;  /* 0x000800080c097981 */ /* 0x000168000c1e1900 */
[----:B------:R0:W5:Y:S01]  /*0540*/  LDG.E R11, desc[UR8][R12.64+0xc00] ;  /* 0x000c00080c0b7981 */ /* 0x000162000c1e1900 */
[C---:B-1----:R-:W-:Y:S01]  /*0550*/  IADD3 R18, P1, PT, R15.reuse, R2, RZ ;  /* 0x000000020f127210 */ /* 0x042fe20007f3e0ff */
[----:B------:R-:W-:Y:S03]  /*0560*/  BSSY.RECONVERGENT B2, `(.L_x_250) ;  /* 0x0000013000027945 */ /* 0x000fe60003800200 */
[----:B------:R-:W-:Y:S01]  /*0570*/  LEA.HI.X.SX32 R19, R15, R3, 0x1, P1 ;  /* 0x000000030f137211 */ /* 0x000fe200008f0eff */
[----:B------:R-:W-:-:S02]  /*0580*/  VIADD R15, R10, 0xffffff00 ;  /* 0xffffff000a0f7836 */ /* 0x000fc40000000000 */
        /* <DEDUP_REMOVED lines=16> */
.L_x_251:
[----:B------:R-:W-:Y:S05]  /*0690*/  BSYNC.RECONVERGENT B2 ;  /* 0x0000000000027941 */ /* 0x000fea0003800200 */
.L_x_250:
[----:B-----5:R-:W-:Y:S01]  /*06a0*/  FSETP.GEU.AND P0, PT, R14, R23, PT ;  /* 0x000000170e00720b */ /* 0x020fe20003f0e000 */
[----:B------:R-:W-:Y:S01]  /*06b0*/  BSSY.RECONVERGENT B2, `(.L_x_252) ;  /* 0x0000013000027945 */ /* 0x000fe20003800200 */
[C---:B------:R-:W-:Y:S01]  /*06c0*/  IADD3 R13, P1, PT, R15.reuse, R2, RZ ;  /* 0x000000020f0d7210 */ /* 0x040fe20007f3e0ff */
[----:B------:R-:W-:Y:S02]  /*06d0*/  VIADD R7, R10, 0x100 ;  /* 0x000001000a077836 */ /* 0x000fe40000000000 */
[----:B------:R-:W-:Y:S01]  /*06e0*/  IMAD.MOV.U32 R6, RZ, RZ, R23 ;  /* 0x000000ffff067224 */ /* 0x000fe200078e0017 */
[----:B------:R-:W-:Y:S01]  /*06f0*/  LEA.HI.X.SX32 R12, R15, R3, 0x1, P1 ;  /* 0x000000030f0c7211 */ /* 0x000fe200008f0eff */
        /* <DEDUP_REMOVED lines=14> */
.L_x_253:
[----:B------:R-:W-:Y:S05]  /*07e0*/  BSYNC.RECONVERGENT B2 ;  /* 0x0000000000027941 */ /* 0x000fea0003800200 */
.L_x_252:
[----:B------:R-:W-:Y:S01]  /*07f0*/  FSETP.GEU.AND P0, PT, R6, R9, PT ;  /* 0x000000090600720b */ /* 0x000fe20003f0e000 */
[----:B------:R-:W-:Y:S01]  /*0800*/  BSSY.RECONVERGENT B2, `(.L_x_254) ;  /* 0x0000013000027945 */ /* 0x000fe20003800200 */
[CC--:B------:R-:W-:Y:S01]  /*0810*/  IADD3 R17, P1, PT, R10.reuse, R2.reuse, RZ ;  /* 0x000000020a117210 */ /* 0x0c0fe20007f3e0ff */
[----:B------:R-:W-:Y:S01]  /*0820*/  IMAD.MOV.U32 R12, RZ, RZ, R9 ;  /* 0x000000ffff0c7224 */ /* 0x000fe200078e0009 */
[----:B------:R-:W-:Y:S02]  /*0830*/  IADD3 R18, P2, PT, R7, R2, RZ ;  /* 0x0000000207127210 */ /* 0x000fe40007f5e0ff */
        /* <DEDUP_REMOVED lines=15> */
.L_x_255:
[----:B------:R-:W-:Y:S05]  /*0930*/  BSYNC.RECONVERGENT B2 ;  /* 0x0000000000027941 */ /* 0x000fea0003800200 */
.L_x_254:
[----:B------:R-:W-:Y:S01]  /*0940*/  FSETP.GEU.AND P0, PT, R12, R11, PT ;  /* 0x0000000b0c00720b */ /* 0x000fe20003f0e000 */
[----:B------:R-:W-:Y:S01]  /*0950*/  BSSY.RECONVERGENT B2, `(.L_x_256) ;  /* 0x0000011000027945 */ /* 0x000fe20003800200 */
[----:B------:R-:W-:Y:S01]  /*0960*/  LEA.HI.X.SX32 R9, R7, R3, 0x1, P2 ;  /* 0x0000000307097211 */ /* 0x000fe200010f0eff */
        /* <DEDUP_REMOVED lines=15> */
.L_x_257:
[----:B------:R-:W-:Y:S05]  /*0a60*/  BSYNC.RECONVERGENT B2 ;  /* 0x0000000000027941 */ /* 0x000fea0003800200 */
.L_x_256:
[C---:B------:R-:W-:Y:S02]  /*0a70*/  VIADD R9, R10.reuse, 0x200 ;  /* 0x000002000a097836 */ /* 0x040fe40000000000 */
[----:B------:R-:W-:-:S03]  /*0a80*/  VIADD R10, R10, 0x400 ;  /* 0x000004000a0a7836 */ /* 0x000fc60000000000 */
[----:B------:R-:W-:-:S13]  /*0a90*/  ISETP.GE.AND P0, PT, R9, UR5, PT ;  /* 0x0000000509007c0c */ /* 0x000fda000bf06270 */
[----:B------:R-:W-:Y:S05]  /*0aa0*/  @!P0 BRA `(.L_x_258) ;  /* 0xfffffff800908947 */ /* 0x000fea000383ffff */
.L_x_244:
[----:B------:R-:W-:Y:S05]  /*0ab0*/  BSYNC.RECONVERGENT B1 ;  /* 0x0000000000017941 */ /* 0x000fea0003800200 */
.L_x_243:
[----:B------:R-:W0:Y:S02]  /*0ac0*/  LDCU UR6, c[0x0][0x398] ;  /* 0x00007300ff0677ac */ /* 0x000e240008000800 */
[----:B0-----:R-:W-:-:S09]  /*0ad0*/  UISETP.GE.AND UP0, UPT, UR6, 0x100, UPT ;  /* 0x000001000600788c */ /* 0x001fd2000bf06270 */
[----:B------:R-:W-:Y:S05]  /*0ae0*/  BRA.U !UP0, `(.L_x_259) ;  /* 0x00000011088c7547 */ /* 0x000fea000b800000 */
[----:B------:R-:W0:Y:S01]  /*0af0*/  S2R R11, SR_LANEID ;  /* 0x00000000000b7919 */ /* 0x000e220000000000 */
[----:B------:R-:W-:Y:S01]  /*0b00*/  BSSY.RECONVERGENT B1, `(.L_x_260) ;  /* 0x000001b000017945 */ /* 0x000fe20003800200 */
[----:B------:R-:W-:Y:S01]  /*0b10*/  IMAD.MOV.U32 R9, RZ, RZ, R7 ;  /* 0x000000ffff097224 */ /* 0x000fe200078e0007 */
[----:B-1---5:R1:W2:Y:S01]  /*0b20*/  SHFL.DOWN PT, R3, R6, 0x1, 0x1f ;  /* 0x08201f0006037f89 */ /* 0x0222a200000e0000 */
        /* <DEDUP_REMOVED lines=24> */
.L_x_261:
[----:B------:R-:W-:Y:S05]  /*0cb0*/  BSYNC.RECONVERGENT B1 ;  /* 0x0000000000017941 */ /* 0x000fea0003800200 */
.L_x_260:
[C---:B------:R-:W-:Y:S01]  /*0cc0*/  ISETP.GT.AND P5, PT, R11.reuse, 0x17, PT ;  /* 0x000000170b00780c */ /* 0x040fe20003fa4270 */
[----:B------:R0:W1:Y:S01]  /*0cd0*/  SHFL.DOWN PT, R7, R2, 0x2, 0x1f ;  /* 0x08401f0002077f89 */ /* 0x00006200000e0000 */
[C---:B------:R-:W-:Y:S01]  /*0ce0*/  ISETP.GT.AND P4, PT, R11.reuse, 0xf, PT ;  /* 0x0000000f0b00780c */ /* 0x040fe20003f84270 */
[----:B------:R-:W-:Y:S01]  /*0cf0*/  BSSY.RECONVERGENT B1, `(.L_x_262) ;  /* 0x0000018000017945 */ /* 0x000fe20003800200 */
[----:B------:R-:W-:Y:S01]  /*0d00*/  ISETP.NE.AND P2, PT, R11, RZ, PT ;  /* 0x000000ff0b00720c */ /* 0x000fe20003f45270 */
[----:B------:R0:W2:Y:S01]  /*0d10*/  SHFL.DOWN PT, R6, R9, 0x2, 0x1f ;  /* 0x08401f0009067f89 */ /* 0x0000a200000e0000 */
[----:B------:R-:W-:Y:S02]  /*0d20*/  IMAD.MOV.U32 R4, RZ, RZ, R9 ;  /* 0x000000ffff047224 */ /* 0x000fe400078e0009 */
[----:B------:R-:W-:Y:S01]  /*0d30*/  IMAD.MOV.U32 R5, RZ, RZ, R10 ;  /* 0x000000ffff057224 */ /* 0x000fe200078e000a */
[----:B------:R0:W3:Y:S01]  /*0d40*/  SHFL.DOWN PT, R11, R10, 0x2, 0x1f ;  /* 0x08401f000a0b7f89 */ /* 0x0000e200000e0000 */
[----:B------:R-:W-:Y:S01]  /*0d50*/  IMAD.MOV.U32 R3, RZ, RZ, R2 ;  /* 0x000000ffff037224 */ /* 0x000fe200078e0002 */
[----:B------:R-:W-:Y:S06]  /*0d60*/  @P1 BRA `(.L_x_263) ;  /* 0x0000000000401947 */ /* 0x000fec0003800000 */
        /* <DEDUP_REMOVED lines=16> */
.L_x_263:
[----:B------:R-:W-:Y:S05]  /*0e70*/  BSYNC.RECONVERGENT B1 ;  /* 0x0000000000017941 */ /* 0x000fea0003800200 */
.L_x_262:
[----:B------:R4:W3:Y:S01]  /*0e80*/  SHFL.DOWN PT, R8, R3, 0x4, 0x1f ;  /* 0x08801f0003087f89 */ /* 0x0008e200000e0000 */
[----:B------:R-:W-:Y:S01]  /*0e90*/  BSSY.RECONVERGENT B1, `(.L_x_264) ;  /* 0x0000017000017945 */ /* 0x000fe20003800200 */
[----:B--2---:R-:W-:Y:S02]  /*0ea0*/  IMAD.MOV.U32 R6, RZ, RZ, R4 ;  /* 0x000000ffff067224 */ /* 0x004fe400078e0004 */
[----:B0-----:R4:W0:Y:S01]  /*0eb0*/  SHFL.DOWN PT, R9, R4, 0x4, 0x1f ;  /* 0x08801f0004097f89 */ /* 0x00182200000e0000 */
[----:B-1----:R-:W-:Y:S02]  /*0ec0*/  IMAD.MOV.U32 R7, RZ, RZ, R5 ;  /* 0x000000ffff077224 */ /* 0x002fe400078e0005 */
[----:B------:R-:W-:Y:S01]  /*0ed0*/  IMAD.MOV.U32 R2, RZ, RZ, R3 ;  /* 0x000000ffff027224 */ /* 0x000fe200078e0003 */
[----:B------:R4:W1:Y:S01]  /*0ee0*/  SHFL.DOWN PT, R10, R5, 0x4, 0x1f ;  /* 0x08801f00050a7f89 */ /* 0x00086200000e0000 */
[----:B------:R-:W-:Y:S05]  /*0ef0*/  @P3 BRA `(.L_x_265) ;  /* 0x0000000000403947 */ /* 0x000fea0003800000 */
[----:B---3--:R-:W-:Y:S01]  /*0f00*/  FSETP.GEU.AND P0, PT, R3, R8, PT ;  /* 0x000000080300720b */ /* 0x008fe20003f0e000 */
        /* <DEDUP_REMOVED lines=15> */
.L_x_265:
[----:B------:R-:W-:Y:S05]  /*1000*/  BSYNC.RECONVERGENT B1 ;  /* 0x0000000000017941 */ /* 0x000fea0003800200 */
.L_x_264:
[----:B0-----:R0:W2:Y:S01]  /*1010*/  SHFL.DOWN PT, R9, R2, 0x8, 0x1f ;  /* 0x09001f0002097f89 */ /* 0x0010a200000e0000 */
[----:B------:R-:W-:Y:S01]  /*1020*/  BSSY.RECONVERGENT B1, `(.L_x_266) ;  /* 0x0000017000017945 */ /* 0x000fe20003800200 */
[----:B----4-:R-:W-:Y:S02]  /*1030*/  IMAD.MOV.U32 R4, RZ, RZ, R6 ;  /* 0x000000ffff047224 */ /* 0x010fe400078e0006 */
[----:B---3--:R0:W3:Y:S01]  /*1040*/  SHFL.DOWN PT, R11, R6, 0x8, 0x1f ;  /* 0x09001f00060b7f89 */ /* 0x0080e200000e0000 */
[----:B------:R-:W-:Y:S02]  /*1050*/  IMAD.MOV.U32 R5, RZ, RZ, R7 ;  /* 0x000000ffff057224 */ /* 0x000fe400078e0007 */
[----:B------:R-:W-:Y:S01]  /*1060*/  IMAD.MOV.U32 R3, RZ, RZ, R2 ;  /* 0x000000ffff037224 */ /* 0x000fe200078e0002 */
[----:B------:R0:W4:Y:S01]  /*1070*/  SHFL.DOWN PT, R8, R7, 0x8, 0x1f ;  /* 0x09001f0007087f89 */ /* 0x00012200000e0000 */
[----:B------:R-:W-:Y:S05]  /*1080*/  @P5 BRA `(.L_x_267) ;  /* 0x0000000000405947 */ /* 0x000fea0003800000 */
[----:B--2---:R-:W-:Y:S01]  /*1090*/  FSETP.GEU.AND P0, PT, R2, R9, PT ;  /* 0x000000090200720b */ /* 0x004fe20003f0e000 */
        /* <DEDUP_REMOVED lines=15> */
.L_x_267:
[----:B------:R-:W-:Y:S05]  /*1190*/  BSYNC.RECONVERGENT B1 ;  /* 0x0000000000017941 */ /* 0x000fea0003800200 */
.L_x_266:
[----:B0-----:R0:W0:Y:S01]  /*11a0*/  SHFL.DOWN PT, R2, R3, 0x10, 0x1f ;  /* 0x0a001f0003027f89 */ /* 0x00102200000e0000 */
[----:B------:R-:W-:Y:S01]  /*11b0*/  BSSY.RECONVERGENT B1, `(.L_x_268) ;  /* 0x0000017000017945 */ /* 0x000fe20003800200 */
[----:B------:R-:W-:Y:S02]  /*11c0*/  IMAD.MOV.U32 R7, RZ, RZ, R4 ;  /* 0x000000ffff077224 */ /* 0x000fe400078e0004 */
[----:B--2---:R2:W0:Y:S01]  /*11d0*/  SHFL.DOWN PT, R9, R4, 0x10, 0x1f ;  /* 0x0a001f0004097f89 */ /* 0x00442200000e0000 */
[----:B------:R-:W-:Y:S02]  /*11e0*/  IMAD.MOV.U32 R6, RZ, RZ, R5 ;  /* 0x000000ffff067224 */ /* 0x000fe400078e0005 */
[----:B----4-:R-:W-:Y:S01]  /*11f0*/  IMAD.MOV.U32 R8, RZ, RZ, R3 ;  /* 0x000000ffff087224 */ /* 0x010fe200078e0003 */
        /* <DEDUP_REMOVED lines=18> */
.L_x_269:
[----:B------:R-:W-:Y:S05]  /*1320*/  BSYNC.RECONVERGENT B1 ;  /* 0x0000000000017941 */ /* 0x000fea0003800200 */
.L_x_268:
        /* <DEDUP_REMOVED lines=12> */
.L_x_271:
[----:B------:R-:W-:Y:S05]  /*13f0*/  BSYNC.RECONVERGENT B1 ;  /* 0x0000000000017941 */ /* 0x000fea0003800200 */
.L_x_270:
        /* <DEDUP_REMOVED lines=27> */
.L_x_274:
[----:B------:R-:W-:Y:S05]  /*15b0*/  BSYNC.RECONVERGENT B1 ;  /* 0x0000000000017941 */ /* 0x000fea0003800200 */
.L_x_273:
        /* <DEDUP_REMOVED lines=9> */
[----:B---3--:R3:W1:Y:S04]  /*1650*/  LDS.64 R10, [R24+0x50] ;  /* 0x00005000180a7984 */ /* 0x0086680000000a00 */
        /* <DEDUP_REMOVED lines=17> */
.L_x_276:
[----:B------:R-:W-:Y:S05]  /*1770*/  BSYNC.RECONVERGENT B1 ;  /* 0x0000000000017941 */ /* 0x000fea0003800200 */
.L_x_275:
        /* <DEDUP_REMOVED lines=17> */
.L_x_278:
[----:B------:R-:W-:Y:S05]  /*1890*/  BSYNC.RECONVERGENT B1 ;  /* 0x0000000000017941 */ /* 0x000fea0003800200 */
.L_x_277:
        /* <DEDUP_REMOVED lines=17> */
.L_x_280:
[----:B------:R-:W-:Y:S05]  /*19b0*/  BSYNC.RECONVERGENT B1 ;  /* 0x0000000000017941 */ /* 0x000fea0003800200 */
.L_x_279:
        /* <DEDUP_REMOVED lines=17> */
.L_x_282:
[----:B------:R-:W-:Y:S05]  /*1ad0*/  BSYNC.RECONVERGENT B1 ;  /* 0x0000000000017941 */ /* 0x000fea0003800200 */
.L_x_281:
        /* <DEDUP_REMOVED lines=17> */
.L_x_284:
[----:B------:R-:W-:Y:S05]  /*1bf0*/  BSYNC.RECONVERGENT B1 ;  /* 0x0000000000017941 */ /* 0x000fea0003800200 */
.L_x_283:
        /* <DEDUP_REMOVED lines=18> */
.L_x_259:
[----:B------:R-:W0:Y:S01]  /*1d20*/  S2R R12, SR_LANEID ;  /* 0x00000000000c7919 */ /* 0x000e220000000000 */
[----:B-1----:R-:W-:Y:S01]  /*1d30*/  LOP3.LUT R2, R0, 0x3e0, RZ, 0xc0, !PT ;  /* 0x000003e000027812 */ /* 0x002fe200078ec0ff */
[----:B------:R-:W-:Y:S01]  /*1d40*/  BSSY.RECONVERGENT B1, `(.L_x_285) ;  /* 0x0000027000017945 */ /* 0x000fe20003800200 */
[----:B------:R-:W-:Y:S02]  /*1d50*/  IMAD.MOV.U32 R14, RZ, RZ, R7 ;  /* 0x000000ffff0e7224 */ /* 0x000fe400078e0007 */
[----:B------:R-:W-:Y:S02]  /*1d60*/  IMAD.MOV.U32 R16, RZ, RZ, R8 ;  /* 0x000000ffff107224 */ /* 0x000fe400078e0008 */
[----:B------:R-:W-:Y:S01]  /*1d70*/  VIADD R3, R2, 0x20 ;  /* 0x0000002002037836 */ /* 0x000fe20000000000 */
[----:B------:R-:W-:-:S04]  /*1d80*/  LOP3.LUT R2, RZ, R2, RZ, 0x33, !PT ;  /* 0x00000002ff027212 */ /* 0x000fc800078e33ff */
[----:B------:R-:W-:Y:S01]  /*1d90*/  ISETP.GT.AND P0, PT, R3, UR6, PT ;  /* 0x0000000603007c0c */ /* 0x000fe2000bf04270 */
[----:B------:R-:W-:-:S05]  /*1da0*/  VIADD R2, R2, UR6 ;  /* 0x0000000602027c36 */ /* 0x000fca0008000000 */
[----:B------:R-:W-:-:S05]  /*1db0*/  SEL R3, R2, 0x1f, P0 ;  /* 0x0000001f02037807 */ /* 0x000fca0000000000 */
[----:B-----5:R1:W2:Y:S04]  /*1dc0*/  SHFL.DOWN PT, R5, R6, 0x1, R3 ;  /* 0x0820000006057989 */ /* 0x0202a800000e0003 */
[----:B------:R1:W3:Y:S01]  /*1dd0*/  SHFL.DOWN PT, R9, R8, 0x1, R3 ;  /* 0x0820000008097989 */ /* 0x0002e200000e0003 */
[CC--:B0-----:R-:W-:Y:S01]  /*1de0*/  ISETP.GE.AND P0, PT, R12.reuse, R3.reuse, PT ;  /* 0x000000030c00720c */ /* 0x0c1fe20003f06270 */
[C---:B------:R-:W-:Y:S01]  /*1df0*/  VIADD R4, R12.reuse, 0x4 ;  /* 0x000000040c047836 */ /* 0x040fe20000000000 */
[C---:B------:R-:W-:Y:S01]  /*1e00*/  ISETP.NE.AND P2, PT, R12.reuse, RZ, PT ;  /* 0x000000ff0c00720c */ /* 0x040fe20003f45270 */
[C---:B------:R-:W-:Y:S02]  /*1e10*/  VIADD R2, R12.reuse, 0x2 ;  /* 0x000000020c027836 */ /* 0x040fe40000000000 */
[----:B------:R-:W-:Y:S01]  /*1e20*/  VIADD R10, R12, 0x8 ;  /* 0x000000080c0a7836 */ /* 0x000fe20000000000 */
[-C--:B------:R-:W-:Y:S01]  /*1e30*/  ISETP.GT.AND P5, PT, R4, R3.reuse, PT ;  /* 0x000000030400720c */ /* 0x080fe20003fa4270 */
[----:B------:R-:W-:Y:S01]  /*1e40*/  VIADD R12, R12, 0x10 ;  /* 0x000000100c0c7836 */ /* 0x000fe20000000000 */
[----:B------:R1:W0:Y:S01]  /*1e50*/  SHFL.DOWN PT, R4, R7, 0x1, R3 ;  /* 0x0820000007047989 */ /* 0x00022200000e0003 */
[-C--:B------:R-:W-:Y:S01]  /*1e60*/  ISETP.GT.AND P1, PT, R2, R3.reuse, PT ;  /* 0x000000030200720c */ /* 0x080fe20003f24270 */
[----:B------:R-:W-:Y:S01]  /*1e70*/  IMAD.MOV.U32 R2, RZ, RZ, R6 ;  /* 0x000000ffff027224 */ /* 0x000fe200078e0006 */
[----:B------:R-:W-:-:S02]  /*1e80*/  ISETP.GT.AND P4, PT, R10, R3, PT ;  /* 0x000000030a00720c */ /* 0x000fc40003f84270 */
[----:B------:R-:W-:Y:S01]  /*1e90*/  ISETP.GT.AND P3, PT, R12, R3, PT ;  /* 0x000000030c00720c */ /* 0x000fe20003f64270 */
[----:B------:R-:W-:-:S12]  /*1ea0*/  @P0 BRA `(.L_x_286) ;  /* 0x0000000000400947 */ /* 0x000fd80003800000 */
[----:B--2---:R-:W-:Y:S01]  /*1eb0*/  FSETP.GEU.AND P0, PT, R6, R5, PT ;  /* 0x000000050600720b */ /* 0x004fe20003f0e000 */
[----:B------:R-:W-:Y:S02]  /*1ec0*/  IMAD.MOV.U32 R2, RZ, RZ, R5 ;  /* 0x000000ffff027224 */ /* 0x000fe400078e0005 */
[----:B0-----:R-:W-:Y:S02]  /*1ed0*/  IMAD.MOV.U32 R14, RZ, RZ, R4 ;  /* 0x000000ffff0e7224 */ /* 0x001fe400078e0004 */
        /* <DEDUP_REMOVED lines=13> */
.L_x_286:
[----:B------:R-:W-:Y:S05]  /*1fb0*/  BSYNC.RECONVERGENT B1 ;  /* 0x0000000000017941 */ /* 0x000fea0003800200 */
.L_x_285:
[----:B--2---:R2:W4:Y:S01]  /*1fc0*/  SHFL.DOWN PT, R5, R2, 0x2, R3 ;  /* 0x0840000002057989 */ /* 0x00452200000e0003 */
[----:B------:R-:W-:Y:S01]  /*1fd0*/  BSSY.RECONVERGENT B1, `(.L_x_287) ;  /* 0x0000017000017945 */ /* 0x000fe20003800200 */
[----:B0-----:R-:W-:Y:S02]  /*1fe0*/  IMAD.MOV.U32 R4, RZ, RZ, R2 ;  /* 0x000000ffff047224 */ /* 0x001fe400078e0002 */
[----:B-1----:R2:W0:Y:S01]  /*1ff0*/  SHFL.DOWN PT, R7, R14, 0x2, R3 ;  /* 0x084000000e077989 */ /* 0x00242200000e0003 */
[----:B------:R-:W-:Y:S02]  /*2000*/  IMAD.MOV.U32 R10, RZ, RZ, R14 ;  /* 0x000000ffff0a7224 */ /* 0x000fe400078e000e */
[----:B------:R-:W-:Y:S01]  /*2010*/  IMAD.MOV.U32 R12, RZ, RZ, R16 ;  /* 0x000000ffff0c7224 */ /* 0x000fe200078e0010 */
[----:B---3--:R2:W1:Y:S01]  /*2020*/  SHFL.DOWN PT, R9, R16, 0x2, R3 ;  /* 0x0840000010097989 */ /* 0x00846200000e0003 */
        /* <DEDUP_REMOVED lines=17> */
.L_x_288:
[----:B------:R-:W-:Y:S05]  /*2140*/  BSYNC.RECONVERGENT B1 ;  /* 0x0000000000017941 */ /* 0x000fea0003800200 */
.L_x_287:
[----:B----4-:R3:W4:Y:S01]  /*2150*/  SHFL.DOWN PT, R5, R4, 0x4, R3 ;  /* 0x0880000004057989 */ /* 0x01072200000e0003 */
[----:B------:R-:W-:Y:S01]  /*2160*/  BSSY.RECONVERGENT B1, `(.L_x_289) ;  /* 0x0000017000017945 */ /* 0x000fe20003800200 */
[----:B--2---:R-:W-:Y:S02]  /*2170*/  IMAD.MOV.U32 R2, RZ, RZ, R4 ;  /* 0x000000ffff027224 */ /* 0x004fe400078e0004 */
[----:B0-----:R3:W0:Y:S01]  /*2180*/  SHFL.DOWN PT, R7, R10, 0x4, R3 ;  /* 0x088000000a077989 */ /* 0x00162200000e0003 */
[----:B------:R-:W-:Y:S02]  /*2190*/  IMAD.MOV.U32 R6, RZ, RZ, R10 ;  /* 0x000000ffff067224 */ /* 0x000fe400078e000a */
[----:B------:R-:W-:Y:S01]  /*21a0*/  IMAD.MOV.U32 R8, RZ, RZ, R12 ;  /* 0x000000ffff087224 */ /* 0x000fe200078e000c */
[----:B-1----:R3:W1:Y:S01]  /*21b0*/  SHFL.DOWN PT, R9, R12, 0x4, R3 ;  /* 0x088000000c097989 */ /* 0x00266200000e0003 */
        /* <DEDUP_REMOVED lines=17> */
.L_x_290:
[----:B------:R-:W-:Y:S05]  /*22d0*/  BSYNC.RECONVERGENT B1 ;  /* 0x0000000000017941 */ /* 0x000fea0003800200 */
.L_x_289:
[----:B----4-:R2:W4:Y:S01]  /*22e0*/  SHFL.DOWN PT, R5, R2, 0x8, R3 ;  /* 0x0900000002057989 */ /* 0x01052200000e0003 */
[----:B------:R-:W-:Y:S01]  /*22f0*/  BSSY.RECONVERGENT B1, `(.L_x_291) ;  /* 0x0000017000017945 */ /* 0x000fe20003800200 */
[----:B---3--:R-:W-:Y:S02]  /*2300*/  IMAD.MOV.U32 R4, RZ, RZ, R2 ;  /* 0x000000ffff047224 */ /* 0x008fe400078e0002 */
        /* <DEDUP_REMOVED lines=21> */
.L_x_292:
[----:B------:R-:W-:Y:S05]  /*2460*/  BSYNC.RECONVERGENT B1 ;  /* 0x0000000000017941 */ /* 0x000fea0003800200 */
.L_x_291:
[----:B----4-:R3:W4:Y:S01]  /*2470*/  SHFL.DOWN PT, R5, R4, 0x10, R3 ;  /* 0x0a00000004057989 */ /* 0x01072200000e0003 */
[----:B------:R-:W-:Y:S01]  /*2480*/  BSSY.RECONVERGENT B1, `(.L_x_293) ;  /* 0x0000017000017945 */ /* 0x000fe20003800200 */
[----:B--2---:R-:W-:Y:S02]  /*2490*/  IMAD.MOV.U32 R8, RZ, RZ, R4 ;  /* 0x000000ffff087224 */ /* 0x004fe400078e0004 */
[----:B-1----:R3:W1:Y:S01]  /*24a0*/  SHFL.DOWN PT, R9, R10, 0x10, R3 ;  /* 0x0a0000000a097989 */ /* 0x00266200000e0003 */
        /* <DEDUP_REMOVED lines=20> */
.L_x_294:
[----:B------:R-:W-:Y:S05]  /*25f0*/  BSYNC.RECONVERGENT B1 ;  /* 0x0000000000017941 */ /* 0x000fea0003800200 */
.L_x_293:
        /* <DEDUP_REMOVED lines=12> */
.L_x_296:
[----:B------:R-:W-:Y:S05]  /*26c0*/  BSYNC.RECONVERGENT B1 ;  /* 0x0000000000017941 */ /* 0x000fea0003800200 */
.L_x_295:
[----:B------:R-:W-:Y:S01]  /*26d0*/  BAR.SYNC.DEFER_BLOCKING 0x0 ;  /* 0x0000000000007b1d */ /* 0x000fe20000010000 */
[----:B------:R-:W-:-:S13]  /*26e0*/  ISETP.NE.AND P1, PT, R0, RZ, PT ;  /* 0x000000ff0000720c */ /* 0x000fda0003f25270 */
[----:B------:R-:W-:Y:S05]  /*26f0*/  @P1 BRA `(.L_x_272) ;  /* 0x0000002c00b81947 */ /* 0x000fea0003800000 */
[----:B------:R-:W-:Y:S01]  /*2700*/  UISETP.GE.AND UP0, UPT, UR6, 0x21, UPT ;  /* 0x000000210600788c */ /* 0x000fe2000bf06270 */
[----:B------:R-:W-:Y:S02]  /*2710*/  IMAD.MOV.U32 R0, RZ, RZ, R8 ;  /* 0x000000ffff007224 */ /* 0x000fe400078e0008 */
[----:B-1----:R-:W-:Y:S02]  /*2720*/  IMAD.MOV.U32 R9, RZ, RZ, R7 ;  /* 0x000000ffff097224 */ /* 0x002fe400078e0007 */
[----:B---3--:R-:W-:-:S04]  /*2730*/  IMAD.MOV.U32 R10, RZ, RZ, R6 ;  /* 0x000000ffff0a7224 */ /* 0x008fc800078e0006 */
[----:B------:R-:W-:Y:S05]  /*2740*/  BRA.U !UP0, `(.L_x_297) ;  /* 0x00000001085c7547 */ /* 0x000fea000b800000 */
[----:B------:R-:W1:Y:S01]  /*2750*/  S2UR UR5, SR_CgaCtaId ;  /* 0x00000000000579c3 */ /* 0x000e620000008800 */
[----:B------:R-:W-:Y:S01]  /*2760*/  UMOV UR4, 0x400 ;  /* 0x0000040000047882 */ /* 0x000fe20000000000 */
[----:B------:R-:W-:Y:S01]  /*2770*/  BSSY.RECONVERGENT B1, `(.L_x_297) ;  /* 0x0000014000017945 */ /* 0x000fe20003800200 */
[----:B-1----:R-:W-:-:S09]  /*2780*/  ULEA UR4, UR5, UR4, 0x18 ;  /* 0x0000000405047291 */ /* 0x002fd2000f8ec0ff */
[----:B--2---:R-:W1:Y:S04]  /*2790*/  LDS R3, [UR4+0x18] ;  /* 0x00001804ff037984 */ /* 0x004e680008000800 */
[----:B----4-:R-:W2:Y:S01]  /*27a0*/  LDS.64 R4, [UR4+0x20] ;  /* 0x00002004ff047984 */ /* 0x010ea20008000a00 */
[----:B-1----:R-:W-:Y:S01]  /*27b0*/  FSETP.GEU.AND P0, PT, R8, R3, PT ;  /* 0x000000030800720b */ /* 0x002fe20003f0e000 */
        /* <DEDUP_REMOVED lines=15> */
.L_x_298:
[----:B------:R-:W-:Y:S05]  /*28b0*/  BSYNC.RECONVERGENT B1 ;  /* 0x0000000000017941 */ /* 0x000fea0003800200 */
.L_x_297:
[----:B------:R-:W-:Y:S01]  /*28c0*/  UISETP.GE.AND UP0, UPT, UR6, 0x41, UPT ;  /* 0x000000410600788c */ /* 0x000fe2000bf06270 */
[----:B--2---:R-:W-:Y:S02]  /*28d0*/  IMAD.MOV.U32 R2, RZ, RZ, R0 ;  /* 0x000000ffff027224 */ /* 0x004fe400078e0000 */
[----:B----4-:R-:W-:Y:S02]  /*28e0*/  IMAD.MOV.U32 R5, RZ, RZ, R9 ;  /* 0x000000ffff057224 */ /* 0x010fe400078e0009 */
[----:B------:R-:W-:-:S04]  /*28f0*/  IMAD.MOV.U32 R4, RZ, RZ, R10 ;  /* 0x000000ffff047224 */ /* 0x000fc800078e000a */
[----:B------:R-:W-:Y:S05]  /*2900*/  BRA.U !UP0, `(.L_x_299) ;  /* 0x00000001085c7547 */ /* 0x000fea000b800000 */
[----:B------:R-:W1:Y:S01]  /*2910*/  S2UR UR5, SR_CgaCtaId ;  /* 0x00000000000579c3 */ /* 0x000e620000008800 */
[----:B------:R-:W-:Y:S01]  /*2920*/  UMOV UR4, 0x400 ;  /* 0x0000040000047882 */ /* 0x000fe20000000000 */
[----:B------:R-:W-:Y:S01]  /*2930*/  BSSY.RECONVERGENT B1, `(.L_x_299) ;  /* 0x0000014000017945 */ /* 0x000fe20003800200 */
[----:B-1----:R-:W-:-:S09]  /*2940*/  ULEA UR4, UR5, UR4, 0x18 ;  /* 0x0000000405047291 */ /* 0x002fd2000f8ec0ff */
[----:B------:R-:W1:Y:S04]  /*2950*/  LDS R3, [UR4+0x28] ;  /* 0x00002804ff037984 */ /* 0x000e680008000800 */
[----:B------:R-:W2:Y:S01]  /*2960*/  LDS.64 R6, [UR4+0x30] ;  /* 0x00003004ff067984 */ /* 0x000ea20008000a00 */
        /* <DEDUP_REMOVED lines=16> */
.L_x_300:
[----:B------:R-:W-:Y:S05]  /*2a70*/  BSYNC.RECONVERGENT B1 ;  /* 0x0000000000017941 */ /* 0x000fea0003800200 */
.L_x_299:
[----:B------:R-:W-:Y:S01]  /*2a80*/  UISETP.GE.AND UP0, UPT, UR6, 0x61, UPT ;  /* 0x000000610600788c */ /* 0x000fe2000bf06270 */
[----:B------:R-:W-:Y:S02]  /*2a90*/  IMAD.MOV.U32 R0, RZ, RZ, R2 ;  /* 0x000000ffff007224 */ /* 0x000fe400078e0002 */
[----:B------:R-:W-:Y:S02]  /*2aa0*/  IMAD.MOV.U32 R7, RZ, RZ, R5 ;  /* 0x000000ffff077224 */ /* 0x000fe400078e0005 */
        /* <DEDUP_REMOVED lines=24> */
.L_x_302:
[----:B------:R-:W-:Y:S05]  /*2c30*/  BSYNC.RECONVERGENT B1 ;  /* 0x0000000000017941 */ /* 0x000fea0003800200 */
.L_x_301:
        /* <DEDUP_REMOVED lines=27> */
.L_x_304:
[----:B------:R-:W-:Y:S05]  /*2df0*/  BSYNC.RECONVERGENT B1 ;  /* 0x0000000000017941 */ /* 0x000fea0003800200 */
.L_x_303:
        /* <DEDUP_REMOVED lines=27> */
.L_x_306:
[----:B------:R-:W-:Y:S05]  /*2fb0*/  BSYNC.RECONVERGENT B1 ;  /* 0x0000000000017941 */ /* 0x000fea0003800200 */
.L_x_305:
        /* <DEDUP_REMOVED lines=27> */
.L_x_308:
[----:B------:R-:W-:Y:S05]  /*3170*/  BSYNC.RECONVERGENT B1 ;  /* 0x0000000000017941 */ /* 0x000fea0003800200 */
.L_x_307:
[----:B------:R-:W-:Y:S01]  /*3180*/  UISETP.GE.AND UP0, UPT, UR6, 0xe1, UPT ;  /* 0x000000e10600788c */ /* 0x000fe2000bf06270 */
[----:B------:R-:W-:Y:S02]  /*3190*/  IMAD.MOV.U32 R8, RZ, RZ, R2 ;  /* 0x000000ffff087224 */ /* 0x000fe400078e0002 */
[----:B------:R-:W-:Y:S02]  /*31a0*/  IMAD.MOV.U32 R7, RZ, RZ, R5 ;  /* 0x000000ffff077224 */ /* 0x000fe400078e0005 */
[----:B------:R-:W-:-:S04]  /*31b0*/  IMAD.MOV.U32 R6, RZ, RZ, R4 ;  /* 0x000000ffff067224 */ /* 0x000fc800078e0004 */
[----:B------:R-:W-:Y:S05]  /*31c0*/  BRA.U !UP0, `(.L_x_272) ;  /* 0x0000002508047547 */ /* 0x000fea000b800000 */
[----:B------:R-:W1:Y:S01]  /*31d0*/  S2UR UR5, SR_CgaCtaId ;  /* 0x00000000000579c3 */ /* 0x000e620000008800 */
[----:B------:R-:W-:Y:S02]  /*31e0*/  UMOV UR4, 0x400 ;  /* 0x0000040000047882 */ /* 0x000fe40000000000 */
[----:B-1----:R-:W-:-:S09]  /*31f0*/  ULEA UR4, UR5, UR4, 0x18 ;  /* 0x0000000405047291 */ /* 0x002fd2000f8ec0ff */
[----:B------:R-:W1:Y:S04]  /*3200*/  LDS R3, [UR4+0x78] ;  /* 0x00007804ff037984 */ /* 0x000e680008000800 */
[----:B0-----:R-:W0:Y:S01]  /*3210*/  LDS.64 R10, [UR4+0x80] ;  /* 0x00008004ff0a7984 */ /* 0x001e220008000a00 */
[----:B-1----:R-:W-:Y:S01]  /*3220*/  FSETP.GEU.AND P0, PT, R2, R3, PT ;  /* 0x000000030200720b */ /* 0x002fe20003f0e000 */
[----:B------:R-:W-:Y:S02]  /*3230*/  IMAD.MOV.U32 R8, RZ, RZ, R3 ;  /* 0x000000ffff087224 */ /* 0x000fe400078e0003 */
[----:B0-----:R-:W-:Y:S02]  /*3240*/  IMAD.MOV.U32 R7, RZ, RZ, R10 ;  /* 0x000000ffff077224 */ /* 0x001fe400078e000a */
        /* <DEDUP_REMOVED lines=15> */
.L_x_240:
[----:B------:R-:W1:Y:S01]  /*3340*/  S2R R0, SR_TID.X ;  /* 0x0000000000007919 */ /* 0x000e620000002100 */
[----:B------:R-:W1:Y:S01]  /*3350*/  LDC.64 R2, c[0x0][0x380] ;  /* 0x0000e000ff027b82 */ /* 0x000e620000000a00 */
[----:B------:R-:W2:Y:S01]  /*3360*/  LDCU.64 UR6, c[0x0][0x388] ;  /* 0x00007100ff0677ac */ /* 0x000ea20008000a00 */
[----:B-1----:R-:W-:-:S05]  /*3370*/  IMAD.WIDE.U32 R2, R0, 0x4, R2 ;  /* 0x0000000400027825 */ /* 0x002fca00078e0002 */
[----:B0-----:R-:W3:Y:S04]  /*3380*/  LDG.E R5, desc[UR8][R2.64] ;  /* 0x0000000802057981 */ /* 0x001ee8000c1e1900 */
[----:B------:R-:W3:Y:S04]  /*3390*/  LDG.E R6, desc[UR8][R2.64+0x400] ;  /* 0x0004000802067981 */ /* 0x000ee8000c1e1900 */
[----:B------:R-:W4:Y:S04]  /*33a0*/  LDG.E R7, desc[UR8][R2.64+0x800] ;  /* 0x0008000802077981 */ /* 0x000f28000c1e1900 */
[----:B------:R-:W5:Y:S04]  /*33b0*/  LDG.E R8, desc[UR8][R2.64+0xc00] ;  /* 0x000c000802087981 */ /* 0x000f68000c1e1900 */
[----:B------:R-:W2:Y:S01]  /*33c0*/  LDG.E R4, desc[UR8][R2.64+0x1000] ;  /* 0x0010000802047981 */ /* 0x000ea2000c1e1900 */
[----:B------:R-:W-:Y:S01]  /*33d0*/  UISETP.GE.U32.AND UP0, UPT, UR4, 0xa00, UPT ;  /* 0x00000a000400788c */ /* 0x000fe2000bf06070 */
[----:B------:R-:W-:-:S03]  /*33e0*/  IMAD.MOV.U32 R10, RZ, RZ, RZ ;  /* 0x000000ffff0a7224 */ /* 0x000fc600078e00ff */
[----:B------:R-:W-:Y:S01]  /*33f0*/  UISETP.GE.U32.AND.EX UP0, UPT, UR5, URZ, UPT, UP0 ;  /* 0x000000ff0500728c */ /* 0x000fe2000bf06100 */
[----:B---3--:R-:W-:-:S04]  /*3400*/  FSETP.GEU.AND P0, PT, R5, R6, PT ;  /* 0x000000060500720b */ /* 0x008fc80003f0e000 */
[----:B------:R-:W-:Y:S01]  /*3410*/  FSEL R6, R5, R6, P0 ;  /* 0x0000000605067208 */ /* 0x000fe20000000000 */
[----:B------:R-:W-:-:S03]  /*3420*/  VIADD R5, R0, 0x100 ;  /* 0x0000010000057836 */ /* 0x000fc60000000000 */
[----:B----4-:R-:W-:-:S04]  /*3430*/  FSETP.GEU.AND P2, PT, R6, R7, PT ;  /* 0x000000070600720b */ /* 0x010fc80003f4e000 */
[----:B------:R-:W-:-:S04]  /*3440*/  FSEL R7, R6, R7, P2 ;  /* 0x0000000706077208 */ /* 0x000fc80001000000 */
[----:B-----5:R-:W-:-:S04]  /*3450*/  FSETP.GEU.AND P3, PT, R7, R8, PT ;  /* 0x000000080700720b */ /* 0x020fc80003f6e000 */
[----:B------:R-:W-:Y:S01]  /*3460*/  FSEL R7, R7, R8, P3 ;  /* 0x0000000807077208 */ /* 0x000fe20001800000 */
[C---:B------:R-:W-:Y:S01]  /*3470*/  VIADD R8, R0.reuse, 0x200 ;  /* 0x0000020000087836 */ /* 0x040fe20000000000 */
[C---:B------:R-:W-:Y:S02]  /*3480*/  @P2 SEL R8, R0.reuse, R5, P0 ;  /* 0x0000000500082207 */ /* 0x040fe40000000000 */
[----:B--2---:R-:W-:Y:S02]  /*3490*/  FSETP.GEU.AND P1, PT, R7, R4, PT ;  /* 0x000000040700720b */ /* 0x004fe40003f2e000 */
[----:B------:R-:W-:-:S03]  /*34a0*/  LOP3.LUT R5, R0, 0x400, RZ, 0xfc, !PT ;  /* 0x0000040000057812 */ /* 0x000fc600078efcff */
[----:B------:R-:W-:-:S08]  /*34b0*/  @!P3 VIADD R8, R0, 0x300 ;  /* 0x000003000008b836 */ /* 0x000fd00000000000 */
[C---:B------:R-:W-:Y:S02]  /*34c0*/  @P1 ISETP.GE.U32.AND P0, PT, R8.reuse, R5, PT ;  /* 0x000000050800120c */ /* 0x040fe40003f06070 */
[----:B------:R-:W-:Y:S02]  /*34d0*/  IADD3 R5, P2, PT, R5, UR6, RZ ;  /* 0x0000000605057c10 */ /* 0x000fe4000ff5e0ff */
[----:B------:R-:W-:Y:S02]  /*34e0*/  @P1 IADD3 R8, P3, PT, R8, UR6, RZ ;  /* 0x0000000608081c10 */ /* 0x000fe4000ff7e0ff */
[----:B------:R-:W-:Y:S01]  /*34f0*/  @P1 ISETP.GE.U32.AND.EX P0, PT, RZ, RZ, PT, P0 ;  /* 0x000000ffff00120c */ /* 0x000fe20003f06100 */
[----:B------:R-:W-:Y:S02]  /*3500*/  IMAD.X R6, RZ, RZ, UR7, P2 ;  /* 0x00000007ff067e24 */ /* 0x000fe400090e06ff */
[----:B------:R-:W-:Y:S01]  /*3510*/  @P1 IMAD.X R9, RZ, RZ, UR7, P3 ;  /* 0x00000007ff091e24 */ /* 0x000fe200098e06ff */
[----:B------:R-:W-:-:S04]  /*3520*/  @P1 FSETP.LT.OR P0, PT, R4, R7, !P0 ;  /* 0x000000070400120b */ /* 0x000fc80004701400 */
[----:B------:R-:W-:Y:S01]  /*3530*/  @P1 FSEL R4, R7, R4, P0 ;  /* 0x0000000407041208 */ /* 0x000fe20000000000 */
[----:B------:R-:W-:Y:S01]  /*3540*/  IMAD.MOV.U32 R7, RZ, RZ, 0x500 ;  /* 0x00000500ff077424 */ /* 0x000fe200078e00ff */
[----:B------:R-:W-:Y:S02]  /*3550*/  @P1 SEL R5, R8, R5, P0 ;  /* 0x0000000508051207 */ /* 0x000fe40000000000 */
[----:B------:R-:W-:Y:S01]  /*3560*/  @P1 SEL R6, R9, R6, P0 ;  /* 0x0000000609061207 */ /* 0x000fe20000000000 */
[----:B------:R-:W-:Y:S06]  /*3570*/  BRA.U !UP0, `(.L_x_309) ;  /* 0x00000005081c7547 */ /* 0x000fec000b800000 */
[----:B------:R-:W-:Y:S01]  /*3580*/  IMAD.MOV.U32 R7, RZ, RZ, R4 ;  /* 0x000000ffff077224 */ /* 0x000fe200078e0004 */
[----:B------:R-:W0:Y:S01]  /*3590*/  LDCU.64 UR6, c[0x0][0x388] ;  /* 0x00007100ff0677ac */ /* 0x000e220008000a00 */
[----:B------:R-:W-:Y:S02]  /*35a0*/  IMAD.MOV.U32 R15, RZ, RZ, 0x500 ;  /* 0x00000500ff0f7424 */ /* 0x000fe400078e00ff */
[----:B------:R-:W-:Y:S01]  /*35b0*/  IMAD.MOV.U32 R16, RZ, RZ, RZ ;  /* 0x000000ffff107224 */ /* 0x000fe200078e00ff */
[----:B------:R-:W1:Y:S01]  /*35c0*/  LDCU.64 UR4, c[0x0][0x398] ;  /* 0x00007300ff0477ac */ /* 0x000e620008000a00 */
[----:B------:R-:W-:-:S05]  /*35d0*/  NOP ;  /* 0x0000000000007918 */ /* 0x000fca0000000000 */
.L_x_310:
[----:B------:R-:W-:-:S04]  /*35e0*/  LEA R8, P0, R15, R2, 0x2 ;  /* 0x000000020f087211 */ /* 0x000fc800078010ff */
[----:B------:R-:W-:-:S05]  /*35f0*/  LEA.HI.X R9, R15, R3, R16, 0x2, P0 ;  /* 0x000000030f097211 */ /* 0x000fca00000f1410 */
[----:B------:R-:W2:Y:S04]  /*3600*/  LDG.E R10, desc[UR8][R8.64] ;  /* 0x00000008080a7981 */ /* 0x000ea8000c1e1900 */
[----:B------:R-:W3:Y:S04]  /*3610*/  LDG.E R11, desc[UR8][R8.64+0x400] ;  /* 0x00040008080b7981 */ /* 0x000ee8000c1e1900 */
[----:B------:R-:W4:Y:S04]  /*3620*/  LDG.E R12, desc[UR8][R8.64+0x800] ;  /* 0x00080008080c7981 */ /* 0x000f28000c1e1900 */
[----:B------:R-:W5:Y:S04]  /*3630*/  LDG.E R13, desc[UR8][R8.64+0xc00] ;  /* 0x000c0008080d7981 */ /* 0x000f68000c1e1900 */
[----:B------:R1:W5:Y:S01]  /*3640*/  LDG.E R4, desc[UR8][R8.64+0x1000] ;  /* 0x0010000808047981 */ /* 0x000362000c1e1900 */
[----:B0-----:R-:W-:-:S04]  /*3650*/  IADD3 R18, P0, P2, R15, UR6, R0 ;  /* 0x000000060f127c10 */ /* 0x001fc8000fa1e000 */
[----:B------:R-:W-:Y:S01]  /*3660*/  IADD3.X R17, PT, PT, R16, UR7, RZ, P0, P2 ;  /* 0x0000000710117c10 */ /* 0x000fe200087e44ff */
[----:B-1----:R-:W-:Y:S01]  /*3670*/  IMAD.MOV.U32 R8, RZ, RZ, R18 ;  /* 0x000000ffff087224 */ /* 0x002fe200078e0012 */
[----:B------:R-:W-:-:S03]  /*3680*/  IADD3 R9, P4, PT, R15, 0xa00, RZ ;  /* 0x00000a000f097810 */ /* 0x000fc60007f9e0ff */
[----:B------:R-:W-:Y:S01]  /*3690*/  IMAD.MOV.U32 R14, RZ, RZ, R17 ;  /* 0x000000ffff0e7224 */ /* 0x000fe200078e0011 */
        /* <DEDUP_REMOVED lines=9> */
[----:B------:R-:W-:Y:S02]  /*3730*/  @P1 SEL R14, R6, R17, P0 ;  /* 0x00000011060e1207 */ /* 0x000fe40000000000 */
[----:B------:R-:W-:-:S07]  /*3740*/  IADD3 R6, P3, PT, R18, 0x200, RZ ;  /* 0x0000020012067810 */ /* 0x000fce0007f7e0ff */
[----:B------:R-:W-:-:S04]  /*3750*/  @P2 ISETP.GE.U32.AND P0, PT, R8, R7, PT ;  /* 0x000000070800220c */ /* 0x000fc80003f06070 */
[----:B------:R-:W-:-:S04]  /*3760*/  @P2 ISETP.GE.AND.EX P0, PT, R14, R5, PT, P0 ;  /* 0x000000050e00220c */ /* 0x000fc80003f06300 */
[----:B------:R-:W-:-:S04]  /*3770*/  @P2 FSETP.LT.OR P0, PT, R11, R10, !P0 ;  /* 0x0000000a0b00220b */ /* 0x000fc80004701400 */
[----:B------:R-:W-:Y:S02]  /*3780*/  @P2 FSEL R11, R10, R11, P0 ;  /* 0x0000000b0a0b2208 */ /* 0x000fe40000000000 */
[----:B------:R-:W-:Y:S01]  /*3790*/  @P2 SEL R7, R8, R7, P0 ;  /* 0x0000000708072207 */ /* 0x000fe20000000000 */
[----:B------:R-:W-:Y:S01]  /*37a0*/  IMAD.X R8, RZ, RZ, R17, P3 ;  /* 0x000000ffff087224 */ /* 0x000fe200018e0611 */
[----:B----4-:R-:W-:Y:S02]  /*37b0*/  FSETP.GEU.AND P1, PT, R11, R12, PT ;  /* 0x0000000c0b00720b */ /* 0x010fe40003f2e000 */
[----:B------:R-:W-:Y:S02]  /*37c0*/  @P2 SEL R5, R14, R5, P0 ;  /* 0x000000050e052207 */ /* 0x000fe40000000000 */
[----:B------:R-:W-:-:S09]  /*37d0*/  IADD3 R14, P2, PT, R18, 0x300, RZ ;  /* 0x00000300120e7810 */ /* 0x000fd20007f5e0ff */
[----:B------:R-:W-:-:S04]  /*37e0*/  @P1 ISETP.GE.U32.AND P0, PT, R7, R6, PT ;  /* 0x000000060700120c */ /* 0x000fc80003f06070 */
[----:B------:R-:W-:-:S04]  /*37f0*/  @P1 ISETP.GE.AND.EX P0, PT, R5, R8, PT, P0 ;  /* 0x000000080500120c */ /* 0x000fc80003f06300 */
[----:B------:R-:W-:-:S04]  /*3800*/  @P1 FSETP.LT.OR P0, PT, R12, R11, !P0 ;  /* 0x0000000b0c00120b */ /* 0x000fc80004701400 */
[----:B------:R-:W-:Y:S02]  /*3810*/  @P1 FSEL R12, R11, R12, P0 ;  /* 0x0000000c0b0c1208 */ /* 0x000fe40000000000 */
[----:B------:R-:W-:Y:S01]  /*3820*/  @P1 SEL R6, R7, R6, P0 ;  /* 0x0000000607061207 */ /* 0x000fe20000000000 */
[----:B------:R-:W-:Y:S01]  /*3830*/  IMAD.X R7, RZ, RZ, R17, P2 ;  /* 0x000000ffff077224 */ /* 0x000fe200010e0611 */
[----:B-----5:R-:W-:Y:S02]  /*3840*/  FSETP.GEU.AND P3, PT, R12, R13, PT ;  /* 0x0000000d0c00720b */ /* 0x020fe40003f6e000 */
        /* <DEDUP_REMOVED lines=8> */
[----:B------:R-:W-:Y:S02]  /*38d0*/  FSETP.GEU.AND P2, PT, R13, R4, PT ;  /* 0x000000040d00720b */ /* 0x000fe40003f4e000 */
[----:B------:R-:W-:Y:S01]  /*38e0*/  ISETP.GT.U32.AND P1, PT, R9, UR4, PT ;  /* 0x0000000409007c0c */ /* 0x000fe2000bf24070 */
[----:B------:R-:W-:Y:S01]  /*38f0*/  IMAD.X R9, RZ, RZ, R16, P4 ;  /* 0x000000ffff097224 */ /* 0x000fe200020e0610 */
[----:B------:R-:W-:Y:S02]  /*3900*/  @P3 SEL R7, R8, R7, P0 ;  /* 0x0000000708073207 */ /* 0x000fe40000000000 */
[----:B------:R-:W-:-:S02]  /*3910*/  IADD3 R8, P3, PT, R15, 0x500, RZ ;  /* 0x000005000f087810 */ /* 0x000fc40007f7e0ff */
[----:B------:R-:W-:-:S03]  /*3920*/  ISETP.GT.AND.EX P1, PT, R9, UR5, PT, P1 ;  /* 0x0000000509007c0c */ /* 0x000fc6000bf24310 */
[----:B------:R-:W-:Y:S02]  /*3930*/  IMAD.X R10, RZ, RZ, R16, P3 ;  /* 0x000000ffff0a7224 */ /* 0x000fe400018e0610 */
[----:B------:R-:W-:Y:S01]  /*3940*/  @P2 ISETP.GE.U32.AND P0, PT, R14, R5, PT ;  /* 0x000000050e00220c */ /* 0x000fe20003f06070 */
[----:B------:R-:W-:Y:S02]  /*3950*/  IMAD.MOV.U32 R15, RZ, RZ, R8 ;  /* 0x000000ffff0f7224 */ /* 0x000fe400078e0008 */
[----:B------:R-:W-:Y:S01]  /*3960*/  IMAD.MOV.U32 R16, RZ, RZ, R10 ;  /* 0x000000ffff107224 */ /* 0x000fe200078e000a */
[----:B------:R-:W-:-:S04]  /*3970*/  @P2 ISETP.GE.AND.EX P0, PT, R7, R6, PT, P0 ;  /* 0x000000060700220c */ /* 0x000fc80003f06300 */
[----:B------:R-:W-:-:S04]  /*3980*/  @P2 FSETP.LT.OR P0, PT, R4, R13, !P0 ;  /* 0x0000000d0400220b */ /* 0x000fc80004701400 */
[----:B------:R-:W-:Y:S02]  /*3990*/  @P2 FSEL R4, R13, R4, P0 ;  /* 0x000000040d042208 */ /* 0x000fe40000000000 */
[----:B------:R-:W-:Y:S02]  /*39a0*/  @P2 SEL R6, R7, R6, P0 ;  /* 0x0000000607062207 */ /* 0x000fe40000000000 */
[----:B------:R-:W-:Y:S01]  /*39b0*/  @P2 SEL R5, R14, R5, P0 ;  /* 0x000000050e052207 */ /* 0x000fe20000000000 */
[----:B------:R-:W-:Y:S01]  /*39c0*/  IMAD.MOV.U32 R7, RZ, RZ, R4 ;  /* 0x000000ffff077224 */ /* 0x000fe200078e0004 */
[----:B------:R-:W-:Y:S06]  /*39d0*/  @!P1 BRA `(.L_x_310) ;  /* 0xfffffffc00009947 */ /* 0x000fec000383ffff */
[----:B------:R-:W-:-:S07]  /*39e0*/  IMAD.MOV.U32 R7, RZ, RZ, R8 ;  /* 0x000000ffff077224 */ /* 0x000fce00078e0008 */
.L_x_309:
        /* <DEDUP_REMOVED lines=8> */
[----:B------:R-:W-:Y:S01]  /*3a70*/  BSSY.RECONVERGENT B2, `(.L_x_313) ;  /* 0x0000030000027945 */ /* 0x000fe20003800200 */
[----:B------:R-:W-:Y:S02]  /*3a80*/  IMAD.MOV.U32 R12, RZ, RZ, R0 ;  /* 0x000000ffff0c7224 */ /* 0x000fe400078e0000 */
[----:B------:R-:W-:-:S04]  /*3a90*/  IADD3 R15, PT, PT, -R7, UR4, R2 ;  /* 0x00000004070f7c10 */ /* 0x000fc8000fffe102 */
[----:B------:R-:W-:-:S04]  /*3aa0*/  LOP3.LUT R2, R15, 0x300, RZ, 0xc0, !PT ;  /* 0x000003000f027812 */ /* 0x000fc800078ec0ff */
[----:B------:R-:W-:-:S13]  /*3ab0*/  ISETP.NE.AND P0, PT, R2, 0x300, PT ;  /* 0x000003000200780c */ /* 0x000fda0003f05270 */
[----:B------:R-:W-:Y:S05]  /*3ac0*/  @!P0 BRA `(.L_x_314) ;  /* 0x0000000000a88947 */ /* 0x000fea0003800000 */
[----:B------:R-:W0:Y:S01]  /*3ad0*/  LDCU.64 UR10, c[0x0][0x380] ;  /* 0x00007000ff0a77ac */ /* 0x000e220008000a00 */
[----:B------:R-:W-:Y:S01]  /*3ae0*/  IADD3 R3, P0, PT, R0, R7, RZ ;  /* 0x0000000700037210 */ /* 0x000fe20007f1e0ff */
[----:B------:R-:W-:Y:S01]  /*3af0*/  IMAD.MOV.U32 R12, RZ, RZ, R0 ;  /* 0x000000ffff0c7224 */ /* 0x000fe200078e0000 */
[----:B------:R-:W-:-:S03]  /*3b00*/  LEA.HI R2, R15, 0x1, RZ, 0x18 ;  /* 0x000000010f027811 */ /* 0x000fc600078fc0ff */
[----:B------:R-:W-:Y:S01]  /*3b10*/  IMAD.X R14, RZ, RZ, R10, P0 ;  /* 0x000000ffff0e7224 */ /* 0x000fe200000e060a */
[----:B------:R-:W-:Y:S02]  /*3b20*/  LOP3.LUT R2, R2, 0x3, RZ, 0xc0, !PT ;  /* 0x0000000302027812 */ /* 0x000fe400078ec0ff */
[----:B------:R-:W-:-:S03]  /*3b30*/  IADD3 R13, P0, PT, R3, UR6, RZ ;  /* 0x00000006030d7c10 */ /* 0x000fc6000ff1e0ff */
[----:B------:R-:W-:Y:S01]  /*3b40*/  IMAD.MOV R8, RZ, RZ, -R2 ;  /* 0x000000ffff087224 */ /* 0x000fe200078e0a02 */
[----:B0-----:R-:W-:-:S04]  /*3b50*/  LEA R9, P1, R3, UR10, 0x2 ;  /* 0x0000000a03097c11 */ /* 0x001fc8000f8210ff */
[----:B------:R-:W-:Y:S02]  /*3b60*/  LEA.HI.X R3, R3, UR11, R14, 0x2, P1 ;  /* 0x0000000b03037c11 */ /* 0x000fe400088f140e */
[----:B------:R-:W-:-:S07]  /*3b70*/  IADD3.X R14, PT, PT, R14, UR7, RZ, P0, !PT ;  /* 0x000000070e0e7c10 */ /* 0x000fce00087fe4ff */
.L_x_317:
        /* <DEDUP_REMOVED lines=25> */
.L_x_316:
[----:B------:R-:W-:Y:S05]  /*3d10*/  BSYNC.RECONVERGENT B3 ;  /* 0x0000000000037941 */ /* 0x000fea0003800200 */
.L_x_315:
[----:B------:R-:W-:Y:S01]  /*3d20*/  IADD3 R13, P0, PT, R13, 0x100, RZ ;  /* 0x000001000d0d7810 */ /* 0x000fe20007f1e0ff */
[----:B------:R-:W-:Y:S02]  /*3d30*/  VIADD R12, R12, 0x100 ;  /* 0x000001000c0c7836 */ /* 0x000fe40000000000 */
[----:B------:R-:W-:Y:S02]  /*3d40*/  IMAD.X R3, RZ, RZ, R3, P3 ;  /* 0x000000ffff037224 */ /* 0x000fe400018e0603 */
[----:B------:R-:W-:Y:S01]  /*3d50*/  IMAD.X R14, RZ, RZ, R14, P0 ;  /* 0x000000ffff0e7224 */ /* 0x000fe200000e060e */
[----:B------:R-:W-:Y:S07]  /*3d60*/  @P2 BRA `(.L_x_317) ;  /* 0xfffffffc00842947 */ /* 0x000fee000383ffff */
.L_x_314:
[----:B------:R-:W-:Y:S05]  /*3d70*/  BSYNC.RECONVERGENT B2 ;  /* 0x0000000000027941 */ /* 0x000fea0003800200 */
.L_x_313:
[----:B------:R-:W-:-:S13]  /*3d80*/  ISETP.GE.U32.AND P0, PT, R15, 0x300, PT ;  /* 0x000003000f00780c */ /* 0x000fda0003f06070 */
[----:B------:R-:W-:Y:S05]  /*3d90*/  @!P0 BRA `(.L_x_312) ;  /* 0x0000000400888947 */ /* 0x000fea0003800000 */
[----:B------:R-:W0:Y:S01]  /*3da0*/  LDC.64 R2, c[0x0][0x380] ;  /* 0x0000e000ff027b82 */ /* 0x000e220000000a00 */
[----:B------:R-:W-:-:S07]  /*3db0*/  VIADD R12, R12, 0x200 ;  /* 0x000002000c0c7836 */ /* 0x000fce0000000000 */
[----:B------:R-:W1:Y:S02]  /*3dc0*/  LDC.64 R8, c[0x0][0x388] ;  /* 0x0000e200ff087b82 */ /* 0x000e640000000a00 */
.L_x_326:
        /* <DEDUP_REMOVED lines=29> */
.L_x_319:
[----:B------:R-:W-:Y:S05]  /*3fa0*/  BSYNC.RECONVERGENT B2 ;  /* 0x0000000000027941 */ /* 0x000fea0003800200 */
.L_x_318:
        /* <DEDUP_REMOVED lines=20> */
.L_x_321:
[----:B------:R-:W-:Y:S05]  /*40f0*/  BSYNC.RECONVERGENT B2 ;  /* 0x0000000000027941 */ /* 0x000fea0003800200 */
.L_x_320:
        /* <DEDUP_REMOVED lines=20> */
.L_x_323:
[----:B------:R-:W-:Y:S05]  /*4240*/  BSYNC.RECONVERGENT B2 ;  /* 0x0000000000027941 */ /* 0x000fea0003800200 */
.L_x_322:
        /* <DEDUP_REMOVED lines=18> */
.L_x_325:
[----:B------:R-:W-:Y:S05]  /*4370*/  BSYNC.RECONVERGENT B2 ;  /* 0x0000000000027941 */ /* 0x000fea0003800200 */
.L_x_324:
[C---:B------:R-:W-:Y:S02]  /*4380*/  VIADD R14, R12.reuse, 0x200 ;  /* 0x000002000c0e7836 */ /* 0x040fe40000000000 */
[----:B------:R-:W-:-:S03]  /*4390*/  VIADD R12, R12, 0x400 ;  /* 0x000004000c0c7836 */ /* 0x000fc60000000000 */
[----:B------:R-:W-:-:S13]  /*43a0*/  ISETP.GE.AND P0, PT, R14, R11, PT ;  /* 0x0000000b0e00720c */ /* 0x000fda0003f06270 */
[----:B------:R-:W-:Y:S05]  /*43b0*/  @!P0 BRA `(.L_x_326) ;  /* 0xfffffff800848947 */ /* 0x000fea000383ffff */
.L_x_312:
[----:B------:R-:W-:Y:S05]  /*43c0*/  BSYNC.RECONVERGENT B1 ;  /* 0x0000000000017941 */ /* 0x000fea0003800200 */
.L_x_311:
        /* <DEDUP_REMOVED lines=31> */
.L_x_328:
[----:B------:R-:W-:Y:S05]  /*45c0*/  BSYNC.RECONVERGENT B1 ;  /* 0x0000000000017941 */ /* 0x000fea0003800200 */
.L_x_327:
        /* <DEDUP_REMOVED lines=24> */
.L_x_330:
[----:B------:R-:W-:Y:S05]  /*4750*/  BSYNC.RECONVERGENT B1 ;  /* 0x0000000000017941 */ /* 0x000fea0003800200 */
.L_x_329:
[----:B0-----:R0:W4:Y:S01]  /*4760*/  SHFL.DOWN PT, R8, R3, 0x4, 0x1f ;  /* 0x08801f0003087f89 */ /* 0x00112200000e0000 */
[----:B------:R-:W-:Y:S01]  /*4770*/  BSSY.RECONVERGENT B1, `(.L_x_331) ;  /* 0x0000017000017945 */ /* 0x000fe20003800200 */
[----:B------:R-:W-:Y:S02]  /*4780*/  IMAD.MOV.U32 R2, RZ, RZ, R3 ;  /* 0x000000ffff027224 */ /* 0x000fe400078e0003 */
[----:B-1----:R0:W1:Y:S01]  /*4790*/  SHFL.DOWN PT, R9, R4, 0x4, 0x1f ;  /* 0x08801f0004097f89 */ /* 0x00206200000e0000 */
[----:B--2---:R-:W-:Y:S02]  /*47a0*/  IMAD.MOV.U32 R6, RZ, RZ, R4 ;  /* 0x000000ffff067224 */ /* 0x004fe400078e0004 */
[----:B------:R-:W-:Y:S01]  /*47b0*/  IMAD.MOV.U32 R7, RZ, RZ, R5 ;  /* 0x000000ffff077224 */ /* 0x000fe200078e0005 */
[----:B------:R0:W2:Y:S01]  /*47c0*/  SHFL.DOWN PT, R10, R5, 0x4, 0x1f ;  /* 0x08801f00050a7f89 */ /* 0x0000a200000e0000 */
[----:B------:R-:W-:Y:S05]  /*47d0*/  @P5 BRA `(.L_x_332) ;  /* 0x0000000000405947 */ /* 0x000fea0003800000 */
[----:B----4-:R-:W-:Y:S01]  /*47e0*/  FSETP.GEU.AND P0, PT, R3, R8, PT ;  /* 0x000000080300720b */ /* 0x010fe20003f0e000 */
[----:B------:R-:W-:Y:S02]  /*47f0*/  IMAD.MOV.U32 R2, RZ, RZ, R8 ;  /* 0x000000ffff027224 */ /* 0x000fe400078e0008 */
[----:B-1----:R-:W-:Y:S02]  /*4800*/  IMAD.MOV.U32 R6, RZ, RZ, R9 ;  /* 0x000000ffff067224 */ /* 0x002fe400078e0009 */
[----:B--2---:R-:W-:-:S08]  /*4810*/  IMAD.MOV.U32 R7, RZ, RZ, R10 ;  /* 0x000000ffff077224 */ /* 0x004fd000078e000a */
        /* <DEDUP_REMOVED lines=12> */
.L_x_332:
[----:B------:R-:W-:Y:S05]  /*48e0*/  BSYNC.RECONVERGENT B1 ;  /* 0x0000000000017941 */ /* 0x000fea0003800200 */
.L_x_331:
[----:B-1----:R1:W1:Y:S01]  /*48f0*/  SHFL.DOWN PT, R9, R2, 0x8, 0x1f ;  /* 0x09001f0002097f89 */ /* 0x00226200000e0000 */
[----:B------:R-:W-:Y:S01]  /*4900*/  BSSY.RECONVERGENT B1, `(.L_x_333) ;  /* 0x0000017000017945 */ /* 0x000fe20003800200 */
[----:B0-----:R-:W-:Y:S02]  /*4910*/  IMAD.MOV.U32 R3, RZ, RZ, R2 ;  /* 0x000000ffff037224 */ /* 0x001fe400078e0002 */
[----:B---3--:R0:W3:Y:S01]  /*4920*/  SHFL.DOWN PT, R11, R6, 0x8, 0x1f ;  /* 0x09001f00060b7f89 */ /* 0x0080e200000e0000 */
[----:B------:R-:W-:Y:S02]  /*4930*/  IMAD.MOV.U32 R4, RZ, RZ, R6 ;  /* 0x000000ffff047224 */ /* 0x000fe400078e0006 */
[----:B------:R-:W-:Y:S01]  /*4940*/  IMAD.MOV.U32 R5, RZ, RZ, R7 ;  /* 0x000000ffff057224 */ /* 0x000fe200078e0007 */
[----:B----4-:R0:W4:Y:S01]  /*4950*/  SHFL.DOWN PT, R8, R7, 0x8, 0x1f ;  /* 0x09001f0007087f89 */ /* 0x01012200000e0000 */
[----:B------:R-:W-:Y:S05]  /*4960*/  @P4 BRA `(.L_x_334) ;  /* 0x0000000000404947 */ /* 0x000fea0003800000 */
[----:B-1----:R-:W-:Y:S01]  /*4970*/  FSETP.GEU.AND P0, PT, R2, R9, PT ;  /* 0x000000090200720b */ /* 0x002fe20003f0e000 */
        /* <DEDUP_REMOVED lines=15> */
.L_x_334:
[----:B------:R-:W-:Y:S05]  /*4a70*/  BSYNC.RECONVERGENT B1 ;  /* 0x0000000000017941 */ /* 0x000fea0003800200 */
.L_x_333:
[----:B-1----:R1:W1:Y:S01]  /*4a80*/  SHFL.DOWN PT, R2, R3, 0x10, 0x1f ;  /* 0x0a001f0003027f89 */ /* 0x00226200000e0000 */
[----:B------:R-:W-:Y:S01]  /*4a90*/  BSSY.RECONVERGENT B1, `(.L_x_335) ;  /* 0x0000017000017945 */ /* 0x000fe20003800200 */
[----:B----4-:R-:W-:Y:S02]  /*4aa0*/  IMAD.MOV.U32 R8, RZ, RZ, R3 ;  /* 0x000000ffff087224 */ /* 0x010fe400078e0003 */
[----:B------:R4:W1:Y:S01]  /*4ab0*/  SHFL.DOWN PT, R9, R4, 0x10, 0x1f ;  /* 0x0a001f0004097f89 */ /* 0x00086200000e0000 */
[----:B0-----:R-:W-:Y:S02]  /*4ac0*/  IMAD.MOV.U32 R7, RZ, RZ, R4 ;  /* 0x000000ffff077224 */ /* 0x001fe400078e0004 */
[----:B------:R-:W-:Y:S01]  /*4ad0*/  IMAD.MOV.U32 R6, RZ, RZ, R5 ;  /* 0x000000ffff067224 */ /* 0x000fe200078e0005 */
[----:B--2---:R4:W0:Y:S01]  /*4ae0*/  SHFL.DOWN PT, R10, R5, 0x10, 0x1f ;  /* 0x0a001f00050a7f89 */ /* 0x00482200000e0000 */
[----:B------:R-:W-:Y:S05]  /*4af0*/  @P3 BRA `(.L_x_336) ;  /* 0x0000000000403947 */ /* 0x000fea0003800000 */
[----:B-1----:R-:W-:Y:S01]  /*4b00*/  FSETP.GEU.AND P0, PT, R3, R2, PT ;  /* 0x000000020300720b */ /* 0x002fe20003f0e000 */
        /* <DEDUP_REMOVED lines=15> */
.L_x_336:
[----:B------:R-:W-:Y:S05]  /*4c00*/  BSYNC.RECONVERGENT B1 ;  /* 0x0000000000017941 */ /* 0x000fea0003800200 */
.L_x_335:
[----:B------:R-:W-:Y:S04]  /*4c10*/  BSSY.RECONVERGENT B1, `(.L_x_337) ;  /* 0x000000c000017945 */ /* 0x000fe80003800200 */
[----:B------:R-:W-:Y:S05]  /*4c20*/  @P2 BRA `(.L_x_338) ;  /* 0x0000000000282947 */ /* 0x000fea0003800000 */
[----:B----4-:R-:W2:Y:S01]  /*4c30*/  S2R R4, SR_CgaCtaId ;  /* 0x0000000000047919 */ /* 0x010ea20000008800 */
[----:B-1----:R-:W-:Y:S02]  /*4c40*/  MOV R3, 0x400 ;  /* 0x0000040000037802 */ /* 0x002fe40000000f00 */
        /* <DEDUP_REMOVED lines=8> */
.L_x_338:
[----:B------:R-:W-:Y:S05]  /*4cd0*/  BSYNC.RECONVERGENT B1 ;  /* 0x0000000000017941 */ /* 0x000fea0003800200 */
.L_x_337:
[----:B------:R-:W-:Y:S01]  /*4ce0*/  BAR.SYNC.DEFER_BLOCKING 0x0 ;  /* 0x0000000000007b1d */ /* 0x000fe20000010000 */
[----:B------:R-:W-:-:S13]  /*4cf0*/  ISETP.NE.AND P1, PT, R0, RZ, PT ;  /* 0x000000ff0000720c */ /* 0x000fda0003f25270 */
[----:B------:R-:W-:Y:S05]  /*4d00*/  @P1 BRA `(.L_x_272) ;  /* 0x0000000800341947 */ /* 0x000fea0003800000 */
[----:B-12---:R-:W1:Y:S01]  /*4d10*/  S2R R3, SR_CgaCtaId ;  /* 0x0000000000037919 */ /* 0x006e620000008800 */
[----:B------:R-:W-:Y:S01]  /*4d20*/  MOV R0, 0x400 ;  /* 0x0000040000007802 */ /* 0x000fe20000000f00 */
[----:B------:R-:W-:Y:S03]  /*4d30*/  BSSY.RECONVERGENT B1, `(.L_x_339) ;  /* 0x0000016000017945 */ /* 0x000fe60003800200 */
[----:B-1----:R-:W-:-:S05]  /*4d40*/  LEA R24, R3, R0, 0x18 ;  /* 0x0000000003187211 */ /* 0x002fca00078ec0ff */
[----:B------:R-:W1:Y:S04]  /*4d50*/  LDS R3, [R24+0x18] ;  /* 0x0000180018037984 */ /* 0x000e680000000800 */
[----:B----4-:R-:W2:Y:S04]  /*4d60*/  LDS.64 R4, [R24+0x20] ;  /* 0x0000200018047984 */ /* 0x010ea80000000a00 */
[----:B------:R4:W0:Y:S04]  /*4d70*/  LDS R18, [R24+0x28] ;  /* 0x0000280018127984 */ /* 0x0008280000000800 */
[----:B------:R4:W0:Y:S01]  /*4d80*/  LDS R16, [R24+0x38] ;  /* 0x0000380018107984 */ /* 0x0008220000000800 */
[----:B-1----:R-:W-:Y:S01]  /*4d90*/  FSETP.GEU.AND P0, PT, R8, R3, PT ;  /* 0x000000030800720b */ /* 0x002fe20003f0e000 */
[----:B------:R-:W-:-:S02]  /*4da0*/  IMAD.MOV.U32 R19, RZ, RZ, R3 ;  /* 0x000000ffff137224 */ /* 0x000fc400078e0003 */
[----:B--2---:R-:W-:Y:S02]  /*4db0*/  IMAD.MOV.U32 R21, RZ, RZ, R4 ;  /* 0x000000ffff157224 */ /* 0x004fe400078e0004 */
[----:B------:R-:W-:-:S08]  /*4dc0*/  IMAD.MOV.U32 R20, RZ, RZ, R5 ;  /* 0x000000ffff147224 */ /* 0x000fd000078e0005 */
[----:B0---4-:R-:W-:Y:S05]  /*4dd0*/  @!P0 BRA `(.L_x_340) ;  /* 0x00000000002c8947 */ /* 0x011fea0003800000 */
        /* <DEDUP_REMOVED lines=11> */
.L_x_340:
[----:B------:R-:W-:Y:S05]  /*4e90*/  BSYNC.RECONVERGENT B1 ;  /* 0x0000000000017941 */ /* 0x000fea0003800200 */
.L_x_339:
        /* <DEDUP_REMOVED lines=27> */
.L_x_342:
[----:B------:R-:W-:Y:S05]  /*5050*/  BSYNC.RECONVERGENT B1 ;  /* 0x0000000000017941 */ /* 0x000fea0003800200 */
.L_x_341:
        /* <DEDUP_REMOVED lines=17> */
.L_x_344:
[----:B------:R-:W-:Y:S05]  /*5170*/  BSYNC.RECONVERGENT B1 ;  /* 0x0000000000017941 */ /* 0x000fea0003800200 */
.L_x_343:
        /* <DEDUP_REMOVED lines=17> */
.L_x_346:
[----:B------:R-:W-:Y:S05]  /*5290*/  BSYNC.RECONVERGENT B1 ;  /* 0x0000000000017941 */ /* 0x000fea0003800200 */
.L_x_345:
        /* <DEDUP_REMOVED lines=17> */
.L_x_348:
[----:B------:R-:W-:Y:S05]  /*53b0*/  BSYNC.RECONVERGENT B1 ;  /* 0x0000000000017941 */ /* 0x000fea0003800200 */
.L_x_347:
        /* <DEDUP_REMOVED lines=17> */
.L_x_350:
[----:B------:R-:W-:Y:S05]  /*54d0*/  BSYNC.RECONVERGENT B1 ;  /* 0x0000000000017941 */ /* 0x000fea0003800200 */
.L_x_349:
        /* <DEDUP_REMOVED lines=16> */
.L_x_272:
[----:B------:R-:W-:Y:S05]  /*55e0*/  BSYNC.RECONVERGENT B0 ;  /* 0x0000000000007941 */ /* 0x000fea0003800200 */
.L_x_239:
[----:B------:R-:W-:Y:S05]  /*55f0*/  @P1 EXIT ;  /* 0x000000000000194d */ /* 0x000fea0003800000 */
[----:B01234-:R-:W0:Y:S01]  /*5600*/  LDC.64 R2, c[0x0][0x390] ;  /* 0x0000e400ff027b82 */ /* 0x01fe220000000a00 */
[----:B------:R-:W-:-:S04]  /*5610*/  LOP3.LUT R7, R7, R6, RZ, 0x3c, !PT ;  /* 0x0000000607077212 */ /* 0x000fc800078e3cff */
[----:B------:R-:W-:-:S04]  /*5620*/  LOP3.LUT R6, R7, R6, RZ, 0x3c, !PT ;  /* 0x0000000607067212 */ /* 0x000fc800078e3cff */
[----:B------:R-:W-:-:S05]  /*5630*/  LOP3.LUT R7, R7, R6, RZ, 0x3c, !PT ;  /* 0x0000000607077212 */ /* 0x000fca00078e3cff */
[----:B0-----:R-:W-:Y:S04]  /*5640*/  STG.E.64 desc[UR8][R2.64+0x8], R6 ;  /* 0x0000080602007986 */ /* 0x001fe8000c101b08 */
[----:B------:R-:W-:Y:S01]  /*5650*/  STG.E desc[UR8][R2.64], R8 ;  /* 0x0000000802007986 */ /* 0x000fe2000c101908 */
[----:B------:R-:W-:Y:S05]  /*5660*/  EXIT ;  /* 0x000000000000794d */ /* 0x000fea0003800000 */
.L_x_351:
        /* <DEDUP_REMOVED lines=9> */
.L_x_703:


//--------------------- .text._ZN6thrust24THRUST_300001_SM_1000_NS8cuda_cub4core6detail13_kernel_agentINS1_8__reduce11ReduceAgentIPN4cuda3std3__45tupleIJflEEESC_SB_iNS1_9__extrema9arg_max_fIflNS9_4lessIfEEEEEEJSC_SC_iSH_EEEvDpT0_ --------------------------
	.section	.text._ZN6thrust24THRUST_300001_SM_1000_NS8cuda_cub4core6detail13_kernel_agentINS1_8__reduce11ReduceAgentIPN4cuda3std3__45tupleIJflEEESC_SB_iNS1_9__extrema9arg_max_fIflNS9_4lessIfEEEEEEJSC_SC_iSH_EEEvDpT0_,"ax",@progbits
	.align	128
        .global         _ZN6thrust24THRUST_300001_SM_1000_NS8cuda_cub4core6detail13_kernel_agentINS1_8__reduce11ReduceAgentIPN4cuda3std3__45tupleIJflEEESC_SB_iNS1_9__extrema9arg_max_fIflNS9_4lessIfEEEEEEJSC_SC_iSH_EEEvDpT0_
        .type           _ZN6thrust24THRUST_300001_SM_1000_NS8cuda_cub4core6detail13_kernel_agentINS1_8__reduce11ReduceAgentIPN4cuda3std3__45tupleIJflEEESC_SB_iNS1_9__extrema9arg_max_fIflNS9_4lessIfEEEEEEJSC_SC_iSH_EEEvDpT0_,@function
        .size           _ZN6thrust24THRUST_300001_SM_1000_NS8cuda_cub4core6detail13_kernel_agentINS1_8__reduce11ReduceAgentIPN4cuda3std3__45tupleIJflEEESC_SB_iNS1_9__extrema9arg_max_fIflNS9_4lessIfEEEEEEJSC_SC_iSH_EEEvDpT0_,(.L_x_704 - _ZN6thrust24THRUST_300001_SM_1000_NS8cuda_cub4core6detail13_kernel_agentINS1_8__reduce11ReduceAgentIPN4cuda3std3__45tupleIJflEEESC_SB_iNS1_9__extrema9arg_max_fIflNS9_4lessIfEEEEEEJSC_SC_iSH_EEEvDpT0_)
        .other          _ZN6thrust24THRUST_300001_SM_1000_NS8cuda_cub4core6detail13_kernel_agentINS1_8__reduce11ReduceAgentIPN4cuda3std3__45tupleIJflEEESC_SB_iNS1_9__extrema9arg_max_fIflNS9_4lessIfEEEEEEJSC_SC_iSH_EEEvDpT0_,@"STO_CUDA_ENTRY STV_DEFAULT"
_ZN6thrust24THRUST_300001_SM_1000_NS8cuda_cub4core6detail13_kernel_agentINS1_8__reduce11ReduceAgentIPN4cuda3std3__45tupleIJflEEESC_SB_iNS1_9__extrema9arg_max_fIflNS9_4lessIfEEEEEEJSC_SC_iSH_EEEvDpT0_:
.text._ZN6thrust24THRUST_300001_SM_1000_NS8cuda_cub4core6detail13_kernel_agentINS1_8__reduce11ReduceAgentIPN4cuda3std3__45tupleIJflEEESC_SB_iNS1_9__extrema9arg_max_fIflNS9_4lessIfEEEEEEJSC_SC_iSH_EEEvDpT0_:
        /* <DEDUP_REMOVED lines=21> */
.L_x_355:
[----:B0-----:R-:W-:Y:S05]  /*0150*/  BSYNC.RECONVERGENT B1 ;  /* 0x0000000000017941 */ /* 0x001fea0003800200 */
.L_x_354:
        /* <DEDUP_REMOVED lines=15> */
.L_x_362:
        /* <DEDUP_REMOVED lines=28> */
.L_x_361:
[----:B------:R-:W-:Y:S05]  /*0410*/  BSYNC.RECONVERGENT B3 ;  /* 0x0000000000037941 */ /* 0x000fea0003800200 */
.L_x_360:
[----:B------:R-:W-:Y:S02]  /*0420*/  IMAD.X R7, RZ, RZ, R7, P3 ;  /* 0x000000ffff077224 */ /* 0x000fe400018e0607 */
[----:B------:R-:W-:Y:S01]  /*0430*/  VIADD R5, R5, 0x100 ;  /* 0x0000010005057836 */ /* 0x000fe20000000000 */
[----:B------:R-:W-:Y:S06]  /*0440*/  @P2 BRA `(.L_x_362) ;  /* 0xfffffffc00802947 */ /* 0x000fec000383ffff */
.L_x_359:
[----:B------:R-:W-:Y:S05]  /*0450*/  BSYNC.RECONVERGENT B2 ;  /* 0x0000000000027941 */ /* 0x000fea0003800200 */
.L_x_358:
[----:B------:R-:W0:Y:S01]  /*0460*/  LDC.64 R8, c[0x0][0x380] ;  /* 0x0000e000ff087b82 */ /* 0x000e220000000a00 */
[----:B------:R-:W-:-:S13]  /*0470*/  ISETP.GE.U32.AND P0, PT, R12, 0x300, PT ;  /* 0x000003000c00780c */ /* 0x000fda0003f06070 */
[----:B------:R-:W-:Y:S05]  /*0480*/  @!P0 BRA `(.L_x_357) ;  /* 0x0000000400588947 */ /* 0x000fea0003800000 */
.L_x_371:
        /* <DEDUP_REMOVED lines=26> */
.L_x_364:
[----:B------:R-:W-:Y:S05]  /*0630*/  BSYNC.RECONVERGENT B2 ;  /* 0x0000000000027941 */ /* 0x000fea0003800200 */
.L_x_363:
        /* <DEDUP_REMOVED lines=17> */
.L_x_366:
[----:B------:R-:W-:Y:S05]  /*0750*/  BSYNC.RECONVERGENT B2 ;  /* 0x0000000000027941 */ /* 0x000fea0003800200 */
.L_x_365:
        /* <DEDUP_REMOVED lines=17> */
.L_x_368:
[----:B------:R-:W-:Y:S05]  /*0870*/  BSYNC.RECONVERGENT B2 ;  /* 0x0000000000027941 */ /* 0x000fea0003800200 */
.L_x_367:
        /* <DEDUP_REMOVED lines=19> */
.L_x_370:
[----:B------:R-:W-:Y:S05]  /*09b0*/  BSYNC.RECONVERGENT B2 ;  /* 0x0000000000027941 */ /* 0x000fea0003800200 */
.L_x_369:
[----:B------:R-:W-:-:S05]  /*09c0*/  VIADD R5, R5, 0x400 ;  /* 0x0000040005057836 */ /* 0x000fca0000000000 */
[----:B------:R-:W-:-:S13]  /*09d0*/  ISETP.GE.AND P0, PT, R5, UR5, PT ;  /* 0x0000000505007c0c */ /* 0x000fda000bf06270 */
[----:B------:R-:W-:Y:S05]  /*09e0*/  @!P0 BRA `(.L_x_371) ;  /* 0xfffffff800a88947 */ /* 0x000fea000383ffff */
.L_x_357:
[----:B------:R-:W-:Y:S05]  /*09f0*/  BSYNC.RECONVERGENT B1 ;  /* 0x0000000000017941 */ /* 0x000fea0003800200 */
.L_x_356:
        /* <DEDUP_REMOVED lines=31> */
.L_x_374:
[----:B------:R-:W-:Y:S05]  /*0bf0*/  BSYNC.RECONVERGENT B1 ;  /* 0x0000000000017941 */ /* 0x000fea0003800200 */
.L_x_373:
        /* <DEDUP_REMOVED lines=27> */
.L_x_376:
[----:B------:R-:W-:Y:S05]  /*0db0*/  BSYNC.RECONVERGENT B1 ;  /* 0x0000000000017941 */ /* 0x000fea0003800200 */
.L_x_375:
        /* <DEDUP_REMOVED lines=24> */
.L_x_378:
[----:B------:R-:W-:Y:S05]  /*0f40*/  BSYNC.RECONVERGENT B1 ;  /* 0x0000000000017941 */ /* 0x000fea0003800200 */
.L_x_377:
        /* <DEDUP_REMOVED lines=24> */
.L_x_380:
[----:B------:R-:W-:Y:S05]  /*10d0*/  BSYNC.RECONVERGENT B1 ;  /* 0x0000000000017941 */ /* 0x000fea0003800200 */
.L_x_379:
        /* <DEDUP_REMOVED lines=24> */
.L_x_382:
[----:B------:R-:W-:Y:S05]  /*1260*/  BSYNC.RECONVERGENT B1 ;  /* 0x0000000000017941 */ /* 0x000fea0003800200 */
.L_x_381:
        /* <DEDUP_REMOVED lines=12> */
.L_x_384:
[----:B------:R-:W-:Y:S05]  /*1330*/  BSYNC.RECONVERGENT B1 ;  /* 0x0000000000017941 */ /* 0x000fea0003800200 */
.L_x_383:
        /* <DEDUP_REMOVED lines=27> */
.L_x_387:
[----:B------:R-:W-:Y:S05]  /*14f0*/  BSYNC.RECONVERGENT B1 ;  /* 0x0000000000017941 */ /* 0x000fea0003800200 */
.L_x_386:
        /* <DEDUP_REMOVED lines=27> */
.L_x_389:
[----:B------:R-:W-:Y:S05]  /*16b0*/  BSYNC.RECONVERGENT B1 ;  /* 0x0000000000017941 */ /* 0x000fea0003800200 */
.L_x_388:
        /* <DEDUP_REMOVED lines=17> */
.L_x_391:
[----:B------:R-:W-:Y:S05]  /*17d0*/  BSYNC.RECONVERGENT B1 ;  /* 0x0000000000017941 */ /* 0x000fea0003800200 */
.L_x_390:
        /* <DEDUP_REMOVED lines=17> */
.L_x_393:
[----:B------:R-:W-:Y:S05]  /*18f0*/  BSYNC.RECONVERGENT B1 ;  /* 0x0000000000017941 */ /* 0x000fea0003800200 */
.L_x_392:
        /* <DEDUP_REMOVED lines=17> */
.L_x_395:
[----:B------:R-:W-:Y:S05]  /*1a10*/  BSYNC.RECONVERGENT B1 ;  /* 0x0000000000017941 */ /* 0x000fea0003800200 */
.L_x_394:
        /* <DEDUP_REMOVED lines=17> */
.L_x_397:
[----:B------:R-:W-:Y:S05]  /*1b30*/  BSYNC.RECONVERGENT B1 ;  /* 0x0000000000017941 */ /* 0x000fea0003800200 */
.L_x_396:
        /* <DEDUP_REMOVED lines=18> */
.L_x_372:
        /* <DEDUP_REMOVED lines=40> */
.L_x_399:
[----:B------:R-:W-:Y:S05]  /*1ee0*/  BSYNC.RECONVERGENT B1 ;  /* 0x0000000000017941 */ /* 0x000fea0003800200 */
.L_x_398:
        /* <DEDUP_REMOVED lines=25> */
.L_x_401:
[----:B------:R-:W-:Y:S05]  /*2080*/  BSYNC.RECONVERGENT B1 ;  /* 0x0000000000017941 */ /* 0x000fea0003800200 */
.L_x_400:
        /* <DEDUP_REMOVED lines=24> */
.L_x_403:
[----:B------:R-:W-:Y:S05]  /*2210*/  BSYNC.RECONVERGENT B1 ;  /* 0x0000000000017941 */ /* 0x000fea0003800200 */
.L_x_402:
        /* <DEDUP_REMOVED lines=24> */
.L_x_405:
[----:B------:R-:W-:Y:S05]  /*23a0*/  BSYNC.RECONVERGENT B1 ;  /* 0x0000000000017941 */ /* 0x000fea0003800200 */
.L_x_404:
        /* <DEDUP_REMOVED lines=24> */
.L_x_407:
[----:B------:R-:W-:Y:S05]  /*2530*/  BSYNC.RECONVERGENT B1 ;  /* 0x0000000000017941 */ /* 0x000fea0003800200 */
.L_x_406:
        /* <DEDUP_REMOVED lines=12> */
.L_x_409:
[----:B------:R-:W-:Y:S05]  /*2600*/  BSYNC.RECONVERGENT B1 ;  /* 0x0000000000017941 */ /* 0x000fea0003800200 */
.L_x_408:
        /* <DEDUP_REMOVED lines=30> */
.L_x_411:
[----:B------:R-:W-:Y:S05]  /*27f0*/  BSYNC.RECONVERGENT B1 ;  /* 0x0000000000017941 */ /* 0x000fea0003800200 */
.L_x_410:
        /* <DEDUP_REMOVED lines=27> */
.L_x_413:
[----:B------:R-:W-:Y:S05]  /*29b0*/  BSYNC.RECONVERGENT B1 ;  /* 0x0000000000017941 */ /* 0x000fea0003800200 */
.L_x_412:
        /* <DEDUP_REMOVED lines=27> */
.L_x_415:
[----:B------:R-:W-:Y:S05]  /*2b70*/  BSYNC.RECONVERGENT B1 ;  /* 0x0000000000017941 */ /* 0x000fea0003800200 */
.L_x_414:
        /* <DEDUP_REMOVED lines=27> */
.L_x_417:
[----:B------:R-:W-:Y:S05]  /*2d30*/  BSYNC.RECONVERGENT B1 ;  /* 0x0000000000017941 */ /* 0x000fea0003800200 */
.L_x_416:
        /* <DEDUP_REMOVED lines=27> */
.L_x_419:
[----:B------:R-:W-:Y:S05]  /*2ef0*/  BSYNC.RECONVERGENT B1 ;  /* 0x0000000000017941 */ /* 0x000fea0003800200 */
.L_x_418:
        /* <DEDUP_REMOVED lines=27> */
.L_x_421:
[----:B------:R-:W-:Y:S05]  /*30b0*/  BSYNC.RECONVERGENT B1 ;  /* 0x0000000000017941 */ /* 0x000fea0003800200 */
.L_x_420:
        /* <DEDUP_REMOVED lines=28> */
.L_x_353:
        /* <DEDUP_REMOVED lines=12> */
[----:B------:R-:W5:Y:S01]  /*3340*/  LDG.E.64.CONSTANT R2, desc[UR6][R6.64+0x4008] ;  /* 0x0040080606027981 */ /* 0x000f62000c1e9b00 */
[----:B------:R-:W-:Y:S01]  /*3350*/  UISETP.GE.U32.AND UP0, UPT, UR4, 0xa00, UPT ;  /* 0x00000a000400788c */ /* 0x000fe2000bf06070 */
[----:B------:R-:W-:Y:S01]  /*3360*/  IMAD.MOV.U32 R19, RZ, RZ, 0x500 ;  /* 0x00000500ff137424 */ /* 0x000fe200078e00ff */
        /* <DEDUP_REMOVED lines=29> */
[----:B------:R-:W0:Y:S01]  /*3540*/  LDC.64 R6, c[0x0][0x380] ;  /* 0x0000e000ff067b82 */ /* 0x000e220000000a00 */
[----:B------:R-:W-:Y:S01]  /*3550*/  IMAD.MOV.U32 R23, RZ, RZ, R2 ;  /* 0x000000ffff177224 */ /* 0x000fe200078e0002 */
[----:B------:R-:W1:Y:S01]  /*3560*/  LDCU UR4, c[0x0][0x390] ;  /* 0x00007200ff0477ac */ /* 0x000e620008000800 */
[----:B------:R-:W-:Y:S02]  /*3570*/  IMAD.MOV.U32 R24, RZ, RZ, R3 ;  /* 0x000000ffff187224 */ /* 0x000fe400078e0003 */
[----:B------:R-:W-:Y:S02]  /*3580*/  IMAD.MOV.U32 R18, RZ, RZ, R4 ;  /* 0x000000ffff127224 */ /* 0x000fe400078e0004 */
[----:B------:R-:W-:-:S07]  /*3590*/  IMAD.MOV.U32 R5, RZ, RZ, 0x500 ;  /* 0x00000500ff057424 */ /* 0x000fce00078e00ff */
.L_x_423:
[----:B------:R-:W-:-:S04]  /*35a0*/  IMAD.IADD R17, R0, 0x1, R5 ;  /* 0x0000000100117824 */ /* 0x000fc800078e0205 */
[----:B0-----:R-:W-:-:S05]  /*35b0*/  IMAD.WIDE.U32 R16, R17, 0x10, R6 ;  /* 0x0000001011107825 */ /* 0x001fca00078e0006 */
        /* <DEDUP_REMOVED lines=36> */
[----:B------:R-:W-:Y:S01]  /*3800*/  @P2 SEL R14, R8, R14, P0 ;  /* 0x0000000e080e2207 */ /* 0x000fe20000000000 */
[C---:B------:R-:W-:Y:S01]  /*3810*/  VIADD R8, R5.reuse, 0xa00 ;  /* 0x00000a0005087836 */ /* 0x040fe20000000000 */
[----:B------:R-:W-:Y:S01]  /*3820*/  FSETP.GEU.AND P1, PT, R22, R4, PT ;  /* 0x000000041600720b */ /* 0x000fe20003f2e000 */
[----:B------:R-:W-:Y:S01]  /*3830*/  VIADD R5, R5, 0x500 ;  /* 0x0000050005057836 */ /* 0x000fe20000000000 */
[----:B------:R-:W-:Y:S02]  /*3840*/  @P2 SEL R15, R9, R15, P0 ;  /* 0x0000000f090f2207 */ /* 0x000fe40000000000 */
[----:B-1----:R-:W-:-:S09]  /*3850*/  ISETP.GT.AND P2, PT, R8, UR4, PT ;  /* 0x0000000408007c0c */ /* 0x002fd2000bf44270 */
[----:B------:R-:W-:-:S04]  /*3860*/  @P1 ISETP.GE.U32.AND P0, PT, R14, R2, PT ;  /* 0x000000020e00120c */ /* 0x000fc80003f06070 */
[----:B------:R-:W-:-:S04]  /*3870*/  @P1 ISETP.GE.AND.EX P0, PT, R15, R3, PT, P0 ;  /* 0x000000030f00120c */ /* 0x000fc80003f06300 */
[----:B------:R-:W-:-:S04]  /*3880*/  @P1 FSETP.LT.OR P0, PT, R4, R22, !P0 ;  /* 0x000000160400120b */ /* 0x000fc80004701400 */
[----:B------:R-:W-:Y:S02]  /*3890*/  @P1 FSEL R4, R22, R4, P0 ;  /* 0x0000000416041208 */ /* 0x000fe40000000000 */
[----:B------:R-:W-:Y:S02]  /*38a0*/  @P1 SEL R2, R14, R2, P0 ;  /* 0x000000020e021207 */ /* 0x000fe40000000000 */
[----:B------:R-:W-:Y:S01]  /*38b0*/  @P1 SEL R3, R15, R3, P0 ;  /* 0x000000030f031207 */ /* 0x000fe20000000000 */
[----:B------:R-:W-:Y:S02]  /*38c0*/  IMAD.MOV.U32 R18, RZ, RZ, R4 ;  /* 0x000000ffff127224 */ /* 0x000fe400078e0004 */
[----:B------:R-:W-:Y:S02]  /*38d0*/  IMAD.MOV.U32 R23, RZ, RZ, R2 ;  /* 0x000000ffff177224 */ /* 0x000fe400078e0002 */
[----:B------:R-:W-:Y:S01]  /*38e0*/  IMAD.MOV.U32 R24, RZ, RZ, R3 ;  /* 0x000000ffff187224 */ /* 0x000fe200078e0003 */
[----:B------:R-:W-:Y:S06]  /*38f0*/  @!P2 BRA `(.L_x_423) ;  /* 0xfffffffc0028a947 */ /* 0x000fec000383ffff */
[----:B------:R-:W-:-:S07]  /*3900*/  IMAD.MOV.U32 R19, RZ, RZ, R5 ;  /* 0x000000ffff137224 */ /* 0x000fce00078e0005 */
.L_x_422:
[----:B------:R-:W-:-:S13]  /*3910*/  ISETP.GE.AND P0, PT, R19, UR4, PT ;  /* 0x0000000413007c0c */ /* 0x000fda000bf06270 */
        /* <DEDUP_REMOVED lines=12> */
[----:B------:R-:W0:Y:S01]  /*39e0*/  LDC.64 R6, c[0x0][0x380] ;  /* 0x0000e000ff067b82 */ /* 0x000e220000000a00 */
[----:B------:R-:W-:Y:S01]  /*39f0*/  LEA.HI R8, R14, 0x1, RZ, 0x18 ;  /* 0x000000010e087811 */ /* 0x000fe200078fc0ff */
[----:B------:R-:W-:Y:S02]  /*3a00*/  IMAD.IADD R13, R0, 0x1, R19 ;  /* 0x00000001000d7824 */ /* 0x000fe400078e0213 */
[----:B------:R-:W-:Y:S01]  /*3a10*/  IMAD.MOV.U32 R18, RZ, RZ, R0 ;  /* 0x000000ffff127224 */ /* 0x000fe200078e0000 */
[----:B------:R-:W-:-:S05]  /*3a20*/  LOP3.LUT R8, R8, 0x3, RZ, 0xc0, !PT ;  /* 0x0000000308087812 */ /* 0x000fca00078ec0ff */
[----:B------:R-:W-:-:S07]  /*3a30*/  IMAD.MOV R12, RZ, RZ, -R8 ;  /* 0x000000ffff0c7224 */ /* 0x000fce00078e0a08 */
.L_x_430:
[----:B0-----:R-:W-:-:S05]  /*3a40*/  IMAD.WIDE.U32 R10, R13, 0x10, R6 ;  /* 0x000000100d0a7825 */ /* 0x001fca00078e0006 */
[----:B------:R-:W2:Y:S04]  /*3a50*/  LDG.E.CONSTANT R16, desc[UR6][R10.64] ;  /* 0x000000060a107981 */ /* 0x000ea8000c1e9900 */
[----:B------:R-:W3:Y:S01]  /*3a60*/  LDG.E.64.CONSTANT R8, desc[UR6][R10.64+0x8] ;  /* 0x000008060a087981 */ /* 0x000ee2000c1e9b00 */
[----:B------:R-:W-:Y:S01]  /*3a70*/  VIADD R12, R12, 0x1 ;  /* 0x000000010c0c7836 */ /* 0x000fe20000000000 */
[----:B------:R-:W-:Y:S01]  /*3a80*/  BSSY.RECONVERGENT B3, `(.L_x_428) ;  /* 0x0000015000037945 */ /* 0x000fe20003800200 */
[----:B------:R-:W-:Y:S02]  /*3a90*/  IMAD.MOV.U32 R17, RZ, RZ, R2 ;  /* 0x000000ffff117224 */ /* 0x000fe400078e0002 */
        /* <DEDUP_REMOVED lines=19> */
.L_x_429:
[----:B------:R-:W-:Y:S05]  /*3bd0*/  BSYNC.RECONVERGENT B3 ;  /* 0x0000000000037941 */ /* 0x000fea0003800200 */
.L_x_428:
[----:B------:R-:W-:Y:S02]  /*3be0*/  VIADD R18, R18, 0x100 ;  /* 0x0000010012127836 */ /* 0x000fe40000000000 */
[----:B------:R-:W-:Y:S01]  /*3bf0*/  VIADD R13, R13, 0x100 ;  /* 0x000001000d0d7836 */ /* 0x000fe20000000000 */
[----:B------:R-:W-:Y:S06]  /*3c00*/  @P3 BRA `(.L_x_430) ;  /* 0xfffffffc008c3947 */ /* 0x000fec000383ffff */
.L_x_427:
[----:B------:R-:W-:Y:S05]  /*3c10*/  BSYNC.RECONVERGENT B2 ;  /* 0x0000000000027941 */ /* 0x000fea0003800200 */
.L_x_426:
[----:B------:R-:W-:-:S13]  /*3c20*/  ISETP.GE.U32.AND P0, PT, R14, 0x300, PT ;  /* 0x000003000e00780c */ /* 0x000fda0003f06070 */
[----:B------:R-:W-:Y:S05]  /*3c30*/  @!P0 BRA `(.L_x_425) ;  /* 0x0000000400888947 */ /* 0x000fea0003800000 */
[----:B------:R-:W0:Y:S01]  /*3c40*/  LDCU.64 UR8, c[0x0][0x380] ;  /* 0x00007000ff0877ac */ /* 0x000e220008000a00 */
[----:B------:R-:W1:Y:S01]  /*3c50*/  LDC.64 R6, c[0x0][0x380] ;  /* 0x0000e000ff067b82 */ /* 0x000e620000000a00 */
[C---:B------:R-:W-:Y:S01]  /*3c60*/  IADD3 R13, P0, PT, R18.reuse, R19, RZ ;  /* 0x00000013120d7210 */ /* 0x040fe20007f1e0ff */
[----:B------:R-:W-:-:S04]  /*3c70*/  IMAD.IADD R19, R18, 0x1, R19 ;  /* 0x0000000112137824 */ /* 0x000fc800078e0213 */
[----:B------:R-:W-:Y:S01]  /*3c80*/  IMAD.X R8, RZ, RZ, RZ, P0 ;  /* 0x000000ffff087224 */ /* 0x000fe200000e06ff */
[----:B0-----:R-:W-:-:S04]  /*3c90*/  LEA R12, P1, R13, UR8, 0x4 ;  /* 0x000000080d0c7c11 */ /* 0x001fc8000f8220ff */
[----:B------:R-:W-:Y:S02]  /*3ca0*/  IADD3 R12, P0, PT, R12, 0x3008, RZ ;  /* 0x000030080c0c7810 */ /* 0x000fe40007f1e0ff */
[----:B------:R-:W-:-:S05]  /*3cb0*/  LEA.HI.X R13, R13, UR9, R8, 0x4, P1 ;  /* 0x000000090d0d7c11 */ /* 0x000fca00088f2408 */
[----:B------:R-:W-:-:S07]  /*3cc0*/  IMAD.X R13, RZ, RZ, R13, P0 ;  /* 0x000000ffff0d7224 */ /* 0x000fce00000e060d */
.L_x_439:
[----:B-1----:R-:W-:-:S05]  /*3cd0*/  IMAD.WIDE.U32 R10, R19, 0x10, R6 ;  /* 0x00000010130a7825 */ /* 0x002fca00078e0006 */
[----:B------:R-:W2:Y:S04]  /*3ce0*/  LDG.E.CONSTANT R23, desc[UR6][R10.64] ;  /* 0x000000060a177981 */ /* 0x000ea8000c1e9900 */
[----:B------:R0:W3:Y:S02]  /*3cf0*/  LDG.E.64.CONSTANT R8, desc[UR6][R10.64+0x8] ;  /* 0x000008060a087981 */ /* 0x0000e4000c1e9b00 */
[----:B0-----:R-:W-:Y:S02]  /*3d00*/  IMAD.MOV.U32 R10, RZ, RZ, R12 ;  /* 0x000000ffff0a7224 */ /* 0x001fe400078e000c */
[----:B------:R-:W-:-:S05]  /*3d10*/  IMAD.MOV.U32 R11, RZ, RZ, R13 ;  /* 0x000000ffff0b7224 */ /* 0x000fca00078e000d */
        /* <DEDUP_REMOVED lines=16> */
[CC--:B------:R-:W-:Y:S02]  /*3e20*/  @P2 ISETP.LT.U32.AND P1, PT, R2.reuse, R8.reuse, PT ;  /* 0x000000080200220c */ /* 0x0c0fe40003f21070 */
[CC--:B------:R-:W-:Y:S02]  /*3e30*/  @P2 ISETP.GE.U32.AND P0, PT, R2.reuse, R8.reuse, PT ;  /* 0x000000080200220c */ /* 0x0c0fe40003f06070 */
[CC--:B------:R-:W-:Y:S02]  /*3e40*/  @P2 ISETP.LT.AND.EX P1, PT, R3.reuse, R9.reuse, PT, P1 ;  /* 0x000000090300220c */ /* 0x0c0fe40003f21310 */
[CC--:B------:R-:W-:Y:S02]  /*3e50*/  @P2 ISETP.GE.AND.EX P0, PT, R3.reuse, R9.reuse, PT, P0 ;  /* 0x000000090300220c */ /* 0x0c0fe40003f06300 */
[----:B------:R-:W-:Y:S02]  /*3e60*/  @P2 SEL R27, R2, R8, P1 ;  /* 0x00000008021b2207 */ /* 0x000fe40000800000 */
[----:B------:R-:W-:-:S02]  /*3e70*/  @P2 SEL R29, R3, R9, P1 ;  /* 0x00000009031d2207 */ /* 0x000fc40000800000 */
[----:B------:R-:W-:-:S07]  /*3e80*/  @P2 FSEL R22, R4, R23, !P0 ;  /* 0x0000001704162208 */ /* 0x000fce0004000000 */
.L_x_432:
[----:B------:R-:W-:Y:S05]  /*3e90*/  BSYNC.RECONVERGENT B2 ;  /* 0x0000000000027941 */ /* 0x000fea0003800200 */
.L_x_431:
        /* <DEDUP_REMOVED lines=17> */
.L_x_434:
[----:B------:R-:W-:Y:S05]  /*3fb0*/  BSYNC.RECONVERGENT B2 ;  /* 0x0000000000027941 */ /* 0x000fea0003800200 */
.L_x_433:
        /* <DEDUP_REMOVED lines=17> */
.L_x_436:
[----:B------:R-:W-:Y:S05]  /*40d0*/  BSYNC.RECONVERGENT B2 ;  /* 0x0000000000027941 */ /* 0x000fea0003800200 */
.L_x_435:
        /* <DEDUP_REMOVED lines=17> */
.L_x_438:
[----:B------:R-:W-:Y:S05]  /*41f0*/  BSYNC.RECONVERGENT B2 ;  /* 0x0000000000027941 */ /* 0x000fea0003800200 */
.L_x_437:
[----:B------:R-:W-:Y:S01]  /*4200*/  VIADD R18, R18, 0x400 ;  /* 0x0000040012127836 */ /* 0x000fe20000000000 */
[----:B------:R-:W-:Y:S01]  /*4210*/  IADD3 R12, P1, PT, R10, 0x4000, RZ ;  /* 0x000040000a0c7810 */ /* 0x000fe20007f3e0ff */
[----:B------:R-:W-:-:S03]  /*4220*/  VIADD R19, R19, 0x400 ;  /* 0x0000040013137836 */ /* 0x000fc60000000000 */
[----:B------:R-:W-:Y:S01]  /*4230*/  ISETP.GE.AND P0, PT, R18, R5, PT ;  /* 0x000000051200720c */ /* 0x000fe20003f06270 */
[----:B------:R-:W-:-:S12]  /*4240*/  IMAD.X R13, RZ, RZ, R11, P1 ;  /* 0x000000ffff0d7224 */ /* 0x000fd800008e060b */
[----:B------:R-:W-:Y:S05]  /*4250*/  @!P0 BRA `(.L_x_439) ;  /* 0xfffffff8009c8947 */ /* 0x000fea000383ffff */
.L_x_425:
[----:B------:R-:W-:Y:S05]  /*4260*/  BSYNC.RECONVERGENT B1 ;  /* 0x0000000000017941 */ /* 0x000fea0003800200 */
.L_x_424:
        /* <DEDUP_REMOVED lines=31> */
.L_x_441:
[----:B------:R-:W-:Y:S05]  /*4460*/  BSYNC.RECONVERGENT B1 ;  /* 0x0000000000017941 */ /* 0x000fea0003800200 */
.L_x_440:
        /* <DEDUP_REMOVED lines=24> */
.L_x_443:
[----:B------:R-:W-:Y:S05]  /*45f0*/  BSYNC.RECONVERGENT B1 ;  /* 0x0000000000017941 */ /* 0x000fea0003800200 */
.L_x_442:
[----:B0-----:R0:W4:Y:S01]  /*4600*/  SHFL.DOWN PT, R5, R2, 0x4, 0x1f ;  /* 0x08801f0002057f89 */ /* 0x00112200000e0000 */
[----:B------:R-:W-:Y:S01]  /*4610*/  BSSY.RECONVERGENT B1, `(.L_x_444) ;  /* 0x0000017000017945 */ /* 0x000fe20003800200 */
[----:B--2---:R-:W-:Y:S02]  /*4620*/  IMAD.MOV.U32 R3, RZ, RZ, R2 ;  /* 0x000000ffff037224 */ /* 0x004fe400078e0002 */
[----:B------:R0:W2:Y:S01]  /*4630*/  SHFL.DOWN PT, R9, R4, 0x4, 0x1f ;  /* 0x08801f0004097f89 */ /* 0x0000a200000e0000 */
[----:B------:R-:W-:Y:S02]  /*4640*/  IMAD.MOV.U32 R6, RZ, RZ, R4 ;  /* 0x000000ffff067224 */ /* 0x000fe400078e0004 */
[----:B------:R-:W-:Y:S01]  /*4650*/  IMAD.MOV.U32 R7, RZ, RZ, R8 ;  /* 0x000000ffff077224 */ /* 0x000fe200078e0008 */
[----:B------:R0:W0:Y:S01]  /*4660*/  SHFL.DOWN PT, R11, R8, 0x4, 0x1f ;  /* 0x08801f00080b7f89 */ /* 0x00002200000e0000 */
[----:B------:R-:W-:Y:S05]  /*4670*/  @P5 BRA `(.L_x_445) ;  /* 0x0000000000405947 */ /* 0x000fea0003800000 */
[----:B----4-:R-:W-:Y:S01]  /*4680*/  FSETP.GEU.AND P0, PT, R2, R5, PT ;  /* 0x000000050200720b */ /* 0x010fe20003f0e000 */
[----:B------:R-:W-:Y:S02]  /*4690*/  IMAD.MOV.U32 R3, RZ, RZ, R5 ;  /* 0x000000ffff037224 */ /* 0x000fe400078e0005 */
[----:B--2---:R-:W-:Y:S02]  /*46a0*/  IMAD.MOV.U32 R6, RZ, RZ, R9 ;  /* 0x000000ffff067224 */ /* 0x004fe400078e0009 */
        /* <DEDUP_REMOVED lines=13> */
.L_x_445:
[----:B------:R-:W-:Y:S05]  /*4780*/  BSYNC.RECONVERGENT B1 ;  /* 0x0000000000017941 */ /* 0x000fea0003800200 */
.L_x_444:
        /* <DEDUP_REMOVED lines=24> */
.L_x_447:
[----:B------:R-:W-:Y:S05]  /*4910*/  BSYNC.RECONVERGENT B1 ;  /* 0x0000000000017941 */ /* 0x000fea0003800200 */
.L_x_446:
[----:B0-----:R0:W4:Y:S01]  /*4920*/  SHFL.DOWN PT, R3, R2, 0x10, 0x1f ;  /* 0x0a001f0002037f89 */ /* 0x00112200000e0000 */
[----:B------:R-:W-:Y:S01]  /*4930*/  BSSY.RECONVERGENT B1, `(.L_x_448) ;  /* 0x0000017000017945 */ /* 0x000fe20003800200 */
[----:B------:R-:W-:Y:S02]  /*4940*/  IMAD.MOV.U32 R8, RZ, RZ, R2 ;  /* 0x000000ffff087224 */ /* 0x000fe400078e0002 */
[----:B------:R0:W0:Y:S01]  /*4950*/  SHFL.DOWN PT, R9, R4, 0x10, 0x1f ;  /* 0x0a001f0004097f89 */ /* 0x00002200000e0000 */
[----:B--2---:R-:W-:Y:S02]  /*4960*/  IMAD.MOV.U32 R7, RZ, RZ, R4 ;  /* 0x000000ffff077224 */ /* 0x004fe400078e0004 */
[----:B------:R-:W-:Y:S01]  /*4970*/  IMAD.MOV.U32 R6, RZ, RZ, R5 ;  /* 0x000000ffff067224 */ /* 0x000fe200078e0005 */
[----:B-1----:R1:W2:Y:S01]  /*4980*/  SHFL.DOWN PT, R10, R5, 0x10, 0x1f ;  /* 0x0a001f00050a7f89 */ /* 0x0022a200000e0000 */
[----:B------:R-:W-:Y:S05]  /*4990*/  @P3 BRA `(.L_x_449) ;  /* 0x0000000000403947 */ /* 0x000fea0003800000 */
[----:B----4-:R-:W-:Y:S01]  /*49a0*/  FSETP.GEU.AND P0, PT, R2, R3, PT ;  /* 0x000000030200720b */ /* 0x010fe20003f0e000 */
[----:B------:R-:W-:Y:S02]  /*49b0*/  IMAD.MOV.U32 R8, RZ, RZ, R3 ;  /* 0x000000ffff087224 */ /* 0x000fe400078e0003 */
[----:B0-----:R-:W-:Y:S02]  /*49c0*/  IMAD.MOV.U32 R7, RZ, RZ, R9 ;  /* 0x000000ffff077224 */ /* 0x001fe400078e0009 */
[----:B--2---:R-:W-:-:S08]  /*49d0*/  IMAD.MOV.U32 R6, RZ, RZ, R10 ;  /* 0x000000ffff067224 */ /* 0x004fd000078e000a */
        /* <DEDUP_REMOVED lines=12> */
.L_x_449:
[----:B------:R-:W-:Y:S05]  /*4aa0*/  BSYNC.RECONVERGENT B1 ;  /* 0x0000000000017941 */ /* 0x000fea0003800200 */
.L_x_448:
[----:B------:R-:W-:Y:S04]  /*4ab0*/  BSSY.RECONVERGENT B1, `(.L_x_450) ;  /* 0x000000c000017945 */ /* 0x000fe80003800200 */
[----:B------:R-:W-:Y:S05]  /*4ac0*/  @P2 BRA `(.L_x_451) ;  /* 0x0000000000282947 */ /* 0x000fea0003800000 */
[----:B0-----:R-:W0:Y:S01]  /*4ad0*/  S2R R4, SR_CgaCtaId ;  /* 0x0000000000047919 */ /* 0x001e220000008800 */
[----:B----4-:R-:W-:Y:S02]  /*4ae0*/  MOV R3, 0x400 ;  /* 0x0000040000037802 */ /* 0x010fe40000000f00 */
[----:B------:R-:W-:-:S04]  /*4af0*/  SHF.R.U32.HI R2, RZ, 0x1, R0 ;  /* 0x00000001ff027819 */ /* 0x000fc80000011600 */
[----:B------:R-:W-:Y:S02]  /*4b00*/  LOP3.LUT R2, R2, 0x1f0, RZ, 0xc0, !PT ;  /* 0x000001f002027812 */ /* 0x000fe400078ec0ff */
[----:B0-----:R-:W-:-:S05]  /*4b10*/  LEA R3, R4, R3, 0x18 ;  /* 0x0000000304037211 */ /* 0x001fca00078ec0ff */
[----:B-1----:R-:W-:Y:S02]  /*4b20*/  IMAD.IADD R5, R2, 0x1, R3 ;  /* 0x0000000102057824 */ /* 0x002fe400078e0203 */
[----:B------:R-:W-:Y:S02]  /*4b30*/  IMAD.MOV.U32 R2, RZ, RZ, R7 ;  /* 0x000000ffff027224 */ /* 0x000fe400078e0007 */
[----:B------:R-:W-:Y:S01]  /*4b40*/  IMAD.MOV.U32 R3, RZ, RZ, R6 ;  /* 0x000000ffff037224 */ /* 0x000fe200078e0006 */
[----:B------:R0:W-:Y:S04]  /*4b50*/  STS [R5+0x8], R8 ;  /* 0x0000080805007388 */ /* 0x0001e80000000800 */
[----:B------:R0:W-:Y:S02]  /*4b60*/  STS.64 [R5+0x10], R2 ;  /* 0x0000100205007388 */ /* 0x0001e40000000a00 */
.L_x_451:
[----:B------:R-:W-:Y:S05]  /*4b70*/  BSYNC.RECONVERGENT B1 ;  /* 0x0000000000017941 */ /* 0x000fea0003800200 */
.L_x_450:
        /* <DEDUP_REMOVED lines=8> */
[----:B-1----:R-:W1:Y:S04]  /*4c00*/  LDS.64 R4, [R24+0x20] ;  /* 0x0000200018047984 */ /* 0x002e680000000a00 */
[----:B------:R4:W2:Y:S04]  /*4c10*/  LDS R18, [R24+0x28] ;  /* 0x0000280018127984 */ /* 0x0008a80000000800 */
[----:B------:R4:W2:Y:S01]  /*4c20*/  LDS R16, [R24+0x38] ;  /* 0x0000380018107984 */ /* 0x0008a20000000800 */
[----:B0-----:R-:W-:Y:S01]  /*4c30*/  FSETP.GEU.AND P0, PT, R8, R3, PT ;  /* 0x000000030800720b */ /* 0x001fe20003f0e000 */
[----:B------:R-:W-:-:S02]  /*4c40*/  IMAD.MOV.U32 R19, RZ, RZ, R3 ;  /* 0x000000ffff137224 */ /* 0x000fc400078e0003 */
[----:B-1----:R-:W-:Y:S02]  /*4c50*/  IMAD.MOV.U32 R21, RZ, RZ, R4 ;  /* 0x000000ffff157224 */ /* 0x002fe400078e0004 */
[----:B------:R-:W-:-:S08]  /*4c60*/  IMAD.MOV.U32 R20, RZ, RZ, R5 ;  /* 0x000000ffff147224 */ /* 0x000fd000078e0005 */
[----:B--2-4-:R-:W-:Y:S05]  /*4c70*/  @!P0 BRA `(.L_x_453) ;  /* 0x00000000002c8947 */ /* 0x014fea0003800000 */
        /* <DEDUP_REMOVED lines=11> */
.L_x_453:
[----:B------:R-:W-:Y:S05]  /*4d30*/  BSYNC.RECONVERGENT B1 ;  /* 0x0000000000017941 */ /* 0x000fea0003800200 */
.L_x_452:
        /* <DEDUP_REMOVED lines=27> */
.L_x_455:
[----:B------:R-:W-:Y:S05]  /*4ef0*/  BSYNC.RECONVERGENT B1 ;  /* 0x0000000000017941 */ /* 0x000fea0003800200 */
.L_x_454:
        /* <DEDUP_REMOVED lines=17> */
.L_x_457:
[----:B------:R-:W-:Y:S05]  /*5010*/  BSYNC.RECONVERGENT B1 ;  /* 0x0000000000017941 */ /* 0x000fea0003800200 */
.L_x_456:
        /* <DEDUP_REMOVED lines=17> */
.L_x_459:
[----:B------:R-:W-:Y:S05]  /*5130*/  BSYNC.RECONVERGENT B1 ;  /* 0x0000000000017941 */ /* 0x000fea0003800200 */
.L_x_458:
        /* <DEDUP_REMOVED lines=17> */
.L_x_461:
[----:B------:R-:W-:Y:S05]  /*5250*/  BSYNC.RECONVERGENT B1 ;  /* 0x0000000000017941 */ /* 0x000fea0003800200 */
.L_x_460:
        /* <DEDUP_REMOVED lines=17> */
.L_x_463:
[----:B------:R-:W-:Y:S05]  /*5370*/  BSYNC.RECONVERGENT B1 ;  /* 0x0000000000017941 */ /* 0x000fea0003800200 */
.L_x_462:
        /* <DEDUP_REMOVED lines=16> */
.L_x_385:
[----:B------:R-:W-:Y:S05]  /*5480*/  BSYNC.RECONVERGENT B0 ;  /* 0x0000000000007941 */ /* 0x000fea0003800200 */
.L_x_352:
        /* <DEDUP_REMOVED lines=8> */
.L_x_464:
        /* <DEDUP_REMOVED lines=15> */
.L_x_704:


//--------------------- .text._ZN6thrust24THRUST_300001_SM_1000_NS8cuda_cub4core6detail13_kernel_agentINS1_8__reduce10DrainAgentIiEEJN3cub18CUB_300001_SM_10009GridQueueIjEEiEEEvDpT0_ --------------------------
	.section	.text._ZN6thrust24THRUST_300001_SM_1000_NS8cuda_cub4core6detail13_kernel_agentINS1_8__reduce10DrainAgentIiEEJN3cub18CUB_300001_SM_10009GridQueueIjEEiEEEvDpT0_,"ax",@progbits
	.align	128
        .global         _ZN6thrust24THRUST_300001_SM_1000_NS8cuda_cub4core6detail13_kernel_agentINS1_8__reduce10DrainAgentIiEEJN3cub18CUB_300001_SM_10009GridQueueIjEEiEEEvDpT0_
        .type           _ZN6thrust24THRUST_300001_SM_1000_NS8cuda_cub4core6detail13_kernel_agentINS1_8__reduce10DrainAgentIiEEJN3cub18CUB_300001_SM_10009GridQueueIjEEiEEEvDpT0_,@function
        .size           _ZN6thrust24THRUST_300001_SM_1000_NS8cuda_cub4core6detail13_kernel_agentINS1_8__reduce10DrainAgentIiEEJN3cub18CUB_300001_SM_10009GridQueueIjEEiEEEvDpT0_,(.L_x_705 - _ZN6thrust24THRUST_300001_SM_1000_NS8cuda_cub4core6detail13_kernel_agentINS1_8__reduce10DrainAgentIiEEJN3cub18CUB_300001_SM_10009GridQueueIjEEiEEEvDpT0_)
        .other          _ZN6thrust24THRUST_300001_SM_1000_NS8cuda_cub4core6detail13_kernel_agentINS1_8__reduce10DrainAgentIiEEJN3cub18CUB_300001_SM_10009GridQueueIjEEiEEEvDpT0_,@"STO_CUDA_ENTRY STV_DEFAULT"
_ZN6thrust24THRUST_300001_SM_1000_NS8cuda_cub4core6detail13_kernel_agentINS1_8__reduce10DrainAgentIiEEJN3cub18CUB_300001_SM_10009GridQueueIjEEiEEEvDpT0_:
.text._ZN6thrust24THRUST_300001_SM_1000_NS8cuda_cub4core6detail13_kernel_agentINS1_8__reduce10DrainAgentIiEEJN3cub18CUB_300001_SM_10009GridQueueIjEEiEEEvDpT0_:
[----:B------:R-:W-:Y:S08]  /*0000*/  LDC R1, c[0x0][0x37c] ;  /* 0x0000df00ff017b82 */ /* 0x000ff00000000800 */
[----:B------:R-:W0:Y:S01]  /*0010*/  LDC.64 R2, c[0x0][0x380] ;  /* 0x0000e000ff027b82 */ /* 0x000e220000000a00 */
[----:B------:R-:W0:Y:S07]  /*0020*/  LDCU.64 UR4, c[0x0][0x358] ;  /* 0x00006b00ff0477ac */ /* 0x000e2e0008000a00 */
[----:B------:R-:W1:Y:S01]  /*0030*/  LDC R5, c[0x0][0x388] ;  /* 0x0000e200ff057b82 */ /* 0x000e620000000800 */
[----:B0-----:R-:W-:Y:S04]  /*0040*/  STG.E desc[UR4][R2.64+0x4], RZ ;  /* 0x000004ff02007986 */ /* 0x001fe8000c101904 */
[----:B-1----:R-:W-:Y:S01]  /*0050*/  STG.E desc[UR4][R2.64], R5 ;  /* 0x0000000502007986 */ /* 0x002fe2000c101904 */
[----:B------:R-:W-:Y:S05]  /*0060*/  EXIT ;  /* 0x000000000000794d */ /* 0x000fea0003800000 */
.L_x_465:
        /* <DEDUP_REMOVED lines=9> */
.L_x_705:


//--------------------- .text._ZN6thrust24THRUST_300001_SM_1000_NS8cuda_cub4core6detail13_kernel_agentINS1_8__reduce11ReduceAgentINS0_12zip_iteratorIN4cuda3std3__45tupleIJNS0_6detail15normal_iteratorINS0_10device_ptrIfEEEENS0_17counting_iteratorIlNS0_11use_defaultESI_SI_EEEEEEEPNSB_IJflEEESM_iNS1_9__extrema9arg_max_fIflNSA_4lessIfEEEEEEJSL_SN_iN3cub18CUB_300001_SM_100013GridEvenShareIiEENSV_9GridQueueIjEESS_EEEvDpT0_ --------------------------
	.section	.text._ZN6thrust24THRUST_300001_SM_1000_NS8cuda_cub4core6detail13_kernel_agentINS1_8__reduce11ReduceAgentINS0_12zip_iteratorIN4cuda3std3__45tupleIJNS0_6detail15normal_iteratorINS0_10device_ptrIfEEEENS0_17counting_iteratorIlNS0_11use_defaultESI_SI_EEEEEEEPNSB_IJflEEESM_iNS1_9__extrema9arg_max_fIflNSA_4lessIfEEEEEEJSL_SN_iN3cub18CUB_300001_SM_100013GridEvenShareIiEENSV_9GridQueueIjEESS_EEEvDpT0_,"ax",@progbits
	.align	128
        .global         _ZN6thrust24THRUST_300001_SM_1000_NS8cuda_cub4core6detail13_kernel_agentINS1_8__reduce11ReduceAgentINS0_12zip_iteratorIN4cuda3std3__45tupleIJNS0_6detail15normal_iteratorINS0_10device_ptrIfEEEENS0_17counting_iteratorIlNS0_11use_defaultESI_SI_EEEEEEEPNSB_IJflEEESM_iNS1_9__extrema9arg_max_fIflNSA_4lessIfEEEEEEJSL_SN_iN3cub18CUB_300001_SM_100013GridEvenShareIiEENSV_9GridQueueIjEESS_EEEvDpT0_
        .type           _ZN6thrust24THRUST_300001_SM_1000_NS8cuda_cub4core6detail13_kernel_agentINS1_8__reduce11ReduceAgentINS0_12zip_iteratorIN4cuda3std3__45tupleIJNS0_6detail15normal_iteratorINS0_10device_ptrIfEEEENS0_17counting_iteratorIlNS0_11use_defaultESI_SI_EEEEEEEPNSB_IJflEEESM_iNS1_9__extrema9arg_max_fIflNSA_4lessIfEEEEEEJSL_SN_iN3cub18CUB_300001_SM_100013GridEvenShareIiEENSV_9GridQueueIjEESS_EEEvDpT0_,@function
        .size           _ZN6thrust24THRUST_300001_SM_1000_NS8cuda_cub4core6detail13_kernel_agentINS1_8__reduce11ReduceAgentINS0_12zip_iteratorIN4cuda3std3__45tupleIJNS0_6detail15normal_iteratorINS0_10device_ptrIfEEEENS0_17counting_iteratorIlNS0_11use_defaultESI_SI_EEEEEEEPNSB_IJflEEESM_iNS1_9__extrema9arg_max_fIflNSA_4lessIfEEEEEEJSL_SN_iN3cub18CUB_300001_SM_100013GridEvenShareIiEENSV_9GridQueueIjEESS_EEEvDpT0_,(.L_x_706 - _ZN6thrust24THRUST_300001_SM_1000_NS8cuda_cub4core6detail13_kernel_agentINS1_8__reduce11ReduceAgentINS0_12zip_iteratorIN4cuda3std3__45tupleIJNS0_6detail15normal_iteratorINS0_10device_ptrIfEEEENS0_17counting_iteratorIlNS0_11use_defaultESI_SI_EEEEEEEPNSB_IJflEEESM_iNS1_9__extrema9arg_max_fIflNSA_4lessIfEEEEEEJSL_SN_iN3cub18CUB_300001_SM_100013GridEvenShareIiEENSV_9GridQueueIjEESS_EEEvDpT0_)
        .other          _ZN6thrust24THRUST_300001_SM_1000_NS8cuda_cub4core6detail13_kernel_agentINS1_8__reduce11ReduceAgentINS0_12zip_iteratorIN4cuda3std3__45tupleIJNS0_6detail15normal_iteratorINS0_10device_ptrIfEEEENS0_17counting_iteratorIlNS0_11use_defaultESI_SI_EEEEEEEPNSB_IJflEEESM_iNS1_9__extrema9arg_max_fIflNSA_4lessIfEEEEEEJSL_SN_iN3cub18CUB_300001_SM_100013GridEvenShareIiEENSV_9GridQueueIjEESS_EEEvDpT0_,@"STO_CUDA_ENTRY STV_DEFAULT"
_ZN6thrust24THRUST_300001_SM_1000_NS8cuda_cub4core6detail13_kernel_agentINS1_8__reduce11ReduceAgentINS0_12zip_iteratorIN4cuda3std3__45tupleIJNS0_6detail15normal_iteratorINS0_10device_ptrIfEEEENS0_17counting_iteratorIlNS0_11use_defaultESI_SI_EEEEEEEPNSB_IJflEEESM_iNS1_9__extrema9arg_max_fIflNSA_4lessIfEEEEEEJSL_SN_iN3cub18CUB_300001_SM_100013GridEvenShareIiEENSV_9GridQueueIjEESS_EEEvDpT0_:
.text._ZN6thrust24THRUST_300001_SM_1000_NS8cuda_cub4core6detail13_kernel_agentINS1_8__reduce11ReduceAgentINS0_12zip_iteratorIN4cuda3std3__45tupleIJNS0_6detail15normal_iteratorINS0_10device_ptrIfEEEENS0_17counting_iteratorIlNS0_11use_defaultESI_SI_EEEEEEEPNSB_IJflEEESM_iNS1_9__extrema9arg_max_fIflNSA_4lessIfEEEEEEJSL_SN_iN3cub18CUB_300001_SM_100013GridEvenShareIiEENSV_9GridQueueIjEESS_EEEvDpT0_:
[----:B------:R-:W-:Y:S01]  /*0000*/  LDC R1, c[0x0][0x37c] ;  /* 0x0000df00ff017b82 */ /* 0x000fe20000000800 */
[----:B------:R-:W0:Y:S01]  /*0010*/  S2R R0, SR_CTAID.X ;  /* 0x0000000000007919 */ /* 0x000e220000002500 */
[----:B------:R-:W1:Y:S01]  /*0020*/  LDCU UR4, c[0x0][0x398] ;  /* 0x00007300ff0477ac */ /* 0x000e620008000800 */
[----:B------:R-:W-:Y:S01]  /*0030*/  BSSY.RECONVERGENT B0, `(.L_x_466) ;  /* 0x0000586000007945 */ /* 0x000fe20003800200 */
[----:B------:R-:W2:Y:S01]  /*0040*/  LDCU UR6, c[0x0][0x370] ;  /* 0x00006e00ff0677ac */ /* 0x000ea20008000800 */
[----:B------:R-:W3:Y:S01]  /*0050*/  LDCU.64 UR10, c[0x0][0x358] ;  /* 0x00006b00ff0a77ac */ /* 0x000ee20008000a00 */
[----:B-1----:R-:W-:Y:S01]  /*0060*/  IMAD.U32 R4, RZ, RZ, UR4 ;  /* 0x00000004ff047e24 */ /* 0x002fe2000f8e00ff */
[----:B--2---:R-:W-:Y:S01]  /*0070*/  UIMAD UR6, UR6, 0x500, URZ ;  /* 0x00000500060678a4 */ /* 0x004fe2000f8e02ff */
[----:B0-----:R-:W-:-:S04]  /*0080*/  IMAD R5, R0, 0x500, RZ ;  /* 0x0000050000057824 */ /* 0x001fc800078e02ff */
[----:B------:R-:W-:-:S05]  /*0090*/  VIADD R3, R5, 0x500 ;  /* 0x0000050005037836 */ /* 0x000fca0000000000 */
[----:B------:R-:W-:-:S13]  /*00a0*/  ISETP.GT.AND P0, PT, R3, R4, PT ;  /* 0x000000040300720c */ /* 0x000fda0003f04270 */
[----:B---3--:R-:W-:Y:S05]  /*00b0*/  @!P0 BRA `(.L_x_467) ;  /* 0x0000003000b48947 */ /* 0x008fea0003800000 */
[----:B------:R-:W0:Y:S01]  /*00c0*/  S2R R2, SR_TID.X ;  /* 0x0000000000027919 */ /* 0x000e220000002100 */
[----:B------:R-:W-:Y:S01]  /*00d0*/  IMAD.IADD R3, R4, 0x1, -R5 ;  /* 0x0000000104037824 */ /* 0x000fe200078e0a05 */
[----:B------:R-:W1:Y:S01]  /*00e0*/  LDCU.64 UR6, c[0x0][0x388] ;  /* 0x00007100ff0677ac */ /* 0x000e620008000a00 */
[----:B------:R-:W-:Y:S01]  /*00f0*/  BSSY.RECONVERGENT B1, `(.L_x_468) ;  /* 0x000000f000017945 */ /* 0x000fe20003800200 */
[----:B------:R-:W-:Y:S01]  /*0100*/  CS2R R6, SRZ ;  /* 0x0000000000067805 */ /* 0x000fe2000001ff00 */
[----:B------:R-:W-:Y:S01]  /*0110*/  IMAD.MOV.U32 R8, RZ, RZ, RZ ;  /* 0x000000ffff087224 */ /* 0x000fe200078e00ff */
[----:B------:R-:W2:Y:S01]  /*0120*/  LDCU.64 UR8, c[0x0][0x388] ;  /* 0x00007100ff0877ac */ /* 0x000ea20008000a00 */
[----:B0-----:R-:W-:Y:S01]  /*0130*/  ISETP.GE.AND P0, PT, R2, R3, PT ;  /* 0x000000030200720c */ /* 0x001fe20003f06270 */
[----:B------:R-:W-:-:S12]  /*0140*/  IMAD.MOV.U32 R10, RZ, RZ, R2 ;  /* 0x000000ffff0a7224 */ /* 0x000fd800078e0002 */
[----:B-12---:R-:W-:Y:S05]  /*0150*/  @P0 BRA `(.L_x_469) ;  /* 0x0000000000200947 */ /* 0x006fea0003800000 */
[----:B------:R-:W0:Y:S01]  /*0160*/  LDC.64 R12, c[0x0][0x380] ;  /* 0x0000e000ff0c7b82 */ /* 0x000e220000000a00 */
[----:B------:R-:W-:Y:S01]  /*0170*/  IMAD.IADD R9, R5, 0x1, R2 ;  /* 0x0000000105097824 */ /* 0x000fe200078e0202 */
[----:B------:R-:W1:Y:S03]  /*0180*/  LDCU.64 UR4, c[0x0][0x388] ;  /* 0x00007100ff0477ac */ /* 0x000e660008000a00 */
[----:B0-----:R-:W-:-:S05]  /*0190*/  IMAD.WIDE R12, R9, 0x4, R12 ;  /* 0x00000004090c7825 */ /* 0x001fca00078e020c */
[----:B------:R0:W5:Y:S01]  /*01a0*/  LDG.E R7, desc[UR10][R12.64] ;  /* 0x0000000a0c077981 */ /* 0x000162000c1e1900 */
[----:B-1----:R-:W-:Y:S01]  /*01b0*/  IADD3 R6, P0, PT, R9, UR4, RZ ;  /* 0x0000000409067c10 */ /* 0x002fe2000ff1e0ff */
[----:B------:R-:W-:-:S03]  /*01c0*/  VIADD R10, R2, 0x100 ;  /* 0x00000100020a7836 */ /* 0x000fc60000000000 */
[----:B------:R-:W-:-:S09]  /*01d0*/  LEA.HI.X.SX32 R8, R9, UR5, 0x1, P0 ;  /* 0x0000000509087c11 */ /* 0x000fd200080f0eff */
.L_x_469:
[----:B------:R-:W-:Y:S05]  /*01e0*/  BSYNC.RECONVERGENT B1 ;  /* 0x0000000000017941 */ /* 0x000fea0003800200 */
.L_x_468:
[----:B------:R-:W-:Y:S01]  /*01f0*/  ISETP.GE.AND P0, PT, R10, R3, PT ;  /* 0x000000030a00720c */ /* 0x000fe20003f06270 */
[----:B------:R-:W-:-:S12]  /*0200*/  BSSY.RECONVERGENT B1, `(.L_x_470) ;  /* 0x0000091000017945 */ /* 0x000fd80003800200 */
[----:B------:R-:W-:Y:S05]  /*0210*/  @P0 BRA `(.L_x_471) ;  /* 0x00000008003c0947 */ /* 0x000fea0003800000 */
[----:B------:R-:W-:Y:S01]  /*0220*/  LOP3.LUT R9, RZ, R10, RZ, 0x33, !PT ;  /* 0x0000000aff097212 */ /* 0x000fe200078e33ff */
[----:B------:R-:W-:Y:S03]  /*0230*/  BSSY.RECONVERGENT B2, `(.L_x_472) ;  /* 0x0000028000027945 */ /* 0x000fe60003800200 */
[----:B------:R-:W-:-:S04]  /*0240*/  IADD3 R11, PT, PT, -R5, R4, R9 ;  /* 0x00000004050b7210 */ /* 0x000fc80007ffe109 */
[----:B------:R-:W-:-:S04]  /*0250*/  LOP3.LUT R4, R11, 0x300, RZ, 0xc0, !PT ;  /* 0x000003000b047812 */ /* 0x000fc800078ec0ff */
[----:B------:R-:W-:-:S13]  /*0260*/  ISETP.NE.AND P0, PT, R4, 0x300, PT ;  /* 0x000003000400780c */ /* 0x000fda0003f05270 */
[----:B------:R-:W-:Y:S05]  /*0270*/  @!P0 BRA `(.L_x_473) ;  /* 0x00000000008c8947 */ /* 0x000fea0003800000 */
[----:B0-----:R-:W0:Y:S01]  /*0280*/  LDC.64 R12, c[0x0][0x380] ;  /* 0x0000e000ff0c7b82 */ /* 0x001e220000000a00 */
[----:B------:R-:W-:Y:S01]  /*0290*/  LEA.HI R4, R11, 0x1, RZ, 0x18 ;  /* 0x000000010b047811 */ /* 0x000fe200078fc0ff */
[----:B------:R-:W-:-:S03]  /*02a0*/  IMAD.IADD R9, R5, 0x1, R10 ;  /* 0x0000000105097824 */ /* 0x000fc600078e020a */
[----:B------:R-:W-:-:S05]  /*02b0*/  LOP3.LUT R4, R4, 0x3, RZ, 0xc0, !PT ;  /* 0x0000000304047812 */ /* 0x000fca00078ec0ff */
[----:B------:R-:W-:-:S07]  /*02c0*/  IMAD.MOV R4, RZ, RZ, -R4 ;  /* 0x000000ffff047224 */ /* 0x000fce00078e0a04 */
.L_x_476:
[----:B0-----:R-:W-:-:S06]  /*02d0*/  IMAD.WIDE R14, R9, 0x4, R12 ;  /* 0x00000004090e7825 */ /* 0x001fcc00078e020c */
[----:B------:R-:W2:Y:S01]  /*02e0*/  LDG.E R15, desc[UR10][R14.64] ;  /* 0x0000000a0e0f7981 */ /* 0x000ea2000c1e1900 */
[C---:B------:R-:W-:Y:S01]  /*02f0*/  IADD3 R20, P1, PT, R9.reuse, UR6, RZ ;  /* 0x0000000609147c10 */ /* 0x040fe2000ff3e0ff */
[----:B------:R-:W-:Y:S01]  /*0300*/  VIADD R4, R4, 0x1 ;  /* 0x0000000104047836 */ /* 0x000fe20000000000 */
[----:B------:R-:W-:Y:S01]  /*0310*/  BSSY.RECONVERGENT B3, `(.L_x_474) ;  /* 0x0000016000037945 */ /* 0x000fe20003800200 */
[----:B------:R-:W-:Y:S01]  /*0320*/  IMAD.MOV.U32 R17, RZ, RZ, R6 ;  /* 0x000000ffff117224 */ /* 0x000fe200078e0006 */
[----:B------:R-:W-:Y:S01]  /*0330*/  LEA.HI.X.SX32 R19, R9, UR7, 0x1, P1 ;  /* 0x0000000709137c11 */ /* 0x000fe200088f0eff */
[----:B------:R-:W-:Y:S01]  /*0340*/  IMAD.MOV.U32 R18, RZ, RZ, R8 ;  /* 0x000000ffff127224 */ /* 0x000fe200078e0008 */
[----:B------:R-:W-:Y:S01]  /*0350*/  ISETP.NE.AND P2, PT, R4, RZ, PT ;  /* 0x000000ff0400720c */ /* 0x000fe20003f45270 */
[----:B-----5:R-:W-:Y:S02]  /*0360*/  IMAD.MOV.U32 R16, RZ, RZ, R7 ;  /* 0x000000ffff107224 */ /* 0x020fe400078e0007 */
[----:B------:R-:W-:-:S02]  /*0370*/  IMAD.MOV.U32 R6, RZ, RZ, R20 ;  /* 0x000000ffff067224 */ /* 0x000fc400078e0014 */
        /* <DEDUP_REMOVED lines=15> */
.L_x_475:
[----:B------:R-:W-:Y:S05]  /*0470*/  BSYNC.RECONVERGENT B3 ;  /* 0x0000000000037941 */ /* 0x000fea0003800200 */
.L_x_474:
[----:B------:R-:W-:Y:S02]  /*0480*/  VIADD R10, R10, 0x100 ;  /* 0x000001000a0a7836 */ /* 0x000fe40000000000 */
[----:B------:R-:W-:Y:S01]  /*0490*/  VIADD R9, R9, 0x100 ;  /* 0x0000010009097836 */ /* 0x000fe20000000000 */
[----:B------:R-:W-:Y:S06]  /*04a0*/  @P2 BRA `(.L_x_476) ;  /* 0xfffffffc00882947 */ /* 0x000fec000383ffff */
.L_x_473:
[----:B------:R-:W-:Y:S05]  /*04b0*/  BSYNC.RECONVERGENT B2 ;  /* 0x0000000000027941 */ /* 0x000fea0003800200 */
.L_x_472:
[----:B------:R-:W-:-:S13]  /*04c0*/  ISETP.GE.U32.AND P0, PT, R11, 0x300, PT ;  /* 0x000003000b00780c */ /* 0x000fda0003f06070 */
[----:B------:R-:W-:Y:S05]  /*04d0*/  @!P0 BRA `(.L_x_471) ;  /* 0x00000004008c8947 */ /* 0x000fea0003800000 */
[----:B0-----:R-:W0:Y:S01]  /*04e0*/  LDC.64 R12, c[0x0][0x380] ;  /* 0x0000e000ff0c7b82 */ /* 0x001e220000000a00 */
[----:B------:R-:W-:-:S04]  /*04f0*/  IMAD.IADD R9, R5, 0x1, R10 ;  /* 0x0000000105097824 */ /* 0x000fc800078e020a */
[C---:B------:R-:W-:Y:S02]  /*0500*/  VIADD R19, R9.reuse, 0x100 ;  /* 0x0000010009137836 */ /* 0x040fe40000000000 */
[C---:B------:R-:W-:Y:S02]  /*0510*/  VIADD R18, R9.reuse, 0x200 ;  /* 0x0000020009127836 */ /* 0x040fe40000000000 */
[----:B------:R-:W-:Y:S01]  /*0520*/  VIADD R20, R9, 0x300 ;  /* 0x0000030009147836 */ /* 0x000fe20000000000 */
[----:B0-----:R-:W-:-:S05]  /*0530*/  IADD3 R4, P0, PT, R12, 0x800, RZ ;  /* 0x000008000c047810 */ /* 0x001fca0007f1e0ff */
[----:B------:R-:W-:-:S08]  /*0540*/  IMAD.X R5, RZ, RZ, R13, P0 ;  /* 0x000000ffff057224 */ /* 0x000fd000000e060d */
.L_x_485:
[----:B------:R-:W-:-:S05]  /*0550*/  IMAD.WIDE R14, R9, 0x4, R4 ;  /* 0x00000004090e7825 */ /* 0x000fca00078e0204 */
[----:B------:R-:W2:Y:S04]  /*0560*/  LDG.E R22, desc[UR10][R14.64+-0x800] ;  /* 0xfff8000a0e167981 */ /* 0x000ea8000c1e1900 */
[----:B-----5:R0:W5:Y:S04]  /*0570*/  LDG.E R24, desc[UR10][R14.64+-0x400] ;  /* 0xfffc000a0e187981 */ /* 0x020168000c1e1900 */
[----:B------:R0:W5:Y:S04]  /*0580*/  LDG.E R11, desc[UR10][R14.64] ;  /* 0x0000000a0e0b7981 */ /* 0x000168000c1e1900 */
[----:B------:R0:W5:Y:S01]  /*0590*/  LDG.E R12, desc[UR10][R14.64+0x400] ;  /* 0x0004000a0e0c7981 */ /* 0x000162000c1e1900 */
[C---:B------:R-:W-:Y:S01]  /*05a0*/  IADD3 R21, P1, PT, R9.reuse, UR8, RZ ;  /* 0x0000000809157c10 */ /* 0x040fe2000ff3e0ff */
[----:B------:R-:W-:Y:S03]  /*05b0*/  BSSY.RECONVERGENT B2, `(.L_x_477) ;  /* 0x0000012000027945 */ /* 0x000fe60003800200 */
[----:B------:R-:W-:Y:S01]  /*05c0*/  LEA.HI.X.SX32 R23, R9, UR9, 0x1, P1 ;  /* 0x0000000909177c11 */ /* 0x000fe200088f0eff */
[----:B------:R-:W-:-:S04]  /*05d0*/  IMAD.MOV.U32 R16, RZ, RZ, R21 ;  /* 0x000000ffff107224 */ /* 0x000fc800078e0015 */
        /* <DEDUP_REMOVED lines=15> */
.L_x_478:
[----:B------:R-:W-:Y:S05]  /*06d0*/  BSYNC.RECONVERGENT B2 ;  /* 0x0000000000027941 */ /* 0x000fea0003800200 */
.L_x_477:
[----:B-----5:R-:W-:Y:S01]  /*06e0*/  FSETP.GEU.AND P0, PT, R13, R24, PT ;  /* 0x000000180d00720b */ /* 0x020fe20003f0e000 */
[----:B------:R-:W-:Y:S01]  /*06f0*/  BSSY.RECONVERGENT B2, `(.L_x_479) ;  /* 0x0000012000027945 */ /* 0x000fe20003800200 */
[----:B------:R-:W-:Y:S01]  /*0700*/  IADD3 R15, P1, PT, R19, UR8, RZ ;  /* 0x00000008130f7c10 */ /* 0x000fe2000ff3e0ff */
[----:B------:R-:W-:-:S03]  /*0710*/  IMAD.MOV.U32 R6, RZ, RZ, R24 ;  /* 0x000000ffff067224 */ /* 0x000fc600078e0018 */
[----:B------:R-:W-:Y:S01]  /*0720*/  LEA.HI.X.SX32 R14, R19, UR9, 0x1, P1 ;  /* 0x00000009130e7c11 */ /* 0x000fe200088f0eff */
        /* <DEDUP_REMOVED lines=14> */
.L_x_480:
[----:B------:R-:W-:Y:S05]  /*0810*/  BSYNC.RECONVERGENT B2 ;  /* 0x0000000000027941 */ /* 0x000fea0003800200 */
.L_x_479:
[----:B------:R-:W-:Y:S01]  /*0820*/  FSETP.GEU.AND P0, PT, R6, R11, PT ;  /* 0x0000000b0600720b */ /* 0x000fe20003f0e000 */
[----:B------:R-:W-:Y:S01]  /*0830*/  BSSY.RECONVERGENT B2, `(.L_x_481) ;  /* 0x0000013000027945 */ /* 0x000fe20003800200 */
[----:B------:R-:W-:Y:S01]  /*0840*/  IADD3 R16, P1, PT, R18, UR8, RZ ;  /* 0x0000000812107c10 */ /* 0x000fe2000ff3e0ff */
[----:B------:R-:W-:Y:S01]  /*0850*/  IMAD.MOV.U32 R13, RZ, RZ, R11 ;  /* 0x000000ffff0d7224 */ /* 0x000fe200078e000b */
[----:B------:R-:W-:Y:S02]  /*0860*/  IADD3 R21, P2, PT, R20, UR8, RZ ;  /* 0x0000000814157c10 */ /* 0x000fe4000ff5e0ff */
        /* <DEDUP_REMOVED lines=15> */
.L_x_482:
[----:B------:R-:W-:Y:S05]  /*0960*/  BSYNC.RECONVERGENT B2 ;  /* 0x0000000000027941 */ /* 0x000fea0003800200 */
.L_x_481:
[----:B------:R-:W-:Y:S01]  /*0970*/  FSETP.GEU.AND P0, PT, R13, R12, PT ;  /* 0x0000000c0d00720b */ /* 0x000fe20003f0e000 */
[----:B------:R-:W-:Y:S01]  /*0980*/  BSSY.RECONVERGENT B2, `(.L_x_483) ;  /* 0x0000011000027945 */ /* 0x000fe20003800200 */
[----:B------:R-:W-:Y:S01]  /*0990*/  LEA.HI.X.SX32 R16, R20, UR9, 0x1, P2 ;  /* 0x0000000914107c11 */ /* 0x000fe200090f0eff */
        /* <DEDUP_REMOVED lines=15> */
.L_x_484:
[----:B------:R-:W-:Y:S05]  /*0a90*/  BSYNC.RECONVERGENT B2 ;  /* 0x0000000000027941 */ /* 0x000fea0003800200 */
.L_x_483:
[----:B------:R-:W-:Y:S02]  /*0aa0*/  VIADD R10, R10, 0x400 ;  /* 0x000004000a0a7836 */ /* 0x000fe40000000000 */
[----:B------:R-:W-:Y:S02]  /*0ab0*/  VIADD R19, R19, 0x400 ;  /* 0x0000040013137836 */ /* 0x000fe40000000000 */
[----:B------:R-:W-:Y:S01]  /*0ac0*/  VIADD R18, R18, 0x400 ;  /* 0x0000040012127836 */ /* 0x000fe20000000000 */
[----:B------:R-:W-:Y:S01]  /*0ad0*/  ISETP.GE.AND P0, PT, R10, R3, PT ;  /* 0x000000030a00720c */ /* 0x000fe20003f06270 */
[----:B------:R-:W-:Y:S02]  /*0ae0*/  VIADD R20, R20, 0x400 ;  /* 0x0000040014147836 */ /* 0x000fe40000000000 */
[----:B------:R-:W-:-:S10]  /*0af0*/  VIADD R9, R9, 0x400 ;  /* 0x0000040009097836 */ /* 0x000fd40000000000 */
[----:B------:R-:W-:Y:S05]  /*0b00*/  @!P0 BRA `(.L_x_485) ;  /* 0xfffffff800908947 */ /* 0x000fea000383ffff */
.L_x_471:
[----:B------:R-:W-:Y:S05]  /*0b10*/  BSYNC.RECONVERGENT B1 ;  /* 0x0000000000017941 */ /* 0x000fea0003800200 */
.L_x_470:
[----:B------:R-:W-:-:S13]  /*0b20*/  ISETP.GE.AND P0, PT, R3, 0x100, PT ;  /* 0x000001000300780c */ /* 0x000fda0003f06270 */
[----:B------:R-:W-:Y:S05]  /*0b30*/  @!P0 BRA `(.L_x_486) ;  /* 0x00000010008c8947 */ /* 0x000fea0003800000 */
[----:B0-----:R-:W0:Y:S01]  /*0b40*/  S2R R12, SR_LANEID ;  /* 0x00000000000c7919 */ /* 0x001e220000000000 */
[----:B------:R-:W-:Y:S01]  /*0b50*/  BSSY.RECONVERGENT B1, `(.L_x_487) ;  /* 0x000001b000017945 */ /* 0x000fe20003800200 */
[----:B------:R-:W-:Y:S01]  /*0b60*/  IMAD.MOV.U32 R9, RZ, RZ, R6 ;  /* 0x000000ffff097224 */ /* 0x000fe200078e0006 */
[----:B-----5:R1:W2:Y:S01]  /*0b70*/  SHFL.DOWN PT, R4, R7, 0x1, 0x1f ;  /* 0x08201f0007047f89 */ /* 0x0202a200000e0000 */
        /* <DEDUP_REMOVED lines=24> */
.L_x_488:
[----:B------:R-:W-:Y:S05]  /*0d00*/  BSYNC.RECONVERGENT B1 ;  /* 0x0000000000017941 */ /* 0x000fea0003800200 */
.L_x_487:
        /* <DEDUP_REMOVED lines=12> */
[----:B---3--:R-:W-:Y:S02]  /*0dd0*/  IMAD.MOV.U32 R5, RZ, RZ, R12 ;  /* 0x000000ffff057224 */ /* 0x008fe400078e000c */
[----:B--2---:R-:W-:Y:S02]  /*0de0*/  IMAD.MOV.U32 R8, RZ, RZ, R7 ;  /* 0x000000ffff087224 */ /* 0x004fe400078e0007 */
        /* <DEDUP_REMOVED lines=13> */
.L_x_490:
[----:B------:R-:W-:Y:S05]  /*0ec0*/  BSYNC.RECONVERGENT B1 ;  /* 0x0000000000017941 */ /* 0x000fea0003800200 */
.L_x_489:
[----:B0-----:R0:W4:Y:S01]  /*0ed0*/  SHFL.DOWN PT, R9, R4, 0x4, 0x1f ;  /* 0x08801f0004097f89 */ /* 0x00112200000e0000 */
[----:B------:R-:W-:Y:S01]  /*0ee0*/  BSSY.RECONVERGENT B1, `(.L_x_491) ;  /* 0x0000017000017945 */ /* 0x000fe20003800200 */
[----:B-1----:R-:W-:Y:S02]  /*0ef0*/  IMAD.MOV.U32 R6, RZ, RZ, R5 ;  /* 0x000000ffff067224 */ /* 0x002fe400078e0005 */
[----:B------:R0:W1:Y:S01]  /*0f00*/  SHFL.DOWN PT, R10, R5, 0x4, 0x1f ;  /* 0x08801f00050a7f89 */ /* 0x00006200000e0000 */
[----:B--2---:R-:W-:Y:S02]  /*0f10*/  IMAD.MOV.U32 R7, RZ, RZ, R8 ;  /* 0x000000ffff077224 */ /* 0x004fe400078e0008 */
[----:B------:R-:W-:Y:S01]  /*0f20*/  IMAD.MOV.U32 R3, RZ, RZ, R4 ;  /* 0x000000ffff037224 */ /* 0x000fe200078e0004 */
[----:B------:R0:W2:Y:S01]  /*0f30*/  SHFL.DOWN PT, R11, R8, 0x4, 0x1f ;  /* 0x08801f00080b7f89 */ /* 0x0000a200000e0000 */
[----:B------:R-:W-:Y:S05]  /*0f40*/  @P3 BRA `(.L_x_492) ;  /* 0x0000000000403947 */ /* 0x000fea0003800000 */
[----:B----4-:R-:W-:Y:S01]  /*0f50*/  FSETP.GEU.AND P0, PT, R4, R9, PT ;  /* 0x000000090400720b */ /* 0x010fe20003f0e000 */
[----:B-1----:R-:W-:Y:S02]  /*0f60*/  IMAD.MOV.U32 R6, RZ, RZ, R10 ;  /* 0x000000ffff067224 */ /* 0x002fe400078e000a */
        /* <DEDUP_REMOVED lines=14> */
.L_x_492:
[----:B------:R-:W-:Y:S05]  /*1050*/  BSYNC.RECONVERGENT B1 ;  /* 0x0000000000017941 */ /* 0x000fea0003800200 */
.L_x_491:
[----:B0-----:R0:W0:Y:S01]  /*1060*/  SHFL.DOWN PT, R8, R3, 0x8, 0x1f ;  /* 0x09001f0003087f89 */ /* 0x00102200000e0000 */
[----:B------:R-:W-:Y:S01]  /*1070*/  BSSY.RECONVERGENT B1, `(.L_x_493) ;  /* 0x0000017000017945 */ /* 0x000fe20003800200 */
[----:B------:R-:W-:Y:S02]  /*1080*/  IMAD.MOV.U32 R5, RZ, RZ, R6 ;  /* 0x000000ffff057224 */ /* 0x000fe400078e0006 */
[----:B--2---:R2:W0:Y:S01]  /*1090*/  SHFL.DOWN PT, R11, R6, 0x8, 0x1f ;  /* 0x09001f00060b7f89 */ /* 0x00442200000e0000 */
        /* <DEDUP_REMOVED lines=20> */
.L_x_494:
[----:B------:R-:W-:Y:S05]  /*11e0*/  BSYNC.RECONVERGENT B1 ;  /* 0x0000000000017941 */ /* 0x000fea0003800200 */
.L_x_493:
[----:B0-----:R0:W4:Y:S01]  /*11f0*/  SHFL.DOWN PT, R3, R4, 0x10, 0x1f ;  /* 0x0a001f0004037f89 */ /* 0x00112200000e0000 */
[----:B------:R-:W-:Y:S01]  /*1200*/  BSSY.RECONVERGENT B1, `(.L_x_495) ;  /* 0x0000017000017945 */ /* 0x000fe20003800200 */
[----:B--2---:R-:W-:Y:S02]  /*1210*/  IMAD.MOV.U32 R7, RZ, RZ, R5 ;  /* 0x000000ffff077224 */ /* 0x004fe400078e0005 */
[----:B-1----:R0:W1:Y:S01]  /*1220*/  SHFL.DOWN PT, R10, R5, 0x10, 0x1f ;  /* 0x0a001f00050a7f89 */ /* 0x00206200000e0000 */
[----:B------:R-:W-:Y:S02]  /*1230*/  IMAD.MOV.U32 R8, RZ, RZ, R9 ;  /* 0x000000ffff087224 */ /* 0x000fe400078e0009 */
[----:B------:R-:W-:Y:S01]  /*1240*/  IMAD.MOV.U32 R6, RZ, RZ, R4 ;  /* 0x000000ffff067224 */ /* 0x000fe200078e0004 */
[----:B---3--:R0:W2:Y:S01]  /*1250*/  SHFL.DOWN PT, R12, R9, 0x10, 0x1f ;  /* 0x0a001f00090c7f89 */ /* 0x0080a200000e0000 */
        /* <DEDUP_REMOVED lines=17> */
.L_x_496:
[----:B------:R-:W-:Y:S05]  /*1370*/  BSYNC.RECONVERGENT B1 ;  /* 0x0000000000017941 */ /* 0x000fea0003800200 */
.L_x_495:
[----:B------:R-:W-:Y:S04]  /*1380*/  BSSY.RECONVERGENT B1, `(.L_x_497) ;  /* 0x000000c000017945 */ /* 0x000fe80003800200 */
[----:B------:R-:W-:Y:S05]  /*1390*/  @P2 BRA `(.L_x_498) ;  /* 0x0000000000282947 */ /* 0x000fea0003800000 */
[----:B0-----:R-:W0:Y:S01]  /*13a0*/  S2R R5, SR_CgaCtaId ;  /* 0x0000000000057919 */ /* 0x001e220000008800 */
[----:B------:R-:W-:Y:S02]  /*13b0*/  MOV R4, 0x400 ;  /* 0x0000040000047802 */ /* 0x000fe40000000f00 */
[----:B----4-:R-:W-:-:S04]  /*13c0*/  SHF.R.U32.HI R3, RZ, 0x1, R2 ;  /* 0x00000001ff037819 */ /* 0x010fc80000011602 */
[----:B------:R-:W-:Y:S02]  /*13d0*/  LOP3.LUT R3, R3, 0x1f0, RZ, 0xc0, !PT ;  /* 0x000001f003037812 */ /* 0x000fe400078ec0ff */
[----:B0-----:R-:W-:Y:S01]  /*13e0*/  LEA R4, R5, R4, 0x18 ;  /* 0x0000000405047211 */ /* 0x001fe200078ec0ff */
[----:B------:R-:W-:-:S04]  /*13f0*/  IMAD.MOV.U32 R5, RZ, RZ, R8 ;  /* 0x000000ffff057224 */ /* 0x000fc800078e0008 */
[----:B------:R-:W-:Y:S02]  /*1400*/  IMAD.IADD R3, R3, 0x1, R4 ;  /* 0x0000000103037824 */ /* 0x000fe400078e0204 */
[----:B------:R-:W-:-:S03]  /*1410*/  IMAD.MOV.U32 R4, RZ, RZ, R7 ;  /* 0x000000ffff047224 */ /* 0x000fc600078e0007 */
[----:B------:R3:W-:Y:S04]  /*1420*/  STS [R3+0x8], R6 ;  /* 0x0000080603007388 */ /* 0x0007e80000000800 */
[----:B------:R3:W-:Y:S02]  /*1430*/  STS.64 [R3+0x10], R4 ;  /* 0x0000100403007388 */ /* 0x0007e40000000a00 */
.L_x_498:
[----:B------:R-:W-:Y:S05]  /*1440*/  BSYNC.RECONVERGENT B1 ;  /* 0x0000000000017941 */ /* 0x000fea0003800200 */
.L_x_497:
[----:B------:R-:W-:Y:S01]  /*1450*/  BAR.SYNC.DEFER_BLOCKING 0x0 ;  /* 0x0000000000007b1d */ /* 0x000fe20000010000 */
[----:B------:R-:W-:-:S13]  /*1460*/  ISETP.NE.AND P2, PT, R2, RZ, PT ;  /* 0x000000ff0200720c */ /* 0x000fda0003f45270 */
[----:B------:R-:W-:Y:S05]  /*1470*/  @P2 BRA `(.L_x_499) ;  /* 0x0000004400042947 */ /* 0x000fea0003800000 */
[----:B---34-:R-:W3:Y:S01]  /*1480*/  S2R R3, SR_CgaCtaId ;  /* 0x0000000000037919 */ /* 0x018ee20000008800 */
[----:B------:R-:W-:Y:S01]  /*1490*/  MOV R2, 0x400 ;  /* 0x0000040000027802 */ /* 0x000fe20000000f00 */
[----:B------:R-:W-:Y:S03]  /*14a0*/  BSSY.RECONVERGENT B1, `(.L_x_500) ;  /* 0x0000016000017945 */ /* 0x000fe60003800200 */
[----:B---3--:R-:W-:-:S05]  /*14b0*/  LEA R26, R3, R2, 0x18 ;  /* 0x00000002031a7211 */ /* 0x008fca00078ec0ff */
[----:B0-----:R-:W0:Y:S04]  /*14c0*/  LDS R5, [R26+0x18] ;  /* 0x000018001a057984 */ /* 0x001e280000000800 */
        /* <DEDUP_REMOVED lines=19> */
.L_x_501:
[----:B------:R-:W-:Y:S05]  /*1600*/  BSYNC.RECONVERGENT B1 ;  /* 0x0000000000017941 */ /* 0x000fea0003800200 */
.L_x_500:
[----:B------:R-:W0:Y:S01]  /*1610*/  LDS.64 R6, [R26+0x30] ;  /* 0x000030001a067984 */ /* 0x000e220000000a00 */
[----:B------:R-:W-:Y:S01]  /*1620*/  FSETP.GEU.AND P0, PT, R21, R22, PT ;  /* 0x000000161500720b */ /* 0x000fe20003f0e000 */
[----:B------:R-:W-:Y:S01]  /*1630*/  BSSY.RECONVERGENT B1, `(.L_x_502) ;  /* 0x0000019000017945 */ /* 0x000fe20003800200 */
[----:B------:R-:W-:Y:S01]  /*1640*/  IMAD.MOV.U32 R23, RZ, RZ, R22 ;  /* 0x000000ffff177224 */ /* 0x000fe200078e0016 */
[----:B------:R1:W3:Y:S04]  /*1650*/  LDS R20, [R26+0x48] ;  /* 0x000048001a147984 */ /* 0x0002e80000000800 */
[----:B------:R1:W4:Y:S04]  /*1660*/  LDS R19, [R26+0x58] ;  /* 0x000058001a137984 */ /* 0x0003280000000800 */
[----:B------:R1:W1:Y:S04]  /*1670*/  LDS R18, [R26+0x68] ;  /* 0x000068001a127984 */ /* 0x0002680000000800 */
[----:B------:R0:W1:Y:S04]  /*1680*/  LDS R17, [R26+0x78] ;  /* 0x000078001a117984 */ /* 0x0000680000000800 */
[----:B------:R0:W1:Y:S04]  /*1690*/  LDS.64 R8, [R26+0x40] ;  /* 0x000040001a087984 */ /* 0x0000680000000a00 */
[----:B------:R0:W1:Y:S04]  /*16a0*/  LDS.64 R10, [R26+0x50] ;  /* 0x000050001a0a7984 */ /* 0x0000680000000a00 */
[----:B--2---:R2:W1:Y:S04]  /*16b0*/  LDS.64 R12, [R26+0x60] ;  /* 0x000060001a0c7984 */ /* 0x0044680000000a00 */
        /* <DEDUP_REMOVED lines=16> */
.L_x_503:
[----:B------:R-:W-:Y:S05]  /*17c0*/  BSYNC.RECONVERGENT B1 ;  /* 0x0000000000017941 */ /* 0x000fea0003800200 */
.L_x_502:
        /* <DEDUP_REMOVED lines=17> */
.L_x_505:
[----:B------:R-:W-:Y:S05]  /*18e0*/  BSYNC.RECONVERGENT B1 ;  /* 0x0000000000017941 */ /* 0x000fea0003800200 */
.L_x_504:
[----:B---3--:R-:W-:Y:S01]  /*18f0*/  FSETP.GEU.AND P0, PT, R3, R20, PT ;  /* 0x000000140300720b */ /* 0x008fe20003f0e000 */
        /* <DEDUP_REMOVED lines=16> */
.L_x_507:
[----:B------:R-:W-:Y:S05]  /*1a00*/  BSYNC.RECONVERGENT B1 ;  /* 0x0000000000017941 */ /* 0x000fea0003800200 */
.L_x_506:
        /* <DEDUP_REMOVED lines=17> */
.L_x_509:
[----:B------:R-:W-:Y:S05]  /*1b20*/  BSYNC.RECONVERGENT B1 ;  /* 0x0000000000017941 */ /* 0x000fea0003800200 */
.L_x_508:
        /* <DEDUP_REMOVED lines=17> */
.L_x_511:
[----:B------:R-:W-:Y:S05]  /*1c40*/  BSYNC.RECONVERGENT B1 ;  /* 0x0000000000017941 */ /* 0x000fea0003800200 */
.L_x_510:
        /* <DEDUP_REMOVED lines=18> */
.L_x_486:
[----:B------:R-:W1:Y:S01]  /*1d70*/  S2R R14, SR_LANEID ;  /* 0x00000000000e7919 */ /* 0x000e620000000000 */
[----:B------:R-:W-:Y:S01]  /*1d80*/  LOP3.LUT R4, R2, 0x3e0, RZ, 0xc0, !PT ;  /* 0x000003e002047812 */ /* 0x000fe200078ec0ff */
[----:B------:R-:W-:Y:S01]  /*1d90*/  BSSY.RECONVERGENT B1, `(.L_x_512) ;  /* 0x0000027000017945 */ /* 0x000fe20003800200 */
[----:B------:R-:W-:-:S03]  /*1da0*/  IMAD.MOV.U32 R16, RZ, RZ, R8 ;  /* 0x000000ffff107224 */ /* 0x000fc600078e0008 */
[----:B------:R-:W-:Y:S01]  /*1db0*/  VIADD R10, R4, 0x20 ;  /* 0x00000020040a7836 */ /* 0x000fe20000000000 */
[----:B------:R-:W-:-:S04]  /*1dc0*/  LOP3.LUT R4, RZ, R4, RZ, 0x33, !PT ;  /* 0x00000004ff047212 */ /* 0x000fc800078e33ff */
[----:B------:R-:W-:Y:S01]  /*1dd0*/  ISETP.GT.AND P0, PT, R10, R3, PT ;  /* 0x000000030a00720c */ /* 0x000fe20003f04270 */
[----:B------:R-:W-:-:S05]  /*1de0*/  IMAD.IADD R4, R3, 0x1, R4 ;  /* 0x0000000103047824 */ /* 0x000fca00078e0204 */
[----:B------:R-:W-:-:S05]  /*1df0*/  SEL R5, R4, 0x1f, P0 ;  /* 0x0000001f04057807 */ /* 0x000fca0000000000 */
[----:B------:R2:W3:Y:S04]  /*1e00*/  SHFL.DOWN PT, R9, R6, 0x1, R5 ;  /* 0x0820000006097989 */ /* 0x0004e800000e0005 */
[----:B------:R2:W4:Y:S01]  /*1e10*/  SHFL.DOWN PT, R11, R8, 0x1, R5 ;  /* 0x08200000080b7989 */ /* 0x00052200000e0005 */
[CC--:B-1----:R-:W-:Y:S01]  /*1e20*/  ISETP.GE.AND P0, PT, R14.reuse, R5.reuse, PT ;  /* 0x000000050e00720c */ /* 0x0c2fe20003f06270 */
[C---:B------:R-:W-:Y:S01]  /*1e30*/  VIADD R10, R14.reuse, 0x4 ;  /* 0x000000040e0a7836 */ /* 0x040fe20000000000 */
[C---:B------:R-:W-:Y:S01]  /*1e40*/  ISETP.NE.AND P2, PT, R14.reuse, RZ, PT ;  /* 0x000000ff0e00720c */ /* 0x040fe20003f45270 */
[C---:B------:R-:W-:Y:S02]  /*1e50*/  VIADD R4, R14.reuse, 0x2 ;  /* 0x000000020e047836 */ /* 0x040fe40000000000 */
[----:B0-----:R-:W-:Y:S01]  /*1e60*/  VIADD R12, R14, 0x8 ;  /* 0x000000080e0c7836 */ /* 0x001fe20000000000 */
[-C--:B------:R-:W-:Y:S01]  /*1e70*/  ISETP.GT.AND P5, PT, R10, R5.reuse, PT ;  /* 0x000000050a00720c */ /* 0x080fe20003fa4270 */
[----:B------:R-:W-:Y:S01]  /*1e80*/  VIADD R14, R14, 0x10 ;  /* 0x000000100e0e7836 */ /* 0x000fe20000000000 */
[----:B-----5:R2:W0:Y:S01]  /*1e90*/  SHFL.DOWN PT, R10, R7, 0x1, R5 ;  /* 0x08200000070a7989 */ /* 0x02042200000e0005 */
[-C--:B------:R-:W-:Y:S01]  /*1ea0*/  ISETP.GT.AND P1, PT, R4, R5.reuse, PT ;  /* 0x000000050400720c */ /* 0x080fe20003f24270 */
[----:B------:R-:W-:Y:S01]  /*1eb0*/  IMAD.MOV.U32 R4, RZ, RZ, R7 ;  /* 0x000000ffff047224 */ /* 0x000fe200078e0007 */
[----:B------:R-:W-:-:S02]  /*1ec0*/  ISETP.GT.AND P4, PT, R12, R5, PT ;  /* 0x000000050c00720c */ /* 0x000fc40003f84270 */
[----:B------:R-:W-:Y:S01]  /*1ed0*/  ISETP.GT.AND P3, PT, R14, R5, PT ;  /* 0x000000050e00720c */ /* 0x000fe20003f64270 */
[----:B------:R-:W-:Y:S01]  /*1ee0*/  IMAD.MOV.U32 R14, RZ, RZ, R6 ;  /* 0x000000ffff0e7224 */ /* 0x000fe200078e0006 */
[----:B---3--:R-:W-:Y:S11]  /*1ef0*/  @P0 BRA `(.L_x_513) ;  /* 0x0000000000400947 */ /* 0x008ff60003800000 */
[----:B0-----:R-:W-:Y:S01]  /*1f00*/  FSETP.GEU.AND P0, PT, R7, R10, PT ;  /* 0x0000000a0700720b */ /* 0x001fe20003f0e000 */
[----:B------:R-:W-:Y:S02]  /*1f10*/  IMAD.MOV.U32 R4, RZ, RZ, R10 ;  /* 0x000000ffff047224 */ /* 0x000fe400078e000a */
[----:B------:R-:W-:Y:S02]  /*1f20*/  IMAD.MOV.U32 R14, RZ, RZ, R9 ;  /* 0x000000ffff0e7224 */ /* 0x000fe400078e0009 */
[----:B----4-:R-:W-:-:S08]  /*1f30*/  IMAD.MOV.U32 R16, RZ, RZ, R11 ;  /* 0x000000ffff107224 */ /* 0x010fd000078e000b */
        /* <DEDUP_REMOVED lines=12> */
.L_x_513:
[----:B------:R-:W-:Y:S05]  /*2000*/  BSYNC.RECONVERGENT B1 ;  /* 0x0000000000017941 */ /* 0x000fea0003800200 */
.L_x_512:
[----:B--2---:R1:W2:Y:S01]  /*2010*/  SHFL.DOWN PT, R7, R4, 0x2, R5 ;  /* 0x0840000004077989 */ /* 0x0042a200000e0005 */
[----:B------:R-:W-:Y:S01]  /*2020*/  BSSY.RECONVERGENT B1, `(.L_x_514) ;  /* 0x0000017000017945 */ /* 0x000fe20003800200 */
[----:B------:R-:W-:Y:S02]  /*2030*/  IMAD.MOV.U32 R6, RZ, RZ, R4 ;  /* 0x000000ffff067224 */ /* 0x000fe400078e0004 */
[----:B------:R1:W3:Y:S01]  /*2040*/  SHFL.DOWN PT, R9, R14, 0x2, R5 ;  /* 0x084000000e097989 */ /* 0x0002e200000e0005 */
[----:B0-----:R-:W-:Y:S02]  /*2050*/  IMAD.MOV.U32 R10, RZ, RZ, R14 ;  /* 0x000000ffff0a7224 */ /* 0x001fe400078e000e */
[----:B------:R-:W-:Y:S01]  /*2060*/  IMAD.MOV.U32 R12, RZ, RZ, R16 ;  /* 0x000000ffff0c7224 */ /* 0x000fe200078e0010 */
[----:B----4-:R1:W0:Y:S01]  /*2070*/  SHFL.DOWN PT, R11, R16, 0x2, R5 ;  /* 0x08400000100b7989 */ /* 0x01022200000e0005 */
[----:B------:R-:W-:Y:S05]  /*2080*/  @P1 BRA `(.L_x_515) ;  /* 0x0000000000401947 */ /* 0x000fea0003800000 */
[----:B--2---:R-:W-:Y:S01]  /*2090*/  FSETP.GEU.AND P0, PT, R4, R7, PT ;  /* 0x000000070400720b */ /* 0x004fe20003f0e000 */
[----:B------:R-:W-:Y:S02]  /*20a0*/  IMAD.MOV.U32 R6, RZ, RZ, R7 ;  /* 0x000000ffff067224 */ /* 0x000fe400078e0007 */
[----:B---3--:R-:W-:Y:S02]  /*20b0*/  IMAD.MOV.U32 R10, RZ, RZ, R9 ;  /* 0x000000ffff0a7224 */ /* 0x008fe400078e0009 */
        /* <DEDUP_REMOVED lines=13> */
.L_x_515:
[----:B------:R-:W-:Y:S05]  /*2190*/  BSYNC.RECONVERGENT B1 ;  /* 0x0000000000017941 */ /* 0x000fea0003800200 */
.L_x_514:
[----:B--2---:R2:W4:Y:S01]  /*21a0*/  SHFL.DOWN PT, R7, R6, 0x4, R5 ;  /* 0x0880000006077989 */ /* 0x00452200000e0005 */
[----:B------:R-:W-:Y:S01]  /*21b0*/  BSSY.RECONVERGENT B1, `(.L_x_516) ;  /* 0x0000017000017945 */ /* 0x000fe20003800200 */
[----:B-1----:R-:W-:Y:S02]  /*21c0*/  IMAD.MOV.U32 R4, RZ, RZ, R6 ;  /* 0x000000ffff047224 */ /* 0x002fe400078e0006 */
[----:B---3--:R2:W1:Y:S01]  /*21d0*/  SHFL.DOWN PT, R9, R10, 0x4, R5 ;  /* 0x088000000a097989 */ /* 0x00846200000e0005 */
        /* <DEDUP_REMOVED lines=20> */
.L_x_517:
[----:B------:R-:W-:Y:S05]  /*2320*/  BSYNC.RECONVERGENT B1 ;  /* 0x0000000000017941 */ /* 0x000fea0003800200 */
.L_x_516:
        /* <DEDUP_REMOVED lines=24> */
.L_x_519:
[----:B------:R-:W-:Y:S05]  /*24b0*/  BSYNC.RECONVERGENT B1 ;  /* 0x0000000000017941 */ /* 0x000fea0003800200 */
.L_x_518:
[----:B-1----:R1:W2:Y:S01]  /*24c0*/  SHFL.DOWN PT, R9, R10, 0x10, R5 ;  /* 0x0a0000000a097989 */ /* 0x0022a200000e0005 */
[----:B------:R-:W-:Y:S01]  /*24d0*/  BSSY.RECONVERGENT B1, `(.L_x_520) ;  /* 0x0000017000017945 */ /* 0x000fe20003800200 */
[----:B------:R-:W-:Y:S02]  /*24e0*/  IMAD.MOV.U32 R6, RZ, RZ, R10 ;  /* 0x000000ffff067224 */ /* 0x000fe400078e000a */
[----:B0-----:R1:W0:Y:S01]  /*24f0*/  SHFL.DOWN PT, R11, R12, 0x10, R5 ;  /* 0x0a0000000c0b7989 */ /* 0x00122200000e0005 */
[----:B----4-:R-:W-:Y:S02]  /*2500*/  IMAD.MOV.U32 R7, RZ, RZ, R12 ;  /* 0x000000ffff077224 */ /* 0x010fe400078e000c */
[----:B---3--:R-:W-:Y:S01]  /*2510*/  IMAD.MOV.U32 R8, RZ, RZ, R14 ;  /* 0x000000ffff087224 */ /* 0x008fe200078e000e */
[----:B------:R1:W3:Y:S01]  /*2520*/  SHFL.DOWN PT, R13, R14, 0x10, R5 ;  /* 0x0a0000000e0d7989 */ /* 0x0002e200000e0005 */
[----:B------:R-:W-:Y:S05]  /*2530*/  @P3 BRA `(.L_x_521) ;  /* 0x0000000000403947 */ /* 0x000fea0003800000 */
        /* <DEDUP_REMOVED lines=16> */
.L_x_521:
[----:B------:R-:W-:Y:S05]  /*2640*/  BSYNC.RECONVERGENT B1 ;  /* 0x0000000000017941 */ /* 0x000fea0003800200 */
.L_x_520:
[----:B------:R-:W-:Y:S04]  /*2650*/  BSSY.RECONVERGENT B1, `(.L_x_522) ;  /* 0x000000c000017945 */ /* 0x000fe80003800200 */
[----:B------:R-:W-:Y:S05]  /*2660*/  @P2 BRA `(.L_x_523) ;  /* 0x0000000000282947 */ /* 0x000fea0003800000 */
[----:B-1----:R-:W1:Y:S01]  /*2670*/  S2R R10, SR_CgaCtaId ;  /* 0x00000000000a7919 */ /* 0x002e620000008800 */
[----:B------:R-:W-:Y:S02]  /*2680*/  MOV R5, 0x400 ;  /* 0x0000040000057802 */ /* 0x000fe40000000f00 */
[----:B------:R-:W-:-:S04]  /*2690*/  SHF.R.U32.HI R4, RZ, 0x1, R2 ;  /* 0x00000001ff047819 */ /* 0x000fc80000011602 */
[----:B------:R-:W-:Y:S02]  /*26a0*/  LOP3.LUT R4, R4, 0x1f0, RZ, 0xc0, !PT ;  /* 0x000001f004047812 */ /* 0x000fe400078ec0ff */
[----:B-1----:R-:W-:-:S05]  /*26b0*/  LEA R5, R10, R5, 0x18 ;  /* 0x000000050a057211 */ /* 0x002fca00078ec0ff */
[----:B--2---:R-:W-:Y:S02]  /*26c0*/  IMAD.IADD R9, R4, 0x1, R5 ;  /* 0x0000000104097824 */ /* 0x004fe400078e0205 */
[----:B------:R-:W-:Y:S02]  /*26d0*/  IMAD.MOV.U32 R4, RZ, RZ, R7 ;  /* 0x000000ffff047224 */ /* 0x000fe400078e0007 */
[----:B------:R-:W-:Y:S01]  /*26e0*/  IMAD.MOV.U32 R5, RZ, RZ, R8 ;  /* 0x000000ffff057224 */ /* 0x000fe200078e0008 */
[----:B------:R4:W-:Y:S04]  /*26f0*/  STS [R9+0x8], R6 ;  /* 0x0000080609007388 */ /* 0x0009e80000000800 */
[----:B------:R4:W-:Y:S02]  /*2700*/  STS.64 [R9+0x10], R4 ;  /* 0x0000100409007388 */ /* 0x0009e40000000a00 */
.L_x_523:
[----:B------:R-:W-:Y:S05]  /*2710*/  BSYNC.RECONVERGENT B1 ;  /* 0x0000000000017941 */ /* 0x000fea0003800200 */
.L_x_522:
[----:B------:R-:W-:Y:S01]  /*2720*/  BAR.SYNC.DEFER_BLOCKING 0x0 ;  /* 0x0000000000007b1d */ /* 0x000fe20000010000 */
[----:B------:R-:W-:-:S13]  /*2730*/  ISETP.NE.AND P2, PT, R2, RZ, PT ;  /* 0x000000ff0200720c */ /* 0x000fda0003f45270 */
[----:B------:R-:W-:Y:S05]  /*2740*/  @P2 BRA `(.L_x_499) ;  /* 0x0000003000502947 */ /* 0x000fea0003800000 */
[C---:B------:R-:W-:Y:S01]  /*2750*/  ISETP.GE.AND P0, PT, R3.reuse, 0x21, PT ;  /* 0x000000210300780c */ /* 0x040fe20003f06270 */
[----:B------:R-:W-:Y:S01]  /*2760*/  IMAD.MOV.U32 R2, RZ, RZ, R6 ;  /* 0x000000ffff027224 */ /* 0x000fe200078e0006 */
[C---:B------:R-:W-:Y:S01]  /*2770*/  ISETP.GE.AND P5, PT, R3.reuse, 0x41, PT ;  /* 0x000000410300780c */ /* 0x040fe20003fa6270 */
[----:B0-----:R-:W-:Y:S01]  /*2780*/  IMAD.MOV.U32 R11, RZ, RZ, R7 ;  /* 0x000000ffff0b7224 */ /* 0x001fe200078e0007 */
[C---:B------:R-:W-:Y:S01]  /*2790*/  ISETP.GE.AND P4, PT, R3.reuse, 0x61, PT ;  /* 0x000000610300780c */ /* 0x040fe20003f86270 */
[----:B-1----:R-:W-:Y:S01]  /*27a0*/  IMAD.MOV.U32 R10, RZ, RZ, R8 ;  /* 0x000000ffff0a7224 */ /* 0x002fe200078e0008 */
[----:B------:R-:W-:-:S07]  /*27b0*/  ISETP.GE.AND P3, PT, R3, 0x81, PT ;  /* 0x000000810300780c */ /* 0x000fce0003f66270 */
[----:B------:R-:W-:Y:S06]  /*27c0*/  @!P0 BRA `(.L_x_524) ;  /* 0x00000000005c8947 */ /* 0x000fec0003800000 */
[----:B------:R-:W0:Y:S01]  /*27d0*/  S2UR UR5, SR_CgaCtaId ;  /* 0x00000000000579c3 */ /* 0x000e220000008800 */
[----:B------:R-:W-:Y:S01]  /*27e0*/  UMOV UR4, 0x400 ;  /* 0x0000040000047882 */ /* 0x000fe20000000000 */
[----:B------:R-:W-:Y:S01]  /*27f0*/  BSSY.RECONVERGENT B1, `(.L_x_524) ;  /* 0x0000014000017945 */ /* 0x000fe20003800200 */
[----:B0-----:R-:W-:-:S09]  /*2800*/  ULEA UR4, UR5, UR4, 0x18 ;  /* 0x0000000405047291 */ /* 0x001fd2000f8ec0ff */
[----:B----4-:R-:W0:Y:S04]  /*2810*/  LDS R5, [UR4+0x18] ;  /* 0x00001804ff057984 */ /* 0x010e280008000800 */
[----:B---3--:R-:W1:Y:S01]  /*2820*/  LDS.64 R12, [UR4+0x20] ;  /* 0x00002004ff0c7984 */ /* 0x008e620008000a00 */
        /* <DEDUP_REMOVED lines=16> */
.L_x_525:
[----:B------:R-:W-:Y:S05]  /*2930*/  BSYNC.RECONVERGENT B1 ;  /* 0x0000000000017941 */ /* 0x000fea0003800200 */
.L_x_524:
[----:B----4-:R-:W-:Y:S02]  /*2940*/  IMAD.MOV.U32 R4, RZ, RZ, R2 ;  /* 0x000000ffff047224 */ /* 0x010fe400078e0002 */
[----:B--2---:R-:W-:Y:S02]  /*2950*/  IMAD.MOV.U32 R9, RZ, RZ, R11 ;  /* 0x000000ffff097224 */ /* 0x004fe400078e000b */
[----:B------:R-:W-:Y:S01]  /*2960*/  IMAD.MOV.U32 R8, RZ, RZ, R10 ;  /* 0x000000ffff087224 */ /* 0x000fe200078e000a */
[----:B------:R-:W-:Y:S06]  /*2970*/  @!P5 BRA `(.L_x_526) ;  /* 0x00000000005cd947 */ /* 0x000fec0003800000 */
[----:B------:R-:W0:Y:S01]  /*2980*/  S2UR UR5, SR_CgaCtaId ;  /* 0x00000000000579c3 */ /* 0x000e220000008800 */
[----:B------:R-:W-:Y:S01]  /*2990*/  UMOV UR4, 0x400 ;  /* 0x0000040000047882 */ /* 0x000fe20000000000 */
[----:B------:R-:W-:Y:S01]  /*29a0*/  BSSY.RECONVERGENT B1, `(.L_x_526) ;  /* 0x0000014000017945 */ /* 0x000fe20003800200 */
[----:B0-----:R-:W-:-:S09]  /*29b0*/  ULEA UR4, UR5, UR4, 0x18 ;  /* 0x0000000405047291 */ /* 0x001fd2000f8ec0ff */
[----:B------:R-:W0:Y:S04]  /*29c0*/  LDS R5, [UR4+0x28] ;  /* 0x00002804ff057984 */ /* 0x000e280008000800 */
[----:B------:R-:W1:Y:S01]  /*29d0*/  LDS.64 R6, [UR4+0x30] ;  /* 0x00003004ff067984 */ /* 0x000e620008000a00 */
        /* <DEDUP_REMOVED lines=16> */
.L_x_527:
[----:B------:R-:W-:Y:S05]  /*2ae0*/  BSYNC.RECONVERGENT B1 ;  /* 0x0000000000017941 */ /* 0x000fea0003800200 */
.L_x_526:
        /* <DEDUP_REMOVED lines=29> */
.L_x_529:
[----:B------:R-:W-:Y:S05]  /*2cc0*/  BSYNC.RECONVERGENT B1 ;  /* 0x0000000000017941 */ /* 0x000fea0003800200 */
.L_x_528:
        /* <DEDUP_REMOVED lines=26> */
.L_x_531:
[----:B------:R-:W-:Y:S05]  /*2e70*/  BSYNC.RECONVERGENT B1 ;  /* 0x0000000000017941 */ /* 0x000fea0003800200 */
.L_x_530:
        /* <DEDUP_REMOVED lines=26> */
.L_x_533:
[----:B------:R-:W-:Y:S05]  /*3020*/  BSYNC.RECONVERGENT B1 ;  /* 0x0000000000017941 */ /* 0x000fea0003800200 */
.L_x_532:
        /* <DEDUP_REMOVED lines=26> */
.L_x_535:
[----:B------:R-:W-:Y:S05]  /*31d0*/  BSYNC.RECONVERGENT B1 ;  /* 0x0000000000017941 */ /* 0x000fea0003800200 */
.L_x_534:
        /* <DEDUP_REMOVED lines=27> */
.L_x_467:
[----:B------:R-:W0:Y:S01]  /*3390*/  S2R R2, SR_TID.X ;  /* 0x0000000000027919 */ /* 0x000e220000002100 */
[----:B------:R-:W1:Y:S01]  /*33a0*/  LDCU.128 UR12, c[0x0][0x380] ;  /* 0x00007000ff0c77ac */ /* 0x000e620008000c00 */
[----:B------:R-:W-:Y:S02]  /*33b0*/  SHF.R.S32.HI R12, RZ, 0x1f, R5 ;  /* 0x0000001fff0c7819 */ /* 0x000fe40000011405 */
[----:B0-----:R-:W-:-:S04]  /*33c0*/  IADD3 R3, P0, PT, R5, R2, RZ ;  /* 0x0000000205037210 */ /* 0x001fc80007f1e0ff */
[----:B-1----:R-:W-:Y:S01]  /*33d0*/  LEA R6, P1, R3, UR12, 0x2 ;  /* 0x0000000c03067c11 */ /* 0x002fe2000f8210ff */
[----:B------:R-:W-:-:S05]  /*33e0*/  IMAD.X R8, RZ, RZ, R12, P0 ;  /* 0x000000ffff087224 */ /* 0x000fca00000e060c */
[----:B------:R-:W-:-:S05]  /*33f0*/  LEA.HI.X R7, R3, UR13, R8, 0x2, P1 ;  /* 0x0000000d03077c11 */ /* 0x000fca00088f1408 */
[----:B------:R-:W2:Y:S04]  /*3400*/  LDG.E R8, desc[UR10][R6.64] ;  /* 0x0000000a06087981 */ /* 0x000ea8000c1e1900 */
[----:B------:R-:W2:Y:S04]  /*3410*/  LDG.E R9, desc[UR10][R6.64+0x400] ;  /* 0x0004000a06097981 */ /* 0x000ea8000c1e1900 */
[----:B------:R-:W3:Y:S04]  /*3420*/  LDG.E R10, desc[UR10][R6.64+0x800] ;  /* 0x0008000a060a7981 */ /* 0x000ee8000c1e1900 */
[----:B------:R-:W4:Y:S04]  /*3430*/  LDG.E R11, desc[UR10][R6.64+0xc00] ;  /* 0x000c000a060b7981 */ /* 0x000f28000c1e1900 */
[----:B------:R0:W5:Y:S02]  /*3440*/  LDG.E R3, desc[UR10][R6.64+0x1000] ;  /* 0x0010000a06037981 */ /* 0x000164000c1e1900 */
[----:B0-----:R-:W-:-:S02]  /*3450*/  LOP3.LUT R6, R2, 0x400, RZ, 0xfc, !PT ;  /* 0x0000040002067812 */ /* 0x001fc400078efcff */
[----:B--2---:R-:W-:-:S04]  /*3460*/  FSETP.GEU.AND P0, PT, R8, R9, PT ;  /* 0x000000090800720b */ /* 0x004fc80003f0e000 */
[----:B------:R-:W-:-:S04]  /*3470*/  FSEL R9, R8, R9, P0 ;  /* 0x0000000908097208 */ /* 0x000fc80000000000 */
[----:B---3--:R-:W-:-:S04]  /*3480*/  FSETP.GEU.AND P2, PT, R9, R10, PT ;  /* 0x0000000a0900720b */ /* 0x008fc80003f4e000 */
[----:B------:R-:W-:Y:S01]  /*3490*/  FSEL R10, R9, R10, P2 ;  /* 0x0000000a090a7208 */ /* 0x000fe20001000000 */
[----:B------:R-:W-:-:S03]  /*34a0*/  VIADD R9, R2, 0x200 ;  /* 0x0000020002097836 */ /* 0x000fc60000000000 */
[----:B----4-:R-:W-:-:S04]  /*34b0*/  FSETP.GEU.AND P3, PT, R10, R11, PT ;  /* 0x0000000b0a00720b */ /* 0x010fc80003f6e000 */
[----:B------:R-:W-:Y:S01]  /*34c0*/  FSEL R10, R10, R11, P3 ;  /* 0x0000000b0a0a7208 */ /* 0x000fe20001800000 */
[----:B------:R-:W-:-:S03]  /*34d0*/  VIADD R11, R2, 0x100 ;  /* 0x00000100020b7836 */ /* 0x000fc60000000000 */
[----:B-----5:R-:W-:Y:S02]  /*34e0*/  FSETP.GEU.AND P1, PT, R10, R3, PT ;  /* 0x000000030a00720b */ /* 0x020fe40003f2e000 */
[C---:B------:R-:W-:Y:S02]  /*34f0*/  @P2 SEL R9, R2.reuse, R11, P0 ;  /* 0x0000000b02092207 */ /* 0x040fe40000000000 */
[----:B------:R-:W-:Y:S01]  /*3500*/  IADD3 R8, P2, PT, R5, UR14, RZ ;  /* 0x0000000e05087c10 */ /* 0x000fe2000ff5e0ff */
[----:B------:R-:W-:-:S03]  /*3510*/  @!P3 VIADD R9, R2, 0x300 ;  /* 0x000003000209b836 */ /* 0x000fc60000000000 */
[----:B------:R-:W-:Y:S02]  /*3520*/  IADD3.X R7, PT, PT, R12, UR15, RZ, P2, !PT ;  /* 0x0000000f0c077c10 */ /* 0x000fe400097fe4ff */
[----:B------:R-:W-:Y:S02]  /*3530*/  ISETP.LE.AND P2, PT, R4, UR6, PT ;  /* 0x0000000604007c0c */ /* 0x000fe4000bf43270 */
[----:B------:R-:W-:Y:S02]  /*3540*/  IADD3 R5, P3, PT, R6, R8, RZ ;  /* 0x0000000806057210 */ /* 0x000fe40007f7e0ff */
[C---:B------:R-:W-:Y:S02]  /*3550*/  @P1 ISETP.GE.U32.AND P0, PT, R9.reuse, R6, PT ;  /* 0x000000060900120c */ /* 0x040fe40003f06070 */
[----:B------:R-:W-:Y:S01]  /*3560*/  @P1 IADD3 R8, P4, PT, R9, R8, RZ ;  /* 0x0000000809081210 */ /* 0x000fe20007f9e0ff */
[----:B------:R-:W-:Y:S01]  /*3570*/  IMAD.X R6, RZ, RZ, R7, P3 ;  /* 0x000000ffff067224 */ /* 0x000fe200018e0607 */
[----:B------:R-:W-:-:S03]  /*3580*/  @P1 ISETP.GE.U32.AND.EX P0, PT, RZ, RZ, PT, P0 ;  /* 0x000000ffff00120c */ /* 0x000fc60003f06100 */
        /* <DEDUP_REMOVED lines=17> */
[----:B------:R-:W-:-:S05]  /*36a0*/  IMAD.MOV.U32 R11, RZ, RZ, 0x500 ;  /* 0x00000500ff0b7424 */ /* 0x000fca00078e00ff */
[----:B------:R-:W2:Y:S01]  /*36b0*/  ATOMG.E.ADD.STRONG.GPU PT, R7, desc[UR10][R8.64], R11 ;  /* 0x8000000b080779a8 */ /* 0x000ea200081ef10a */
[----:B------:R-:W0:Y:S01]  /*36c0*/  S2UR UR5, SR_CgaCtaId ;  /* 0x00000000000579c3 */ /* 0x000e220000008800 */
[----:B------:R-:W-:Y:S02]  /*36d0*/  UMOV UR4, 0x400 ;  /* 0x0000040000047882 */ /* 0x000fe40000000000 */
[----:B0-----:R-:W-:Y:S01]  /*36e0*/  ULEA UR4, UR5, UR4, 0x18 ;  /* 0x0000000405047291 */ /* 0x001fe2000f8ec0ff */
[----:B--2---:R-:W-:-:S08]  /*36f0*/  VIADD R7, R7, UR6 ;  /* 0x0000000607077c36 */ /* 0x004fd00008000000 */
[----:B------:R0:W-:Y:S03]  /*3700*/  STS [UR4+0x98], R7 ;  /* 0x00009807ff007988 */ /* 0x0001e60008000804 */
.L_x_538:
[----:B------:R-:W-:Y:S05]  /*3710*/  BSYNC.RECONVERGENT B1 ;  /* 0x0000000000017941 */ /* 0x000fea0003800200 */
.L_x_537:
[----:B------:R-:W1:Y:S08]  /*3720*/  S2UR UR5, SR_CgaCtaId ;  /* 0x00000000000579c3 */ /* 0x000e700000008800 */
[----:B------:R-:W-:Y:S06]  /*3730*/  BAR.SYNC.DEFER_BLOCKING 0x0 ;  /* 0x0000000000007b1d */ /* 0x000fec0000010000 */
[----:B------:R-:W-:-:S02]  /*3740*/  UMOV UR4, 0x400 ;  /* 0x0000040000047882 */ /* 0x000fc40000000000 */
[----:B-1----:R-:W-:-:S06]  /*3750*/  ULEA UR4, UR5, UR4, 0x18 ;  /* 0x0000000405047291 */ /* 0x002fcc000f8ec0ff */
[----:B0-----:R-:W-:-:S05]  /*3760*/  IMAD.U32 R7, RZ, RZ, UR4 ;  /* 0x00000004ff077e24 */ /* 0x001fca000f8e00ff */
[----:B------:R-:W0:Y:S02]  /*3770*/  LDS R11, [R7+0x98] ;  /* 0x00009800070b7984 */ /* 0x000e240000000800 */
[----:B0-----:R-:W-:-:S05]  /*3780*/  VIADD R13, R11, 0x500 ;  /* 0x000005000b0d7836 */ /* 0x001fca0000000000 */
[----:B------:R-:W-:-:S13]  /*3790*/  ISETP.GT.AND P0, PT, R13, R4, PT ;  /* 0x000000040d00720c */ /* 0x000fda0003f04270 */
[----:B------:R-:W-:Y:S05]  /*37a0*/  @P0 BRA `(.L_x_539) ;  /* 0x00000004004c0947 */ /* 0x000fea0003800000 */
[----:B------:R-:W-:Y:S01]  /*37b0*/  BSSY.RECONVERGENT B1, `(.L_x_539) ;  /* 0x0000052000017945 */ /* 0x000fe20003800200 */
[----:B------:R-:W-:Y:S01]  /*37c0*/  IMAD.MOV.U32 R12, RZ, RZ, R3 ;  /* 0x000000ffff0c7224 */ /* 0x000fe200078e0003 */
[----:B------:R-:W0:Y:S01]  /*37d0*/  LDCU UR7, c[0x0][0x398] ;  /* 0x00007300ff0777ac */ /* 0x000e220008000800 */
[----:B------:R-:W-:Y:S02]  /*37e0*/  IMAD.MOV.U32 R16, RZ, RZ, R5 ;  /* 0x000000ffff107224 */ /* 0x000fe400078e0005 */
[----:B------:R-:W-:Y:S01]  /*37f0*/  IMAD.MOV.U32 R23, RZ, RZ, R6 ;  /* 0x000000ffff177224 */ /* 0x000fe200078e0006 */
[----:B------:R-:W1:Y:S06]  /*3800*/  LDCU.128 UR12, c[0x0][0x380] ;  /* 0x00007000ff0c77ac */ /* 0x000e6c0008000c00 */
.L_x_542:
[----:B------:R-:W-:-:S04]  /*3810*/  IADD3 R21, P0, PT, R2, R11, RZ ;  /* 0x0000000b02157210 */ /* 0x000fc80007f1e0ff */
[----:B------:R-:W-:Y:S02]  /*3820*/  LEA.HI.X.SX32 R20, R11, RZ, 0x1, P0 ;  /* 0x000000ff0b147211 */ /* 0x000fe400000f0eff */
[----:B-1----:R-:W-:-:S04]  /*3830*/  LEA R4, P0, R21, UR12, 0x2 ;  /* 0x0000000c15047c11 */ /* 0x002fc8000f8010ff */
[----:B------:R-:W-:-:S05]  /*3840*/  LEA.HI.X R5, R21, UR13, R20, 0x2, P0 ;  /* 0x0000000d15057c11 */ /* 0x000fca00080f1414 */
[----:B------:R-:W2:Y:S04]  /*3850*/  LDG.E R11, desc[UR10][R4.64] ;  /* 0x0000000a040b7981 */ /* 0x000ea8000c1e1900 */
[----:B------:R-:W3:Y:S04]  /*3860*/  LDG.E R14, desc[UR10][R4.64+0x400] ;  /* 0x0004000a040e7981 */ /* 0x000ee8000c1e1900 */
[----:B------:R-:W4:Y:S04]  /*3870*/  LDG.E R13, desc[UR10][R4.64+0x800] ;  /* 0x0008000a040d7981 */ /* 0x000f28000c1e1900 */
[----:B------:R-:W4:Y:S01]  /*3880*/  LDG.E R10, desc[UR10][R4.64+0xc00] ;  /* 0x000c000a040a7981 */ /* 0x000f22000c1e1900 */
[----:B------:R-:W-:-:S03]  /*3890*/  IADD3 R21, P0, PT, R21, UR14, RZ ;  /* 0x0000000e15157c10 */ /* 0x000fc6000ff1e0ff */
[----:B------:R1:W5:Y:S01]  /*38a0*/  LDG.E R3, desc[UR10][R4.64+0x1000] ;  /* 0x0010000a04037981 */ /* 0x000362000c1e1900 */
[----:B------:R-:W-:Y:S01]  /*38b0*/  IADD3.X R20, PT, PT, R20, UR15, RZ, P0, !PT ;  /* 0x0000000f14147c10 */ /* 0x000fe200087fe4ff */
[----:B------:R-:W-:Y:S01]  /*38c0*/  BSSY.RECONVERGENT B2, `(.L_x_540) ;  /* 0x000002a000027945 */ /* 0x000fe20003800200 */
[----:B------:R-:W-:Y:S01]  /*38d0*/  BAR.SYNC.DEFER_BLOCKING 0x0 ;  /* 0x0000000000007b1d */ /* 0x000fe20000010000 */
[C---:B------:R-:W-:Y:S02]  /*38e0*/  IADD3 R18, P3, PT, R21.reuse, 0x100, RZ ;  /* 0x0000010015127810 */ /* 0x040fe40007f7e0ff */
[C---:B------:R-:W-:Y:S02]  /*38f0*/  IADD3 R17, P4, PT, R21.reuse, 0x200, RZ ;  /* 0x0000020015117810 */ /* 0x040fe40007f9e0ff */
[----:B-1----:R-:W-:Y:S01]  /*3900*/  IADD3 R5, P6, PT, R21, 0x400, RZ ;  /* 0x0000040015057810 */ /* 0x002fe20007fde0ff */
[----:B------:R-:W-:Y:S01]  /*3910*/  IMAD.X R19, RZ, RZ, R20, P3 ;  /* 0x000000ffff137224 */ /* 0x000fe200018e0614 */
[----:B------:R-:W-:-:S03]  /*3920*/  ISETP.NE.AND P3, PT, R2, RZ, PT ;  /* 0x000000ff0200720c */ /* 0x000fc60003f65270 */
        /* <DEDUP_REMOVED lines=9> */
[--C-:B------:R-:W-:Y:S02]  /*39c0*/  IMAD.X R16, RZ, RZ, R20.reuse, P4 ;  /* 0x000000ffff107224 */ /* 0x100fe400020e0614 */
[----:B------:R-:W-:Y:S01]  /*39d0*/  IMAD.X R15, RZ, RZ, R20, P5 ;  /* 0x000000ffff0f7224 */ /* 0x000fe200028e0614 */
[----:B------:R-:W-:-:S07]  /*39e0*/  @P2 SEL R20, R23, R20, P0 ;  /* 0x0000001417142207 */ /* 0x000fce0000000000 */
        /* <DEDUP_REMOVED lines=10> */
[----:B------:R-:W-:Y:S02]  /*3a90*/  @P2 FSEL R13, R14, R13, P0 ;  /* 0x0000000d0e0d2208 */ /* 0x000fe40000000000 */
[----:B------:R-:W-:Y:S02]  /*3aa0*/  @P2 SEL R17, R18, R17, P0 ;  /* 0x0000001112112207 */ /* 0x000fe40000000000 */
[----:B------:R-:W-:Y:S02]  /*3ab0*/  FSETP.GEU.AND P1, PT, R13, R10, PT ;  /* 0x0000000a0d00720b */ /* 0x000fe40003f2e000 */
[----:B------:R-:W-:Y:S01]  /*3ac0*/  @P2 SEL R16, R19, R16, P0 ;  /* 0x0000001013102207 */ /* 0x000fe20000000000 */
[----:B------:R-:W-:Y:S10]  /*3ad0*/  @P3 BRA `(.L_x_541) ;  /* 0x0000000000203947 */ /* 0x000ff40003800000 */
[----:B------:R-:W-:-:S05]  /*3ae0*/  IMAD.MOV.U32 R11, RZ, RZ, 0x500 ;  /* 0x00000500ff0b7424 */ /* 0x000fca00078e00ff */
[----:B------:R-:W2:Y:S01]  /*3af0*/  ATOMG.E.ADD.STRONG.GPU PT, R4, desc[UR10][R8.64], R11 ;  /* 0x8000000b080479a8 */ /* 0x000ea200081ef10a */
[----:B------:R-:W1:Y:S01]  /*3b00*/  S2UR UR5, SR_CgaCtaId ;  /* 0x00000000000579c3 */ /* 0x000e620000008800 */
[----:B------:R-:W-:Y:S02]  /*3b10*/  UMOV UR4, 0x400 ;  /* 0x0000040000047882 */ /* 0x000fe40000000000 */
[----:B-1----:R-:W-:-:S06]  /*3b20*/  ULEA UR4, UR5, UR4, 0x18 ;  /* 0x0000000405047291 */ /* 0x002fcc000f8ec0ff */
[----:B------:R-:W-:Y:S02]  /*3b30*/  IMAD.U32 R7, RZ, RZ, UR4 ;  /* 0x00000004ff077e24 */ /* 0x000fe4000f8e00ff */
[----:B--2---:R-:W-:-:S05]  /*3b40*/  VIADD R4, R4, UR6 ;  /* 0x0000000604047c36 */ /* 0x004fca0008000000 */
[----:B------:R1:W-:Y:S02]  /*3b50*/  STS [R7+0x98], R4 ;  /* 0x0000980407007388 */ /* 0x0003e40000000800 */
.L_x_541:
[----:B0-----:R-:W-:Y:S05]  /*3b60*/  BSYNC.RECONVERGENT B2 ;  /* 0x0000000000027941 */ /* 0x001fea0003800200 */
.L_x_540:
[----:B------:R-:W-:Y:S01]  /*3b70*/  BAR.SYNC.DEFER_BLOCKING 0x0 ;  /* 0x0000000000007b1d */ /* 0x000fe20000010000 */
[----:B------:R-:W-:Y:S01]  /*3b80*/  @P1 ISETP.GE.U32.AND P0, PT, R17, R12, PT ;  /* 0x0000000c1100120c */ /* 0x000fe20003f06070 */
[----:B-1----:R-:W-:-:S03]  /*3b90*/  IMAD.U32 R4, RZ, RZ, UR7 ;  /* 0x00000007ff047e24 */ /* 0x002fc6000f8e00ff */
[----:B------:R-:W-:-:S04]  /*3ba0*/  @P1 ISETP.GE.AND.EX P0, PT, R16, R15, PT, P0 ;  /* 0x0000000f1000120c */ /* 0x000fc80003f06300 */
[----:B------:R-:W-:-:S04]  /*3bb0*/  @P1 FSETP.LT.OR P0, PT, R10, R13, !P0 ;  /* 0x0000000d0a00120b */ /* 0x000fc80004701400 */
[----:B------:R-:W-:Y:S02]  /*3bc0*/  @P1 FSEL R10, R13, R10, P0 ;  /* 0x0000000a0d0a1208 */ /* 0x000fe40000000000 */
[----:B------:R-:W-:Y:S02]  /*3bd0*/  @P1 SEL R12, R17, R12, P0 ;  /* 0x0000000c110c1207 */ /* 0x000fe40000000000 */
[----:B-----5:R-:W-:Y:S02]  /*3be0*/  FSETP.GEU.AND P2, PT, R10, R3, PT ;  /* 0x000000030a00720b */ /* 0x020fe40003f4e000 */
[----:B------:R-:W-:Y:S01]  /*3bf0*/  @P1 SEL R15, R16, R15, P0 ;  /* 0x0000000f100f1207 */ /* 0x000fe20000000000 */
[----:B------:R-:W0:Y:S10]  /*3c00*/  LDS R11, [R7+0x98] ;  /* 0x00009800070b7984 */ /* 0x000e340000000800 */
        /* <DEDUP_REMOVED lines=8> */
[----:B------:R-:W-:Y:S02]  /*3c90*/  IMAD.MOV.U32 R23, RZ, RZ, R6 ;  /* 0x000000ffff177224 */ /* 0x000fe400078e0006 */
[----:B0-----:R-:W-:-:S05]  /*3ca0*/  VIADD R13, R11, 0x500 ;  /* 0x000005000b0d7836 */ /* 0x001fca0000000000 */
[----:B------:R-:W-:-:S13]  /*3cb0*/  ISETP.GT.AND P0, PT, R13, R4, PT ;  /* 0x000000040d00720c */ /* 0x000fda0003f04270 */
[----:B------:R-:W-:Y:S05]  /*3cc0*/  @!P0 BRA `(.L_x_542) ;  /* 0xfffffff800d08947 */ /* 0x000fea000383ffff */
[----:B------:R-:W-:Y:S05]  /*3cd0*/  BSYNC.RECONVERGENT B1 ;  /* 0x0000000000017941 */ /* 0x000fea0003800200 */
.L_x_539:
[----:B------:R-:W-:Y:S01]  /*3ce0*/  ISETP.GE.AND P0, PT, R11, R4, PT ;  /* 0x000000040b00720c */ /* 0x000fe20003f06270 */
[----:B------:R-:W0:Y:S01]  /*3cf0*/  LDCU.64 UR6, c[0x0][0x388] ;  /* 0x00007100ff0677ac */ /* 0x000e220008000a00 */
[----:B------:R-:W-:Y:S01]  /*3d00*/  BSSY.RECONVERGENT B1, `(.L_x_536) ;  /* 0x0000097000017945 */ /* 0x000fe20003800200 */
[----:B------:R-:W1:Y:S10]  /*3d10*/  LDCU.64 UR4, c[0x0][0x388] ;  /* 0x00007100ff0477ac */ /* 0x000e740008000a00 */
[----:B------:R-:W-:Y:S05]  /*3d20*/  @P0 BRA `(.L_x_543) ;  /* 0x0000000800500947 */ /* 0x000fea0003800000 */
[----:B------:R-:W-:-:S05]  /*3d30*/  IMAD.IADD R7, R4, 0x1, -R11 ;  /* 0x0000000104077824 */ /* 0x000fca00078e0a0b */
[----:B------:R-:W-:-:S13]  /*3d40*/  ISETP.GE.AND P0, PT, R2, R7, PT ;  /* 0x000000070200720c */ /* 0x000fda0003f06270 */
[----:B------:R-:W-:Y:S05]  /*3d50*/  @P0 BRA `(.L_x_543) ;  /* 0x0000000800440947 */ /* 0x000fea0003800000 */
[----:B------:R-:W-:Y:S01]  /*3d60*/  LOP3.LUT R8, RZ, R2, RZ, 0x33, !PT ;  /* 0x00000002ff087212 */ /* 0x000fe200078e33ff */
[----:B------:R-:W-:Y:S03]  /*3d70*/  BSSY.RECONVERGENT B2, `(.L_x_544) ;  /* 0x000002a000027945 */ /* 0x000fe60003800200 */
[----:B------:R-:W-:-:S04]  /*3d80*/  IADD3 R14, PT, PT, -R11, R4, R8 ;  /* 0x000000040b0e7210 */ /* 0x000fc80007ffe108 */
[----:B------:R-:W-:-:S04]  /*3d90*/  LOP3.LUT R4, R14, 0x300, RZ, 0xc0, !PT ;  /* 0x000003000e047812 */ /* 0x000fc800078ec0ff */
[----:B------:R-:W-:Y:S01]  /*3da0*/  ISETP.NE.AND P0, PT, R4, 0x300, PT ;  /* 0x000003000400780c */ /* 0x000fe20003f05270 */
[----:B------:R-:W-:-:S12]  /*3db0*/  IMAD.MOV.U32 R4, RZ, RZ, R2 ;  /* 0x000000ffff047224 */ /* 0x000fd800078e0002 */
[----:B------:R-:W-:Y:S05]  /*3dc0*/  @!P0 BRA `(.L_x_545) ;  /* 0x0000000000908947 */ /* 0x000fea0003800000 */
[----:B------:R-:W2:Y:S01]  /*3dd0*/  LDC.64 R8, c[0x0][0x380] ;  /* 0x0000e000ff087b82 */ /* 0x000ea20000000a00 */
[----:B------:R-:W-:Y:S01]  /*3de0*/  LEA.HI R4, R14, 0x1, RZ, 0x18 ;  /* 0x000000010e047811 */ /* 0x000fe200078fc0ff */
[----:B------:R-:W-:-:S03]  /*3df0*/  IMAD.IADD R15, R2, 0x1, R11 ;  /* 0x00000001020f7824 */ /* 0x000fc600078e020b */
[----:B------:R-:W-:Y:S01]  /*3e00*/  LOP3.LUT R10, R4, 0x3, RZ, 0xc0, !PT ;  /* 0x00000003040a7812 */ /* 0x000fe200078ec0ff */
[----:B------:R-:W-:-:S04]  /*3e10*/  IMAD.MOV.U32 R4, RZ, RZ, R2 ;  /* 0x000000ffff047224 */ /* 0x000fc800078e0002 */
[----:B------:R-:W-:-:S07]  /*3e20*/  IMAD.MOV R10, RZ, RZ, -R10 ;  /* 0x000000ffff0a7224 */ /* 0x000fce00078e0a0a */
.L_x_548:
[----:B--2---:R-:W-:-:S06]  /*3e30*/  IMAD.WIDE R12, R15, 0x4, R8 ;  /* 0x000000040f0c7825 */ /* 0x004fcc00078e0208 */
[----:B------:R-:W2:Y:S01]  /*3e40*/  LDG.E R13, desc[UR10][R12.64] ;  /* 0x0000000a0c0d7981 */ /* 0x000ea2000c1e1900 */
[C---:B-1----:R-:W-:Y:S01]  /*3e50*/  IADD3 R19, P1, PT, R15.reuse, UR4, RZ ;  /* 0x000000040f137c10 */ /* 0x042fe2000ff3e0ff */
[----:B------:R-:W-:Y:S01]  /*3e60*/  VIADD R10, R10, 0x1 ;  /* 0x000000010a0a7836 */ /* 0x000fe20000000000 */
[----:B------:R-:W-:Y:S01]  /*3e70*/  BSSY.RECONVERGENT B3, `(.L_x_546) ;  /* 0x0000016000037945 */ /* 0x000fe20003800200 */
[----:B------:R-:W-:Y:S01]  /*3e80*/  IMAD.MOV.U32 R16, RZ, RZ, R5 ;  /* 0x000000ffff107224 */ /* 0x000fe200078e0005 */
[----:B------:R-:W-:Y:S01]  /*3e90*/  LEA.HI.X.SX32 R20, R15, UR5, 0x1, P1 ;  /* 0x000000050f147c11 */ /* 0x000fe200088f0eff */
[----:B------:R-:W-:Y:S01]  /*3ea0*/  IMAD.MOV.U32 R17, RZ, RZ, R6 ;  /* 0x000000ffff117224 */ /* 0x000fe200078e0006 */
[----:B------:R-:W-:Y:S01]  /*3eb0*/  ISETP.NE.AND P2, PT, R10, RZ, PT ;  /* 0x000000ff0a00720c */ /* 0x000fe20003f45270 */
[----:B------:R-:W-:Y:S02]  /*3ec0*/  IMAD.MOV.U32 R18, RZ, RZ, R3 ;  /* 0x000000ffff127224 */ /* 0x000fe400078e0003 */
        /* <DEDUP_REMOVED lines=16> */
.L_x_547:
[----:B0-----:R-:W-:Y:S05]  /*3fd0*/  BSYNC.RECONVERGENT B3 ;  /* 0x0000000000037941 */ /* 0x001fea0003800200 */
.L_x_546:
[----:B------:R-:W-:Y:S02]  /*3fe0*/  VIADD R4, R4, 0x100 ;  /* 0x0000010004047836 */ /* 0x000fe40000000000 */
[----:B------:R-:W-:Y:S01]  /*3ff0*/  VIADD R15, R15, 0x100 ;  /* 0x000001000f0f7836 */ /* 0x000fe20000000000 */
[----:B------:R-:W-:Y:S06]  /*4000*/  @P2 BRA `(.L_x_548) ;  /* 0xfffffffc00882947 */ /* 0x000fec000383ffff */
.L_x_545:
[----:B01----:R-:W-:Y:S05]  /*4010*/  BSYNC.RECONVERGENT B2 ;  /* 0x0000000000027941 */ /* 0x003fea0003800200 */
.L_x_544:
[----:B------:R-:W-:-:S13]  /*4020*/  ISETP.GE.U32.AND P0, PT, R14, 0x300, PT ;  /* 0x000003000e00780c */ /* 0x000fda0003f06070 */
[----:B------:R-:W-:Y:S05]  /*4030*/  @!P0 BRA `(.L_x_543) ;  /* 0x00000004008c8947 */ /* 0x000fea0003800000 */
[----:B------:R-:W0:Y:S01]  /*4040*/  LDC.64 R8, c[0x0][0x380] ;  /* 0x0000e000ff087b82 */ /* 0x000e220000000a00 */
[----:B------:R-:W-:-:S04]  /*4050*/  IMAD.IADD R11, R4, 0x1, R11 ;  /* 0x00000001040b7824 */ /* 0x000fc800078e020b */
[C---:B------:R-:W-:Y:S02]  /*4060*/  VIADD R20, R11.reuse, 0x100 ;  /* 0x000001000b147836 */ /* 0x040fe40000000000 */
[C---:B------:R-:W-:Y:S02]  /*4070*/  VIADD R19, R11.reuse, 0x200 ;  /* 0x000002000b137836 */ /* 0x040fe40000000000 */
[----:B------:R-:W-:Y:S01]  /*4080*/  VIADD R18, R11, 0x300 ;  /* 0x000003000b127836 */ /* 0x000fe20000000000 */
[----:B0-----:R-:W-:-:S05]  /*4090*/  IADD3 R8, P0, PT, R8, 0x800, RZ ;  /* 0x0000080008087810 */ /* 0x001fca0007f1e0ff */
[----:B------:R-:W-:-:S08]  /*40a0*/  IMAD.X R9, RZ, RZ, R9, P0 ;  /* 0x000000ffff097224 */ /* 0x000fd000000e0609 */
.L_x_557:
[----:B------:R-:W-:-:S05]  /*40b0*/  IMAD.WIDE R14, R11, 0x4, R8 ;  /* 0x000000040b0e7825 */ /* 0x000fca00078e0208 */
[----:B------:R-:W2:Y:S04]  /*40c0*/  LDG.E R24, desc[UR10][R14.64+-0x800] ;  /* 0xfff8000a0e187981 */ /* 0x000ea8000c1e1900 */
[----:B------:R0:W5:Y:S04]  /*40d0*/  LDG.E R26, desc[UR10][R14.64+-0x400] ;  /* 0xfffc000a0e1a7981 */ /* 0x000168000c1e1900 */
        /* <DEDUP_REMOVED lines=21> */
.L_x_550:
[----:B------:R-:W-:Y:S05]  /*4230*/  BSYNC.RECONVERGENT B2 ;  /* 0x0000000000027941 */ /* 0x000fea0003800200 */
.L_x_549:
        /* <DEDUP_REMOVED lines=19> */
.L_x_552:
[----:B------:R-:W-:Y:S05]  /*4370*/  BSYNC.RECONVERGENT B2 ;  /* 0x0000000000027941 */ /* 0x000fea0003800200 */
.L_x_551:
[----:B------:R-:W-:Y:S01]  /*4380*/  FSETP.GEU.AND P0, PT, R3, R10, PT ;  /* 0x0000000a0300720b */ /* 0x000fe20003f0e000 */
[----:B------:R-:W-:Y:S01]  /*4390*/  BSSY.RECONVERGENT B2, `(.L_x_553) ;  /* 0x0000013000027945 */ /* 0x000fe20003800200 */
[C---:B------:R-:W-:Y:S01]  /*43a0*/  IADD3 R16, P1, PT, R19.reuse, UR6, RZ ;  /* 0x0000000613107c10 */ /* 0x040fe2000ff3e0ff */
        /* <DEDUP_REMOVED lines=17> */
.L_x_554:
[----:B------:R-:W-:Y:S05]  /*44c0*/  BSYNC.RECONVERGENT B2 ;  /* 0x0000000000027941 */ /* 0x000fea0003800200 */
.L_x_553:
        /* <DEDUP_REMOVED lines=18> */
.L_x_556:
[----:B------:R-:W-:Y:S05]  /*45f0*/  BSYNC.RECONVERGENT B2 ;  /* 0x0000000000027941 */ /* 0x000fea0003800200 */
.L_x_555:
[----:B------:R-:W-:Y:S02]  /*4600*/  VIADD R4, R4, 0x400 ;  /* 0x0000040004047836 */ /* 0x000fe40000000000 */
[----:B------:R-:W-:Y:S02]  /*4610*/  VIADD R20, R20, 0x400 ;  /* 0x0000040014147836 */ /* 0x000fe40000000000 */
[----:B------:R-:W-:Y:S01]  /*4620*/  VIADD R19, R19, 0x400 ;  /* 0x0000040013137836 */ /* 0x000fe20000000000 */
[----:B------:R-:W-:Y:S01]  /*4630*/  ISETP.GE.AND P0, PT, R4, R7, PT ;  /* 0x000000070400720c */ /* 0x000fe20003f06270 */
[----:B------:R-:W-:Y:S02]  /*4640*/  VIADD R18, R18, 0x400 ;  /* 0x0000040012127836 */ /* 0x000fe40000000000 */
[----:B------:R-:W-:-:S10]  /*4650*/  VIADD R11, R11, 0x400 ;  /* 0x000004000b0b7836 */ /* 0x000fd40000000000 */
[----:B------:R-:W-:Y:S05]  /*4660*/  @!P0 BRA `(.L_x_557) ;  /* 0xfffffff800908947 */ /* 0x000fea000383ffff */
.L_x_543:
[----:B01----:R-:W-:Y:S05]  /*4670*/  BSYNC.RECONVERGENT B1 ;  /* 0x0000000000017941 */ /* 0x003fea0003800200 */
.L_x_536:
        /* <DEDUP_REMOVED lines=31> */
.L_x_559:
[----:B------:R-:W-:Y:S05]  /*4870*/  BSYNC.RECONVERGENT B1 ;  /* 0x0000000000017941 */ /* 0x000fea0003800200 */
.L_x_558:
        /* <DEDUP_REMOVED lines=24> */
.L_x_561:
[----:B------:R-:W-:Y:S05]  /*4a00*/  BSYNC.RECONVERGENT B1 ;  /* 0x0000000000017941 */ /* 0x000fea0003800200 */
.L_x_560:
[----:B---3--:R3:W4:Y:S01]  /*4a10*/  SHFL.DOWN PT, R10, R3, 0x4, 0x1f ;  /* 0x08801f00030a7f89 */ /* 0x00872200000e0000 */
[----:B------:R-:W-:Y:S01]  /*4a20*/  BSSY.RECONVERGENT B1, `(.L_x_562) ;  /* 0x0000017000017945 */ /* 0x000fe20003800200 */
[----:B0-----:R-:W-:Y:S02]  /*4a30*/  IMAD.MOV.U32 R4, RZ, RZ, R3 ;  /* 0x000000ffff047224 */ /* 0x001fe400078e0003 */
[----:B------:R3:W0:Y:S01]  /*4a40*/  SHFL.DOWN PT, R12, R5, 0x4, 0x1f ;  /* 0x08801f00050c7f89 */ /* 0x00062200000e0000 */
[----:B--2---:R-:W-:Y:S02]  /*4a50*/  IMAD.MOV.U32 R6, RZ, RZ, R5 ;  /* 0x000000ffff067224 */ /* 0x004fe400078e0005 */
[----:B------:R-:W-:Y:S01]  /*4a60*/  IMAD.MOV.U32 R7, RZ, RZ, R8 ;  /* 0x000000ffff077224 */ /* 0x000fe200078e0008 */
[----:B------:R3:W2:Y:S01]  /*4a70*/  SHFL.DOWN PT, R9, R8, 0x4, 0x1f ;  /* 0x08801f0008097f89 */ /* 0x0006a200000e0000 */
        /* <DEDUP_REMOVED lines=17> */
.L_x_563:
[----:B------:R-:W-:Y:S05]  /*4b90*/  BSYNC.RECONVERGENT B1 ;  /* 0x0000000000017941 */ /* 0x000fea0003800200 */
.L_x_562:
[----:B-1----:R1:W0:Y:S01]  /*4ba0*/  SHFL.DOWN PT, R11, R4, 0x8, 0x1f ;  /* 0x09001f00040b7f89 */ /* 0x00222200000e0000 */
[----:B------:R-:W-:Y:S01]  /*4bb0*/  BSSY.RECONVERGENT B1, `(.L_x_564) ;  /* 0x0000017000017945 */ /* 0x000fe20003800200 */
[----:B---3--:R-:W-:Y:S02]  /*4bc0*/  IMAD.MOV.U32 R3, RZ, RZ, R4 ;  /* 0x000000ffff037224 */ /* 0x008fe400078e0004 */
[----:B------:R1:W3:Y:S01]  /*4bd0*/  SHFL.DOWN PT, R13, R6, 0x8, 0x1f ;  /* 0x09001f00060d7f89 */ /* 0x0002e200000e0000 */
[----:B------:R-:W-:Y:S02]  /*4be0*/  IMAD.MOV.U32 R5, RZ, RZ, R6 ;  /* 0x000000ffff057224 */ /* 0x000fe400078e0006 */
[----:B--2---:R-:W-:Y:S01]  /*4bf0*/  IMAD.MOV.U32 R9, RZ, RZ, R7 ;  /* 0x000000ffff097224 */ /* 0x004fe200078e0007 */
[----:B------:R1:W2:Y:S01]  /*4c00*/  SHFL.DOWN PT, R8, R7, 0x8, 0x1f ;  /* 0x09001f0007087f89 */ /* 0x0002a200000e0000 */
[----:B------:R-:W-:Y:S05]  /*4c10*/  @P4 BRA `(.L_x_565) ;  /* 0x0000000000404947 */ /* 0x000fea0003800000 */
[----:B0-----:R-:W-:Y:S01]  /*4c20*/  FSETP.GEU.AND P0, PT, R4, R11, PT ;  /* 0x0000000b0400720b */ /* 0x001fe20003f0e000 */
[----:B------:R-:W-:Y:S02]  /*4c30*/  IMAD.MOV.U32 R3, RZ, RZ, R11 ;  /* 0x000000ffff037224 */ /* 0x000fe400078e000b */
[----:B---3--:R-:W-:Y:S02]  /*4c40*/  IMAD.MOV.U32 R5, RZ, RZ, R13 ;  /* 0x000000ffff057224 */ /* 0x008fe400078e000d */
        /* <DEDUP_REMOVED lines=13> */
.L_x_565:
[----:B------:R-:W-:Y:S05]  /*4d20*/  BSYNC.RECONVERGENT B1 ;  /* 0x0000000000017941 */ /* 0x000fea0003800200 */
.L_x_564:
[----:B-1----:R1:W1:Y:S01]  /*4d30*/  SHFL.DOWN PT, R4, R3, 0x10, 0x1f ;  /* 0x0a001f0003047f89 */ /* 0x00226200000e0000 */
[----:B------:R-:W-:Y:S01]  /*4d40*/  BSSY.RECONVERGENT B1, `(.L_x_566) ;  /* 0x0000017000017945 */ /* 0x000fe20003800200 */
[----:B------:R-:W-:Y:S02]  /*4d50*/  IMAD.MOV.U32 R6, RZ, RZ, R3 ;  /* 0x000000ffff067224 */ /* 0x000fe400078e0003 */
[----:B----4-:R4:W1:Y:S01]  /*4d60*/  SHFL.DOWN PT, R10, R5, 0x10, 0x1f ;  /* 0x0a001f00050a7f89 */ /* 0x01086200000e0000 */
[----:B------:R-:W-:Y:S02]  /*4d70*/  IMAD.MOV.U32 R7, RZ, RZ, R5 ;  /* 0x000000ffff077224 */ /* 0x000fe400078e0005 */
[----:B--2---:R-:W-:Y:S01]  /*4d80*/  IMAD.MOV.U32 R8, RZ, RZ, R9 ;  /* 0x000000ffff087224 */ /* 0x004fe200078e0009 */
[----:B0-----:R4:W0:Y:S01]  /*4d90*/  SHFL.DOWN PT, R12, R9, 0x10, 0x1f ;  /* 0x0a001f00090c7f89 */ /* 0x00182200000e0000 */
        /* <DEDUP_REMOVED lines=17> */
.L_x_567:
[----:B------:R-:W-:Y:S05]  /*4eb0*/  BSYNC.RECONVERGENT B1 ;  /* 0x0000000000017941 */ /* 0x000fea0003800200 */
.L_x_566:
[----:B------:R-:W-:Y:S04]  /*4ec0*/  BSSY.RECONVERGENT B1, `(.L_x_568) ;  /* 0x000000c000017945 */ /* 0x000fe80003800200 */
[----:B------:R-:W-:Y:S05]  /*4ed0*/  @P2 BRA `(.L_x_569) ;  /* 0x0000000000282947 */ /* 0x000fea0003800000 */
[----:B----4-:R-:W2:Y:S01]  /*4ee0*/  S2R R5, SR_CgaCtaId ;  /* 0x0000000000057919 */ /* 0x010ea20000008800 */
[----:B-1----:R-:W-:Y:S02]  /*4ef0*/  MOV R4, 0x400 ;  /* 0x0000040000047802 */ /* 0x002fe40000000f00 */
[----:B------:R-:W-:-:S04]  /*4f00*/  SHF.R.U32.HI R3, RZ, 0x1, R2 ;  /* 0x00000001ff037819 */ /* 0x000fc80000011602 */
[----:B------:R-:W-:Y:S02]  /*4f10*/  LOP3.LUT R3, R3, 0x1f0, RZ, 0xc0, !PT ;  /* 0x000001f003037812 */ /* 0x000fe400078ec0ff */
[----:B--2---:R-:W-:Y:S01]  /*4f20*/  LEA R4, R5, R4, 0x18 ;  /* 0x0000000405047211 */ /* 0x004fe200078ec0ff */
[----:B------:R-:W-:-:S04]  /*4f30*/  IMAD.MOV.U32 R5, RZ, RZ, R8 ;  /* 0x000000ffff057224 */ /* 0x000fc800078e0008 */
[----:B------:R-:W-:Y:S02]  /*4f40*/  IMAD.IADD R3, R3, 0x1, R4 ;  /* 0x0000000103037824 */ /* 0x000fe400078e0204 */
[----:B------:R-:W-:-:S03]  /*4f50*/  IMAD.MOV.U32 R4, RZ, RZ, R7 ;  /* 0x000000ffff047224 */ /* 0x000fc600078e0007 */
[----:B------:R2:W-:Y:S04]  /*4f60*/  STS [R3+0x8], R6 ;  /* 0x0000080603007388 */ /* 0x0005e80000000800 */
[----:B------:R2:W-:Y:S02]  /*4f70*/  STS.64 [R3+0x10], R4 ;  /* 0x0000100403007388 */ /* 0x0005e40000000a00 */
.L_x_569:
[----:B------:R-:W-:Y:S05]  /*4f80*/  BSYNC.RECONVERGENT B1 ;  /* 0x0000000000017941 */ /* 0x000fea0003800200 */
.L_x_568:
        /* <DEDUP_REMOVED lines=27> */
.L_x_571:
[----:B------:R-:W-:Y:S05]  /*5140*/  BSYNC.RECONVERGENT B1 ;  /* 0x0000000000017941 */ /* 0x000fea0003800200 */
.L_x_570:
        /* <DEDUP_REMOVED lines=27> */
.L_x_573:
[----:B------:R-:W-:Y:S05]  /*5300*/  BSYNC.RECONVERGENT B1 ;  /* 0x0000000000017941 */ /* 0x000fea0003800200 */
.L_x_572:
        /* <DEDUP_REMOVED lines=17> */
.L_x_575:
[----:B------:R-:W-:Y:S05]  /*5420*/  BSYNC.RECONVERGENT B1 ;  /* 0x0000000000017941 */ /* 0x000fea0003800200 */
.L_x_574:
        /* <DEDUP_REMOVED lines=17> */
.L_x_577:
[----:B------:R-:W-:Y:S05]  /*5540*/  BSYNC.RECONVERGENT B1 ;  /* 0x0000000000017941 */ /* 0x000fea0003800200 */
.L_x_576:
        /* <DEDUP_REMOVED lines=17> */
.L_x_579:
[----:B------:R-:W-:Y:S05]  /*5660*/  BSYNC.RECONVERGENT B1 ;  /* 0x0000000000017941 */ /* 0x000fea0003800200 */
.L_x_578:
        /* <DEDUP_REMOVED lines=17> */
.L_x_581:
[----:B------:R-:W-:Y:S05]  /*5780*/  BSYNC.RECONVERGENT B1 ;  /* 0x0000000000017941 */ /* 0x000fea0003800200 */
.L_x_580:
        /* <DEDUP_REMOVED lines=16> */
.L_x_499:
[----:B------:R-:W-:Y:S05]  /*5890*/  BSYNC.RECONVERGENT B0 ;  /* 0x0000000000007941 */ /* 0x000fea0003800200 */
.L_x_466:
[----:B------:R-:W-:Y:S05]  /*58a0*/  @P2 EXIT ;  /* 0x000000000000294d */ /* 0x000fea0003800000 */
[----:B-1234-:R-:W1:Y:S01]  /*58b0*/  LDC.64 R2, c[0x0][0x390] ;  /* 0x0000e400ff027b82 */ /* 0x01ee620000000a00 */
[----:B0-----:R-:W-:Y:S02]  /*58c0*/  IMAD.MOV.U32 R9, RZ, RZ, R8 ;  /* 0x000000ffff097224 */ /* 0x001fe400078e0008 */
[----:B------:R-:W-:Y:S02]  /*58d0*/  IMAD.MOV.U32 R8, RZ, RZ, R7 ;  /* 0x000000ffff087224 */ /* 0x000fe400078e0007 */
[----:B-1----:R-:W-:-:S05]  /*58e0*/  IMAD.WIDE.U32 R2, R0, 0x10, R2 ;  /* 0x0000001000027825 */ /* 0x002fca00078e0002 */
[----:B------:R-:W-:Y:S04]  /*58f0*/  STG.E.64 desc[UR10][R2.64+0x8], R8 ;  /* 0x0000080802007986 */ /* 0x000fe8000c101b0a */
[----:B------:R-:W-:Y:S01]  /*5900*/  STG.E desc[UR10][R2.64], R6 ;  /* 0x0000000602007986 */ /* 0x000fe2000c10190a */
[----:B------:R-:W-:Y:S05]  /*5910*/  EXIT ;  /* 0x000000000000794d */ /* 0x000fea0003800000 */
.L_x_582:
        /* <DEDUP_REMOVED lines=14> */
.L_x_706:


//--------------------- .text._ZN6thrust24THRUST_300001_SM_1000_NS8cuda_cub4core6detail13_kernel_agentINS1_8__reduce11ReduceAgentINS0_12zip_iteratorIN4cuda3std3__45tupleIJNS0_6detail15normal_iteratorINS0_10device_ptrIfEEEENS0_17counting_iteratorIlNS0_11use_defaultESI_SI_EEEEEEEPNSB_IJflEEESM_iNS1_9__extrema9arg_max_fIflNSA_4lessIfEEEEEEJSL_SN_iSS_EEEvDpT0_ --------------------------
	.section	.text._ZN6thrust24THRUST_300001_SM_1000_NS8cuda_cub4core6detail13_kernel_agentINS1_8__reduce11ReduceAgentINS0_12zip_iteratorIN4cuda3std3__45tupleIJNS0_6detail15normal_iteratorINS0_10device_ptrIfEEEENS0_17counting_iteratorIlNS0_11use_defaultESI_SI_EEEEEEEPNSB_IJflEEESM_iNS1_9__extrema9arg_max_fIflNSA_4lessIfEEEEEEJSL_SN_iSS_EEEvDpT0_,"ax",@progbits
	.align	128
        .global         _ZN6thrust24THRUST_300001_SM_1000_NS8cuda_cub4core6detail13_kernel_agentINS1_8__reduce11ReduceAgentINS0_12zip_iteratorIN4cuda3std3__45tupleIJNS0_6detail15normal_iteratorINS0_10device_ptrIfEEEENS0_17counting_iteratorIlNS0_11use_defaultESI_SI_EEEEEEEPNSB_IJflEEESM_iNS1_9__extrema9arg_max_fIflNSA_4lessIfEEEEEEJSL_SN_iSS_EEEvDpT0_
        .type           _ZN6thrust24THRUST_300001_SM_1000_NS8cuda_cub4core6detail13_kernel_agentINS1_8__reduce11ReduceAgentINS0_12zip_iteratorIN4cuda3std3__45tupleIJNS0_6detail15normal_iteratorINS0_10device_ptrIfEEEENS0_17counting_iteratorIlNS0_11use_defaultESI_SI_EEEEEEEPNSB_IJflEEESM_iNS1_9__extrema9arg_max_fIflNSA_4lessIfEEEEEEJSL_SN_iSS_EEEvDpT0_,@function
        .size           _ZN6thrust24THRUST_300001_SM_1000_NS8cuda_cub4core6detail13_kernel_agentINS1_8__reduce11ReduceAgentINS0_12zip_iteratorIN4cuda3std3__45tupleIJNS0_6detail15normal_iteratorINS0_10device_ptrIfEEEENS0_17counting_iteratorIlNS0_11use_defaultESI_SI_EEEEEEEPNSB_IJflEEESM_iNS1_9__extrema9arg_max_fIflNSA_4lessIfEEEEEEJSL_SN_iSS_EEEvDpT0_,(.L_x_707 - _ZN6thrust24THRUST_300001_SM_1000_NS8cuda_cub4core6detail13_kernel_agentINS1_8__reduce11ReduceAgentINS0_12zip_iteratorIN4cuda3std3__45tupleIJNS0_6detail15normal_iteratorINS0_10device_ptrIfEEEENS0_17counting_iteratorIlNS0_11use_defaultESI_SI_EEEEEEEPNSB_IJflEEESM_iNS1_9__extrema9arg_max_fIflNSA_4lessIfEEEEEEJSL_SN_iSS_EEEvDpT0_)
        .other          _ZN6thrust24THRUST_300001_SM_1000_NS8cuda_cub4core6detail13_kernel_agentINS1_8__reduce11ReduceAgentINS0_12zip_iteratorIN4cuda3std3__45tupleIJNS0_6detail15normal_iteratorINS0_10device_ptrIfEEEENS0_17counting_iteratorIlNS0_11use_defaultESI_SI_EEEEEEEPNSB_IJflEEESM_iNS1_9__extrema9arg_max_fIflNSA_4lessIfEEEEEEJSL_SN_iSS_EEEvDpT0_,@"STO_CUDA_ENTRY STV_DEFAULT"
_ZN6thrust24THRUST_300001_SM_1000_NS8cuda_cub4core6detail13_kernel_agentINS1_8__reduce11ReduceAgentINS0_12zip_iteratorIN4cuda3std3__45tupleIJNS0_6detail15normal_iteratorINS0_10device_ptrIfEEEENS0_17counting_iteratorIlNS0_11use_defaultESI_SI_EEEEEEEPNSB_IJflEEESM_iNS1_9__extrema9arg_max_fIflNSA_4lessIfEEEEEEJSL_SN_iSS_EEEvDpT0_:
.text._ZN6thrust24THRUST_300001_SM_1000_NS8cuda_cub4core6detail13_kernel_agentINS1_8__reduce11ReduceAgentINS0_12zip_iteratorIN4cuda3std3__45tupleIJNS0_6detail15normal_iteratorINS0_10device_ptrIfEEEENS0_17counting_iteratorIlNS0_11use_defaultESI_SI_EEEEEEEPNSB_IJflEEESM_iNS1_9__extrema9arg_max_fIflNSA_4lessIfEEEEEEJSL_SN_iSS_EEEvDpT0_:
        /* <DEDUP_REMOVED lines=23> */
.L_x_586:
[----:B0-----:R-:W-:Y:S05]  /*0170*/  BSYNC.RECONVERGENT B1 ;  /* 0x0000000000017941 */ /* 0x001fea0003800200 */
.L_x_585:
        /* <DEDUP_REMOVED lines=17> */
.L_x_593:
        /* <DEDUP_REMOVED lines=24> */
.L_x_592:
[----:B------:R-:W-:Y:S05]  /*0410*/  BSYNC.RECONVERGENT B3 ;  /* 0x0000000000037941 */ /* 0x000fea0003800200 */
.L_x_591:
[----:B------:R-:W-:Y:S01]  /*0420*/  IADD3 R5, P0, PT, R5, 0x100, RZ ;  /* 0x0000010005057810 */ /* 0x000fe20007f1e0ff */
[----:B------:R-:W-:Y:S02]  /*0430*/  VIADD R9, R9, 0x100 ;  /* 0x0000010009097836 */ /* 0x000fe40000000000 */
[----:B------:R-:W-:Y:S02]  /*0440*/  IMAD.X R3, RZ, RZ, R3, P3 ;  /* 0x000000ffff037224 */ /* 0x000fe400018e0603 */
[----:B------:R-:W-:Y:S01]  /*0450*/  IMAD.X R10, RZ, RZ, R10, P0 ;  /* 0x000000ffff0a7224 */ /* 0x000fe200000e060a */
[----:B------:R-:W-:Y:S07]  /*0460*/  @P2 BRA `(.L_x_593) ;  /* 0xfffffffc00882947 */ /* 0x000fee000383ffff */
.L_x_590:
[----:B------:R-:W-:Y:S05]  /*0470*/  BSYNC.RECONVERGENT B2 ;  /* 0x0000000000027941 */ /* 0x000fea0003800200 */
.L_x_589:
[----:B------:R-:W-:-:S13]  /*0480*/  ISETP.GE.U32.AND P0, PT, R11, 0x300, PT ;  /* 0x000003000b00780c */ /* 0x000fda0003f06070 */
[----:B------:R-:W-:Y:S05]  /*0490*/  @!P0 BRA `(.L_x_588) ;  /* 0x00000004007c8947 */ /* 0x000fea0003800000 */
[----:B------:R-:W0:Y:S01]  /*04a0*/  LDC.64 R4, c[0x0][0x380] ;  /* 0x0000e000ff047b82 */ /* 0x000e220000000a00 */
[----:B------:R-:W-:-:S07]  /*04b0*/  VIADD R10, R9, 0x200 ;  /* 0x00000200090a7836 */ /* 0x000fce0000000000 */
[----:B------:R-:W1:Y:S02]  /*04c0*/  LDC.64 R2, c[0x0][0x388] ;  /* 0x0000e200ff027b82 */ /* 0x000e640000000a00 */
.L_x_602:
        /* <DEDUP_REMOVED lines=26> */
.L_x_595:
[----:B------:R-:W-:Y:S05]  /*0670*/  BSYNC.RECONVERGENT B2 ;  /* 0x0000000000027941 */ /* 0x000fea0003800200 */
.L_x_594:
        /* <DEDUP_REMOVED lines=20> */
.L_x_597:
[----:B------:R-:W-:Y:S05]  /*07c0*/  BSYNC.RECONVERGENT B2 ;  /* 0x0000000000027941 */ /* 0x000fea0003800200 */
.L_x_596:
        /* <DEDUP_REMOVED lines=20> */
.L_x_599:
[----:B------:R-:W-:Y:S05]  /*0910*/  BSYNC.RECONVERGENT B2 ;  /* 0x0000000000027941 */ /* 0x000fea0003800200 */
.L_x_598:
        /* <DEDUP_REMOVED lines=18> */
.L_x_601:
[----:B------:R-:W-:Y:S05]  /*0a40*/  BSYNC.RECONVERGENT B2 ;  /* 0x0000000000027941 */ /* 0x000fea0003800200 */
.L_x_600:
[C---:B------:R-:W-:Y:S02]  /*0a50*/  VIADD R9, R10.reuse, 0x200 ;  /* 0x000002000a097836 */ /* 0x040fe40000000000 */
[----:B------:R-:W-:-:S03]  /*0a60*/  VIADD R10, R10, 0x400 ;  /* 0x000004000a0a7836 */ /* 0x000fc60000000000 */
[----:B------:R-:W-:-:S13]  /*0a70*/  ISETP.GE.AND P0, PT, R9, UR5, PT ;  /* 0x0000000509007c0c */ /* 0x000fda000bf06270 */
[----:B------:R-:W-:Y:S05]  /*0a80*/  @!P0 BRA `(.L_x_602) ;  /* 0xfffffff800908947 */ /* 0x000fea000383ffff */
.L_x_588:
[----:B------:R-:W-:Y:S05]  /*0a90*/  BSYNC.RECONVERGENT B1 ;  /* 0x0000000000017941 */ /* 0x000fea0003800200 */
.L_x_587:
        /* <DEDUP_REMOVED lines=31> */
.L_x_605:
[----:B------:R-:W-:Y:S05]  /*0c90*/  BSYNC.RECONVERGENT B1 ;  /* 0x0000000000017941 */ /* 0x000fea0003800200 */
.L_x_604:
        /* <DEDUP_REMOVED lines=27> */
.L_x_607:
[----:B------:R-:W-:Y:S05]  /*0e50*/  BSYNC.RECONVERGENT B1 ;  /* 0x0000000000017941 */ /* 0x000fea0003800200 */
.L_x_606:
        /* <DEDUP_REMOVED lines=24> */
.L_x_609:
[----:B------:R-:W-:Y:S05]  /*0fe0*/  BSYNC.RECONVERGENT B1 ;  /* 0x0000000000017941 */ /* 0x000fea0003800200 */
.L_x_608:
        /* <DEDUP_REMOVED lines=24> */
.L_x_611:
[----:B------:R-:W-:Y:S05]  /*1170*/  BSYNC.RECONVERGENT B1 ;  /* 0x0000000000017941 */ /* 0x000fea0003800200 */
.L_x_610:
        /* <DEDUP_REMOVED lines=24> */
.L_x_613:
[----:B------:R-:W-:Y:S05]  /*1300*/  BSYNC.RECONVERGENT B1 ;  /* 0x0000000000017941 */ /* 0x000fea0003800200 */
.L_x_612:
        /* <DEDUP_REMOVED lines=12> */
.L_x_615:
[----:B------:R-:W-:Y:S05]  /*13d0*/  BSYNC.RECONVERGENT B1 ;  /* 0x0000000000017941 */ /* 0x000fea0003800200 */
.L_x_614:
        /* <DEDUP_REMOVED lines=27> */
.L_x_618:
[----:B------:R-:W-:Y:S05]  /*1590*/  BSYNC.RECONVERGENT B1 ;  /* 0x0000000000017941 */ /* 0x000fea0003800200 */
.L_x_617:
        /* <DEDUP_REMOVED lines=27> */
.L_x_620:
[----:B------:R-:W-:Y:S05]  /*1750*/  BSYNC.RECONVERGENT B1 ;  /* 0x0000000000017941 */ /* 0x000fea0003800200 */
.L_x_619:
        /* <DEDUP_REMOVED lines=17> */
.L_x_622:
[----:B------:R-:W-:Y:S05]  /*1870*/  BSYNC.RECONVERGENT B1 ;  /* 0x0000000000017941 */ /* 0x000fea0003800200 */
.L_x_621:
        /* <DEDUP_REMOVED lines=17> */
.L_x_624:
[----:B------:R-:W-:Y:S05]  /*1990*/  BSYNC.RECONVERGENT B1 ;  /* 0x0000000000017941 */ /* 0x000fea0003800200 */
.L_x_623:
        /* <DEDUP_REMOVED lines=17> */
.L_x_626:
[----:B------:R-:W-:Y:S05]  /*1ab0*/  BSYNC.RECONVERGENT B1 ;  /* 0x0000000000017941 */ /* 0x000fea0003800200 */
.L_x_625:
        /* <DEDUP_REMOVED lines=17> */
.L_x_628:
[----:B------:R-:W-:Y:S05]  /*1bd0*/  BSYNC.RECONVERGENT B1 ;  /* 0x0000000000017941 */ /* 0x000fea0003800200 */
.L_x_627:
        /* <DEDUP_REMOVED lines=18> */
.L_x_603:
        /* <DEDUP_REMOVED lines=41> */
.L_x_630:
[----:B------:R-:W-:Y:S05]  /*1f90*/  BSYNC.RECONVERGENT B1 ;  /* 0x0000000000017941 */ /* 0x000fea0003800200 */
.L_x_629:
        /* <DEDUP_REMOVED lines=24> */
.L_x_632:
[----:B------:R-:W-:Y:S05]  /*2120*/  BSYNC.RECONVERGENT B1 ;  /* 0x0000000000017941 */ /* 0x000fea0003800200 */
.L_x_631:
        /* <DEDUP_REMOVED lines=24> */
.L_x_634:
[----:B------:R-:W-:Y:S05]  /*22b0*/  BSYNC.RECONVERGENT B1 ;  /* 0x0000000000017941 */ /* 0x000fea0003800200 */
.L_x_633:
        /* <DEDUP_REMOVED lines=24> */
.L_x_636:
[----:B------:R-:W-:Y:S05]  /*2440*/  BSYNC.RECONVERGENT B1 ;  /* 0x0000000000017941 */ /* 0x000fea0003800200 */
.L_x_635:
        /* <DEDUP_REMOVED lines=24> */
.L_x_638:
[----:B------:R-:W-:Y:S05]  /*25d0*/  BSYNC.RECONVERGENT B1 ;  /* 0x0000000000017941 */ /* 0x000fea0003800200 */
.L_x_637:
        /* <DEDUP_REMOVED lines=12> */
.L_x_640:
[----:B------:R-:W-:Y:S05]  /*26a0*/  BSYNC.RECONVERGENT B1 ;  /* 0x0000000000017941 */ /* 0x000fea0003800200 */
.L_x_639:
        /* <DEDUP_REMOVED lines=30> */
.L_x_642:
[----:B------:R-:W-:Y:S05]  /*2890*/  BSYNC.RECONVERGENT B1 ;  /* 0x0000000000017941 */ /* 0x000fea0003800200 */
.L_x_641:
        /* <DEDUP_REMOVED lines=27> */
.L_x_644:
[----:B------:R-:W-:Y:S05]  /*2a50*/  BSYNC.RECONVERGENT B1 ;  /* 0x0000000000017941 */ /* 0x000fea0003800200 */
.L_x_643:
        /* <DEDUP_REMOVED lines=27> */
.L_x_646:
[----:B------:R-:W-:Y:S05]  /*2c10*/  BSYNC.RECONVERGENT B1 ;  /* 0x0000000000017941 */ /* 0x000fea0003800200 */
.L_x_645:
        /* <DEDUP_REMOVED lines=27> */
.L_x_648:
[----:B------:R-:W-:Y:S05]  /*2dd0*/  BSYNC.RECONVERGENT B1 ;  /* 0x0000000000017941 */ /* 0x000fea0003800200 */
.L_x_647:
        /* <DEDUP_REMOVED lines=27> */
.L_x_650:
[----:B------:R-:W-:Y:S05]  /*2f90*/  BSYNC.RECONVERGENT B1 ;  /* 0x0000000000017941 */ /* 0x000fea0003800200 */
.L_x_649:
        /* <DEDUP_REMOVED lines=27> */
.L_x_652:
[----:B------:R-:W-:Y:S05]  /*3150*/  BSYNC.RECONVERGENT B1 ;  /* 0x0000000000017941 */ /* 0x000fea0003800200 */
.L_x_651:
        /* <DEDUP_REMOVED lines=28> */
.L_x_584:
        /* <DEDUP_REMOVED lines=9> */
[----:B------:R-:W-:Y:S01]  /*33b0*/  VIADD R9, R0, 0x100 ;  /* 0x0000010000097836 */ /* 0x000fe20000000000 */
[----:B------:R-:W-:Y:S01]  /*33c0*/  UISETP.GE.U32.AND UP0, UPT, UR4, 0xa00, UPT ;  /* 0x00000a000400788c */ /* 0x000fe2000bf06070 */
[----:B---3--:R-:W-:-:S04]  /*33d0*/  FSETP.GEU.AND P0, PT, R4, R5, PT ;  /* 0x000000050400720b */ /* 0x008fc80003f0e000 */
[----:B------:R-:W-:Y:S01]  /*33e0*/  FSEL R4, R4, R5, P0 ;  /* 0x0000000504047208 */ /* 0x000fe20000000000 */
[----:B------:R-:W-:-:S03]  /*33f0*/  VIADD R5, R0, 0x200 ;  /* 0x0000020000057836 */ /* 0x000fc60000000000 */
[----:B----4-:R-:W-:-:S04]  /*3400*/  FSETP.GEU.AND P2, PT, R4, R7, PT ;  /* 0x000000070400720b */ /* 0x010fc80003f4e000 */
[----:B------:R-:W-:-:S04]  /*3410*/  FSEL R7, R4, R7, P2 ;  /* 0x0000000704077208 */ /* 0x000fc80001000000 */
[----:B-----5:R-:W-:-:S04]  /*3420*/  FSETP.GEU.AND P3, PT, R7, R8, PT ;  /* 0x000000080700720b */ /* 0x020fc80003f6e000 */
[----:B------:R-:W-:Y:S02]  /*3430*/  FSEL R7, R7, R8, P3 ;  /* 0x0000000807077208 */ /* 0x000fe40001800000 */
        /* <DEDUP_REMOVED lines=11> */
[----:B------:R-:W-:Y:S01]  /*34f0*/  @P1 SEL R8, R5, R8, P0 ;  /* 0x0000000805081207 */ /* 0x000fe20000000000 */
[----:B------:R-:W-:Y:S01]  /*3500*/  IMAD.MOV.U32 R5, RZ, RZ, 0x500 ;  /* 0x00000500ff057424 */ /* 0x000fe200078e00ff */
[----:B------:R-:W-:Y:S02]  /*3510*/  @P1 FSEL R6, R7, R6, P0 ;  /* 0x0000000607061208 */ /* 0x000fe40000000000 */
[----:B------:R-:W-:Y:S01]  /*3520*/  @P1 SEL R9, R4, R9, P0 ;  /* 0x0000000904091207 */ /* 0x000fe20000000000 */
[----:B------:R-:W-:Y:S06]  /*3530*/  BRA.U !UP0, `(.L_x_653) ;  /* 0x0000000508047547 */ /* 0x000fec000b800000 */
[----:B------:R-:W-:Y:S01]  /*3540*/  IMAD.MOV.U32 R10, RZ, RZ, R6 ;  /* 0x000000ffff0a7224 */ /* 0x000fe200078e0006 */
[----:B------:R-:W0:Y:S01]  /*3550*/  LDCU UR4, c[0x0][0x398] ;  /* 0x00007300ff0477ac */ /* 0x000e220008000800 */
[----:B------:R-:W-:Y:S02]  /*3560*/  IMAD.MOV.U32 R21, RZ, RZ, R8 ;  /* 0x000000ffff157224 */ /* 0x000fe400078e0008 */
[----:B------:R-:W-:Y:S01]  /*3570*/  IMAD.MOV.U32 R20, RZ, RZ, R9 ;  /* 0x000000ffff147224 */ /* 0x000fe200078e0009 */
[----:B------:R-:W1:Y:S01]  /*3580*/  LDCU.64 UR6, c[0x0][0x388] ;  /* 0x00007100ff0677ac */ /* 0x000e620008000a00 */
[----:B------:R-:W-:-:S07]  /*3590*/  IMAD.MOV.U32 R7, RZ, RZ, 0x500 ;  /* 0x00000500ff077424 */ /* 0x000fce00078e00ff */
.L_x_654:
[----:B------:R-:W-:-:S05]  /*35a0*/  IMAD.WIDE.U32 R4, R7, 0x4, R2 ;  /* 0x0000000407047825 */ /* 0x000fca00078e0002 */
[----:B------:R-:W2:Y:S04]  /*35b0*/  LDG.E R11, desc[UR8][R4.64] ;  /* 0x00000008040b7981 */ /* 0x000ea8000c1e1900 */
[----:B------:R-:W3:Y:S04]  /*35c0*/  LDG.E R12, desc[UR8][R4.64+0x400] ;  /* 0x00040008040c7981 */ /* 0x000ee8000c1e1900 */
[----:B------:R-:W4:Y:S04]  /*35d0*/  LDG.E R13, desc[UR8][R4.64+0x800] ;  /* 0x00080008040d7981 */ /* 0x000f28000c1e1900 */
[----:B------:R-:W5:Y:S04]  /*35e0*/  LDG.E R14, desc[UR8][R4.64+0xc00] ;  /* 0x000c0008040e7981 */ /* 0x000f68000c1e1900 */
[----:B------:R0:W5:Y:S01]  /*35f0*/  LDG.E R6, desc[UR8][R4.64+0x1000] ;  /* 0x0010000804067981 */ /* 0x000162000c1e1900 */
[----:B-1----:R-:W-:-:S04]  /*3600*/  IADD3 R18, P0, P1, R0, UR6, R7 ;  /* 0x0000000600127c10 */ /* 0x002fc8000f91e007 */
[----:B------:R-:W-:Y:S02]  /*3610*/  IADD3.X R19, PT, PT, RZ, UR7, RZ, P0, P1 ;  /* 0x00000007ff137c10 */ /* 0x000fe400087e24ff */
[C---:B------:R-:W-:Y:S02]  /*3620*/  IADD3 R17, P3, PT, R18.reuse, 0x100, RZ ;  /* 0x0000010012117810 */ /* 0x040fe40007f7e0ff */
[C---:B------:R-:W-:Y:S02]  /*3630*/  IADD3 R15, P5, PT, R18.reuse, 0x300, RZ ;  /* 0x00000300120f7810 */ /* 0x040fe40007fbe0ff */
[----:B------:R-:W-:Y:S01]  /*3640*/  IADD3 R8, P6, PT, R18, 0x400, RZ ;  /* 0x0000040012087810 */ /* 0x000fe20007fde0ff */
[--C-:B------:R-:W-:Y:S02]  /*3650*/  IMAD.X R16, RZ, RZ, R19.reuse, P3 ;  /* 0x000000ffff107224 */ /* 0x100fe400018e0613 */
[--C-:B0-----:R-:W-:Y:S02]  /*3660*/  IMAD.X R4, RZ, RZ, R19.reuse, P5 ;  /* 0x000000ffff047224 */ /* 0x101fe400028e0613 */
        /* <DEDUP_REMOVED lines=23> */
[----:B-----5:R-:W-:Y:S02]  /*37e0*/  FSETP.GEU.AND P1, PT, R13, R14, PT ;  /* 0x0000000e0d00720b */ /* 0x020fe40003f2e000 */
[----:B------:R-:W-:-:S11]  /*37f0*/  @P2 SEL R5, R16, R5, P0 ;  /* 0x0000000510052207 */ /* 0x000fd60000000000 */
[----:B------:R-:W-:-:S04]  /*3800*/  @P1 ISETP.GE.U32.AND P0, PT, R10, R15, PT ;  /* 0x0000000f0a00120c */ /* 0x000fc80003f06070 */
[----:B------:R-:W-:-:S04]  /*3810*/  @P1 ISETP.GE.AND.EX P0, PT, R5, R4, PT, P0 ;  /* 0x000000040500120c */ /* 0x000fc80003f06300 */
[----:B------:R-:W-:-:S04]  /*3820*/  @P1 FSETP.LT.OR P0, PT, R14, R13, !P0 ;  /* 0x0000000d0e00120b */ /* 0x000fc80004701400 */
[----:B------:R-:W-:Y:S02]  /*3830*/  @P1 FSEL R14, R13, R14, P0 ;  /* 0x0000000e0d0e1208 */ /* 0x000fe40000000000 */
[----:B------:R-:W-:Y:S01]  /*3840*/  @P1 SEL R15, R10, R15, P0 ;  /* 0x0000000f0a0f1207 */ /* 0x000fe20000000000 */
[----:B------:R-:W-:Y:S01]  /*3850*/  VIADD R10, R7, 0xa00 ;  /* 0x00000a00070a7836 */ /* 0x000fe20000000000 */
[----:B------:R-:W-:Y:S02]  /*3860*/  FSETP.GEU.AND P2, PT, R14, R6, PT ;  /* 0x000000060e00720b */ /* 0x000fe40003f4e000 */
[----:B------:R-:W-:Y:S01]  /*3870*/  @P1 SEL R4, R5, R4, P0 ;  /* 0x0000000405041207 */ /* 0x000fe20000000000 */
[----:B------:R-:W-:Y:S01]  /*3880*/  VIADD R5, R7, 0x500 ;  /* 0x0000050007057836 */ /* 0x000fe20000000000 */
[----:B------:R-:W-:-:S03]  /*3890*/  ISETP.GT.AND P1, PT, R10, UR4, PT ;  /* 0x000000040a007c0c */ /* 0x000fc6000bf24270 */
[----:B------:R-:W-:-:S06]  /*38a0*/  IMAD.MOV.U32 R7, RZ, RZ, R5 ;  /* 0x000000ffff077224 */ /* 0x000fcc00078e0005 */
        /* <DEDUP_REMOVED lines=10> */
.L_x_653:
        /* <DEDUP_REMOVED lines=14> */
[----:B------:R-:W-:Y:S01]  /*3a30*/  IMAD.IADD R11, R0, 0x1, R5 ;  /* 0x00000001000b7824 */ /* 0x000fe200078e0205 */
[----:B------:R-:W-:-:S04]  /*3a40*/  LEA.HI R4, R13, 0x1, RZ, 0x18 ;  /* 0x000000010d047811 */ /* 0x000fc800078fc0ff */
[----:B------:R-:W-:Y:S01]  /*3a50*/  LOP3.LUT R10, R4, 0x3, RZ, 0xc0, !PT ;  /* 0x00000003040a7812 */ /* 0x000fe200078ec0ff */
[----:B------:R-:W-:-:S04]  /*3a60*/  IMAD.MOV.U32 R4, RZ, RZ, R0 ;  /* 0x000000ffff047224 */ /* 0x000fc800078e0000 */
[----:B------:R-:W-:Y:S02]  /*3a70*/  IMAD.MOV R10, RZ, RZ, -R10 ;  /* 0x000000ffff0a7224 */ /* 0x000fe400078e0a0a */
[C---:B0-----:R-:W-:Y:S01]  /*3a80*/  IMAD.WIDE.U32 R2, R11.reuse, 0x4, R2 ;  /* 0x000000040b027825 */ /* 0x041fe200078e0002 */
[----:B------:R-:W-:-:S05]  /*3a90*/  IADD3 R11, P0, PT, R11, UR6, RZ ;  /* 0x000000060b0b7c10 */ /* 0x000fca000ff1e0ff */
[----:B------:R-:W-:-:S08]  /*3aa0*/  IMAD.X R12, RZ, RZ, UR7, P0 ;  /* 0x00000007ff0c7e24 */ /* 0x000fd000080e06ff */
.L_x_661:
[----:B------:R0:W2:Y:S01]  /*3ab0*/  LDG.E R17, desc[UR8][R2.64] ;  /* 0x0000000802117981 */ /* 0x0000a2000c1e1900 */
[----:B------:R-:W-:Y:S01]  /*3ac0*/  VIADD R10, R10, 0x1 ;  /* 0x000000010a0a7836 */ /* 0x000fe20000000000 */
[----:B------:R-:W-:Y:S01]  /*3ad0*/  BSSY.RECONVERGENT B3, `(.L_x_659) ;  /* 0x0000016000037945 */ /* 0x000fe20003800200 */
[----:B------:R-:W-:Y:S02]  /*3ae0*/  IMAD.MOV.U32 R14, RZ, RZ, R8 ;  /* 0x000000ffff0e7224 */ /* 0x000fe400078e0008 */
[----:B------:R-:W-:Y:S01]  /*3af0*/  IMAD.MOV.U32 R15, RZ, RZ, R9 ;  /* 0x000000ffff0f7224 */ /* 0x000fe200078e0009 */
[----:B------:R-:W-:Y:S01]  /*3b00*/  ISETP.NE.AND P2, PT, R10, RZ, PT ;  /* 0x000000ff0a00720c */ /* 0x000fe20003f45270 */
[----:B------:R-:W-:Y:S02]  /*3b10*/  IMAD.MOV.U32 R16, RZ, RZ, R6 ;  /* 0x000000ffff107224 */ /* 0x000fe400078e0006 */
        /* <DEDUP_REMOVED lines=17> */
.L_x_660:
[----:B------:R-:W-:Y:S05]  /*3c30*/  BSYNC.RECONVERGENT B3 ;  /* 0x0000000000037941 */ /* 0x000fea0003800200 */
.L_x_659:
[----:B------:R-:W-:Y:S01]  /*3c40*/  IADD3 R11, P0, PT, R11, 0x100, RZ ;  /* 0x000001000b0b7810 */ /* 0x000fe20007f1e0ff */
[----:B------:R-:W-:Y:S02]  /*3c50*/  VIADD R4, R4, 0x100 ;  /* 0x0000010004047836 */ /* 0x000fe40000000000 */
[----:B------:R-:W-:Y:S02]  /*3c60*/  IMAD.X R3, RZ, RZ, R3, P3 ;  /* 0x000000ffff037224 */ /* 0x000fe400018e0603 */
[----:B------:R-:W-:Y:S01]  /*3c70*/  IMAD.X R12, RZ, RZ, R12, P0 ;  /* 0x000000ffff0c7224 */ /* 0x000fe200000e060c */
[----:B------:R-:W-:Y:S07]  /*3c80*/  @P2 BRA `(.L_x_661) ;  /* 0xfffffffc00882947 */ /* 0x000fee000383ffff */
.L_x_658:
[----:B------:R-:W-:Y:S05]  /*3c90*/  BSYNC.RECONVERGENT B2 ;  /* 0x0000000000027941 */ /* 0x000fea0003800200 */
.L_x_657:
[----:B------:R-:W-:-:S13]  /*3ca0*/  ISETP.GE.U32.AND P0, PT, R13, 0x300, PT ;  /* 0x000003000d00780c */ /* 0x000fda0003f06070 */
[----:B------:R-:W-:Y:S05]  /*3cb0*/  @!P0 BRA `(.L_x_656) ;  /* 0x0000000400bc8947 */ /* 0x000fea0003800000 */
[----:B------:R-:W0:Y:S01]  /*3cc0*/  LDCU.128 UR12, c[0x0][0x380] ;  /* 0x00007000ff0c77ac */ /* 0x000e220008000c00 */
[----:B------:R-:W1:Y:S01]  /*3cd0*/  LDC.64 R14, c[0x0][0x380] ;  /* 0x0000e000ff0e7b82 */ /* 0x000e620000000a00 */
[C---:B------:R-:W-:Y:S01]  /*3ce0*/  IADD3 R12, P1, PT, R4.reuse, R5, RZ ;  /* 0x00000005040c7210 */ /* 0x040fe20007f3e0ff */
[C---:B------:R-:W-:Y:S02]  /*3cf0*/  IMAD.IADD R10, R4.reuse, 0x1, R5 ;  /* 0x00000001040a7824 */ /* 0x040fe400078e0205 */
[----:B------:R-:W-:Y:S02]  /*3d00*/  VIADD R13, R4, 0x200 ;  /* 0x00000200040d7836 */ /* 0x000fe40000000000 */
[----:B------:R-:W-:Y:S02]  /*3d10*/  IMAD.X R5, RZ, RZ, RZ, P1 ;  /* 0x000000ffff057224 */ /* 0x000fe400008e06ff */
[----:B------:R-:W2:Y:S01]  /*3d20*/  LDC.64 R2, c[0x0][0x388] ;  /* 0x0000e200ff027b82 */ /* 0x000ea20000000a00 */
[----:B0-----:R-:W-:-:S02]  /*3d30*/  LEA R17, P2, R12, UR12, 0x2 ;  /* 0x0000000c0c117c11 */ /* 0x001fc4000f8410ff */
[----:B------:R-:W-:Y:S02]  /*3d40*/  IADD3 R11, P0, PT, R10, UR14, RZ ;  /* 0x0000000e0a0b7c10 */ /* 0x000fe4000ff1e0ff */
[----:B------:R-:W-:Y:S02]  /*3d50*/  IADD3 R17, P1, PT, R17, 0xc00, RZ ;  /* 0x00000c0011117810 */ /* 0x000fe40007f3e0ff */
[----:B------:R-:W-:Y:S01]  /*3d60*/  LEA.HI.X R5, R12, UR13, R5, 0x2, P2 ;  /* 0x0000000d0c057c11 */ /* 0x000fe200090f1405 */
[----:B-1----:R-:W-:-:S04]  /*3d70*/  IMAD.WIDE.U32 R14, R10, 0x4, R14 ;  /* 0x000000040a0e7825 */ /* 0x002fc800078e000e */
[----:B------:R-:W-:Y:S02]  /*3d80*/  IMAD.X R12, RZ, RZ, UR15, P0 ;  /* 0x0000000fff0c7e24 */ /* 0x000fe400080e06ff */
[----:B------:R-:W-:-:S07]  /*3d90*/  IMAD.X R5, RZ, RZ, R5, P1 ;  /* 0x000000ffff057224 */ /* 0x000fce00008e0605 */
.L_x_670:
[----:B------:R-:W3:Y:S01]  /*3da0*/  LDG.E R23, desc[UR8][R14.64] ;  /* 0x000000080e177981 */ /* 0x000ee2000c1e1900 */
[----:B------:R-:W-:-:S05]  /*3db0*/  IMAD.MOV.U32 R4, RZ, RZ, R17 ;  /* 0x000000ffff047224 */ /* 0x000fca00078e0011 */
[----:B------:R0:W5:Y:S04]  /*3dc0*/  LDG.E R25, desc[UR8][R4.64+-0x800] ;  /* 0xfff8000804197981 */ /* 0x000168000c1e1900 */
[----:B------:R0:W5:Y:S04]  /*3dd0*/  LDG.E R16, desc[UR8][R4.64+-0x400] ;  /* 0xfffc000804107981 */ /* 0x000168000c1e1900 */
[----:B------:R0:W5:Y:S01]  /*3de0*/  LDG.E R17, desc[UR8][R4.64] ;  /* 0x0000000804117981 */ /* 0x000162000c1e1900 */
[----:B------:R-:W-:Y:S01]  /*3df0*/  BSSY.RECONVERGENT B2, `(.L_x_662) ;  /* 0x0000012000027945 */ /* 0x000fe20003800200 */
[----:B------:R-:W-:-:S02]  /*3e00*/  IMAD.MOV.U32 R20, RZ, RZ, R11 ;  /* 0x000000ffff147224 */ /* 0x000fc400078e000b */
[----:B------:R-:W-:Y:S02]  /*3e10*/  IMAD.MOV.U32 R21, RZ, RZ, R12 ;  /* 0x000000ffff157224 */ /* 0x000fe400078e000c */
[----:B------:R-:W-:Y:S01]  /*3e20*/  VIADD R19, R10, 0x100 ;  /* 0x000001000a137836 */ /* 0x000fe20000000000 */
[----:B---3--:R-:W-:Y:S01]  /*3e30*/  FSETP.GEU.AND P0, PT, R6, R23, PT ;  /* 0x000000170600720b */ /* 0x008fe20003f0e000 */
        /* <DEDUP_REMOVED lines=13> */
.L_x_663:
[----:B------:R-:W-:Y:S05]  /*3f10*/  BSYNC.RECONVERGENT B2 ;  /* 0x0000000000027941 */ /* 0x000fea0003800200 */
.L_x_662:
[----:B-----5:R-:W-:Y:S01]  /*3f20*/  FSETP.GEU.AND P0, PT, R18, R25, PT ;  /* 0x000000191200720b */ /* 0x020fe20003f0e000 */
[----:B------:R-:W-:Y:S01]  /*3f30*/  BSSY.RECONVERGENT B2, `(.L_x_664) ;  /* 0x0000013000027945 */ /* 0x000fe20003800200 */
[----:B--2---:R-:W-:Y:S01]  /*3f40*/  IADD3 R23, P1, PT, R19, R2, RZ ;  /* 0x0000000213177210 */ /* 0x004fe20007f3e0ff */
[----:B------:R-:W-:Y:S02]  /*3f50*/  VIADD R19, R10, 0x200 ;  /* 0x000002000a137836 */ /* 0x000fe40000000000 */
[----:B------:R-:W-:Y:S02]  /*3f60*/  IMAD.MOV.U32 R9, RZ, RZ, R25 ;  /* 0x000000ffff097224 */ /* 0x000fe400078e0019 */
[----:B------:R-:W-:Y:S02]  /*3f70*/  IMAD.X R22, RZ, RZ, R3, P1 ;  /* 0x000000ffff167224 */ /* 0x000fe400008e0603 */
[----:B------:R-:W-:Y:S02]  /*3f80*/  IMAD.MOV.U32 R8, RZ, RZ, R23 ;  /* 0x000000ffff087224 */ /* 0x000fe400078e0017 */
[----:B------:R-:W-:-:S02]  /*3f90*/  IMAD.MOV.U32 R6, RZ, RZ, R22 ;  /* 0x000000ffff067224 */ /* 0x000fc400078e0016 */
        /* <DEDUP_REMOVED lines=12> */
.L_x_665:
[----:B------:R-:W-:Y:S05]  /*4060*/  BSYNC.RECONVERGENT B2 ;  /* 0x0000000000027941 */ /* 0x000fea0003800200 */
.L_x_664:
[----:B------:R-:W-:Y:S01]  /*4070*/  FSETP.GEU.AND P0, PT, R9, R16, PT ;  /* 0x000000100900720b */ /* 0x000fe20003f0e000 */
[----:B------:R-:W-:Y:S01]  /*4080*/  VIADD R21, R10, 0x300 ;  /* 0x000003000a157836 */ /* 0x000fe20000000000 */
[-C--:B------:R-:W-:Y:S01]  /*4090*/  IADD3 R23, P1, PT, R19, R2.reuse, RZ ;  /* 0x0000000213177210 */ /* 0x080fe20007f3e0ff */
[----:B------:R-:W-:Y:S01]  /*40a0*/  BSSY.RECONVERGENT B2, `(.L_x_666) ;  /* 0x0000012000027945 */ /* 0x000fe20003800200 */
[----:B------:R-:W-:Y:S02]  /*40b0*/  IMAD.MOV.U32 R18, RZ, RZ, R16 ;  /* 0x000000ffff127224 */ /* 0x000fe400078e0010 */
[----:B------:R-:W-:Y:S01]  /*40c0*/  IADD3 R22, P2, PT, R21, R2, RZ ;  /* 0x0000000215167210 */ /* 0x000fe20007f5e0ff */
[----:B------:R-:W-:Y:S02]  /*40d0*/  IMAD.X R21, RZ, RZ, R3, P1 ;  /* 0x000000ffff157224 */ /* 0x000fe400008e0603 */
[----:B------:R-:W-:Y:S02]  /*40e0*/  IMAD.MOV.U32 R19, RZ, RZ, R23 ;  /* 0x000000ffff137224 */ /* 0x000fe400078e0017 */
[----:B------:R-:W-:-:S02]  /*40f0*/  IMAD.MOV.U32 R20, RZ, RZ, R21 ;  /* 0x000000ffff147224 */ /* 0x000fc400078e0015 */
        /* <DEDUP_REMOVED lines=12> */
.L_x_667:
[----:B------:R-:W-:Y:S05]  /*41c0*/  BSYNC.RECONVERGENT B2 ;  /* 0x0000000000027941 */ /* 0x000fea0003800200 */
.L_x_666:
[----:B------:R-:W-:Y:S01]  /*41d0*/  FSETP.GEU.AND P0, PT, R18, R17, PT ;  /* 0x000000111200720b */ /* 0x000fe20003f0e000 */
[----:B------:R-:W-:Y:S01]  /*41e0*/  IMAD.X R21, RZ, RZ, R3, P2 ;  /* 0x000000ffff157224 */ /* 0x000fe200010e0603 */
[----:B------:R-:W-:Y:S01]  /*41f0*/  BSSY.RECONVERGENT B2, `(.L_x_668) ;  /* 0x0000010000027945 */ /* 0x000fe20003800200 */
        /* <DEDUP_REMOVED lines=15> */
.L_x_669:
[----:B------:R-:W-:Y:S05]  /*42f0*/  BSYNC.RECONVERGENT B2 ;  /* 0x0000000000027941 */ /* 0x000fea0003800200 */
.L_x_668:
[C---:B------:R-:W-:Y:S01]  /*4300*/  VIADD R16, R13.reuse, 0x200 ;  /* 0x000002000d107836 */ /* 0x040fe20000000000 */
[----:B------:R-:W-:Y:S01]  /*4310*/  IADD3 R17, P2, PT, R4, 0x1000, RZ ;  /* 0x0000100004117810 */ /* 0x000fe20007f5e0ff */
[----:B------:R-:W-:Y:S01]  /*4320*/  VIADD R13, R13, 0x400 ;  /* 0x000004000d0d7836 */ /* 0x000fe20000000000 */
[----:B------:R-:W-:Y:S01]  /*4330*/  IADD3 R11, P1, PT, R11, 0x400, RZ ;  /* 0x000004000b0b7810 */ /* 0x000fe20007f3e0ff */
[----:B------:R-:W-:Y:S01]  /*4340*/  VIADD R10, R10, 0x400 ;  /* 0x000004000a0a7836 */ /* 0x000fe20000000000 */
[----:B------:R-:W-:Y:S01]  /*4350*/  ISETP.GE.AND P0, PT, R16, R7, PT ;  /* 0x000000071000720c */ /* 0x000fe20003f06270 */
[----:B------:R-:W-:Y:S01]  /*4360*/  IMAD.X R5, RZ, RZ, R5, P2 ;  /* 0x000000ffff057224 */ /* 0x000fe200010e0605 */
[----:B------:R-:W-:Y:S01]  /*4370*/  IADD3 R14, P2, PT, R14, 0x1000, RZ ;  /* 0x000010000e0e7810 */ /* 0x000fe20007f5e0ff */
[----:B------:R-:W-:-:S04]  /*4380*/  IMAD.X R12, RZ, RZ, R12, P1 ;  /* 0x000000ffff0c7224 */ /* 0x000fc800008e060c */
[----:B------:R-:W-:-:S06]  /*4390*/  IMAD.X R15, RZ, RZ, R15, P2 ;  /* 0x000000ffff0f7224 */ /* 0x000fcc00010e060f */
[----:B------:R-:W-:Y:S05]  /*43a0*/  @!P0 BRA `(.L_x_670) ;  /* 0xfffffff8007c8947 */ /* 0x000fea000383ffff */
.L_x_656:
[----:B------:R-:W-:Y:S05]  /*43b0*/  BSYNC.RECONVERGENT B1 ;  /* 0x0000000000017941 */ /* 0x000fea0003800200 */
.L_x_655:
        /* <DEDUP_REMOVED lines=31> */
.L_x_672:
[----:B------:R-:W-:Y:S05]  /*45b0*/  BSYNC.RECONVERGENT B1 ;  /* 0x0000000000017941 */ /* 0x000fea0003800200 */
.L_x_671:
        /* <DEDUP_REMOVED lines=24> */
.L_x_674:
[----:B------:R-:W-:Y:S05]  /*4740*/  BSYNC.RECONVERGENT B1 ;  /* 0x0000000000017941 */ /* 0x000fea0003800200 */
.L_x_673:
[----:B------:R4:W3:Y:S01]  /*4750*/  SHFL.DOWN PT, R8, R3, 0x4, 0x1f ;  /* 0x08801f0003087f89 */ /* 0x0008e200000e0000 */
[----:B------:R-:W-:Y:S01]  /*4760*/  BSSY.RECONVERGENT B1, `(.L_x_675) ;  /* 0x0000017000017945 */ /* 0x000fe20003800200 */
[----:B0-----:R-:W-:Y:S02]  /*4770*/  IMAD.MOV.U32 R2, RZ, RZ, R3 ;  /* 0x000000ffff027224 */ /* 0x001fe400078e0003 */
[----:B-1----:R4:W0:Y:S01]  /*4780*/  SHFL.DOWN PT, R9, R4, 0x4, 0x1f ;  /* 0x08801f0004097f89 */ /* 0x00282200000e0000 */
[----:B--2---:R-:W-:Y:S02]  /*4790*/  IMAD.MOV.U32 R6, RZ, RZ, R4 ;  /* 0x000000ffff067224 */ /* 0x004fe400078e0004 */
[----:B------:R-:W-:Y:S01]  /*47a0*/  IMAD.MOV.U32 R7, RZ, RZ, R5 ;  /* 0x000000ffff077224 */ /* 0x000fe200078e0005 */
[----:B------:R4:W1:Y:S01]  /*47b0*/  SHFL.DOWN PT, R10, R5, 0x4, 0x1f ;  /* 0x08801f00050a7f89 */ /* 0x00086200000e0000 */
[----:B------:R-:W-:Y:S05]  /*47c0*/  @P5 BRA `(.L_x_676) ;  /* 0x0000000000405947 */ /* 0x000fea0003800000 */
[----:B---3--:R-:W-:Y:S01]  /*47d0*/  FSETP.GEU.AND P0, PT, R3, R8, PT ;  /* 0x000000080300720b */ /* 0x008fe20003f0e000 */
        /* <DEDUP_REMOVED lines=15> */
.L_x_676:
[----:B------:R-:W-:Y:S05]  /*48d0*/  BSYNC.RECONVERGENT B1 ;  /* 0x0000000000017941 */ /* 0x000fea0003800200 */
.L_x_675:
        /* <DEDUP_REMOVED lines=24> */
.L_x_678:
[----:B------:R-:W-:Y:S05]  /*4a60*/  BSYNC.RECONVERGENT B1 ;  /* 0x0000000000017941 */ /* 0x000fea0003800200 */
.L_x_677:
[----:B0-----:R0:W0:Y:S01]  /*4a70*/  SHFL.DOWN PT, R2, R3, 0x10, 0x1f ;  /* 0x0a001f0003027f89 */ /* 0x00102200000e0000 */
[----:B------:R-:W-:Y:S01]  /*4a80*/  BSSY.RECONVERGENT B1, `(.L_x_679) ;  /* 0x0000017000017945 */ /* 0x000fe20003800200 */
[----:B----4-:R-:W-:Y:S02]  /*4a90*/  IMAD.MOV.U32 R8, RZ, RZ, R3 ;  /* 0x000000ffff087224 */ /* 0x010fe400078e0003 */
[----:B--2---:R2:W4:Y:S01]  /*4aa0*/  SHFL.DOWN PT, R9, R4, 0x10, 0x1f ;  /* 0x0a001f0004097f89 */ /* 0x00452200000e0000 */
[----:B------:R-:W-:Y:S02]  /*4ab0*/  IMAD.MOV.U32 R7, RZ, RZ, R4 ;  /* 0x000000ffff077224 */ /* 0x000fe400078e0004 */
[----:B------:R-:W-:Y:S01]  /*4ac0*/  IMAD.MOV.U32 R6, RZ, RZ, R5 ;  /* 0x000000ffff067224 */ /* 0x000fe200078e0005 */
[----:B-1----:R2:W1:Y:S01]  /*4ad0*/  SHFL.DOWN PT, R10, R5, 0x10, 0x1f ;  /* 0x0a001f00050a7f89 */ /* 0x00246200000e0000 */
[----:B------:R-:W-:Y:S05]  /*4ae0*/  @P3 BRA `(.L_x_680) ;  /* 0x0000000000403947 */ /* 0x000fea0003800000 */
[----:B0-----:R-:W-:Y:S01]  /*4af0*/  FSETP.GEU.AND P0, PT, R3, R2, PT ;  /* 0x000000020300720b */ /* 0x001fe20003f0e000 */
[----:B------:R-:W-:Y:S02]  /*4b00*/  IMAD.MOV.U32 R8, RZ, RZ, R2 ;  /* 0x000000ffff087224 */ /* 0x000fe400078e0002 */
[----:B----4-:R-:W-:Y:S02]  /*4b10*/  IMAD.MOV.U32 R7, RZ, RZ, R9 ;  /* 0x000000ffff077224 */ /* 0x010fe400078e0009 */
        /* <DEDUP_REMOVED lines=13> */
.L_x_680:
[----:B------:R-:W-:Y:S05]  /*4bf0*/  BSYNC.RECONVERGENT B1 ;  /* 0x0000000000017941 */ /* 0x000fea0003800200 */
.L_x_679:
        /* <DEDUP_REMOVED lines=12> */
.L_x_682:
[----:B------:R-:W-:Y:S05]  /*4cc0*/  BSYNC.RECONVERGENT B1 ;  /* 0x0000000000017941 */ /* 0x000fea0003800200 */
.L_x_681:
[----:B------:R-:W-:Y:S01]  /*4cd0*/  BAR.SYNC.DEFER_BLOCKING 0x0 ;  /* 0x0000000000007b1d */ /* 0x000fe20000010000 */
[----:B------:R-:W-:-:S13]  /*4ce0*/  ISETP.NE.AND P1, PT, R0, RZ, PT ;  /* 0x000000ff0000720c */ /* 0x000fda0003f25270 */
[----:B------:R-:W-:Y:S05]  /*4cf0*/  @P1 BRA `(.L_x_616) ;  /* 0x0000000800341947 */ /* 0x000fea0003800000 */
[----:B0-----:R-:W0:Y:S01]  /*4d00*/  S2R R3, SR_CgaCtaId ;  /* 0x0000000000037919 */ /* 0x001e220000008800 */
[----:B------:R-:W-:Y:S01]  /*4d10*/  MOV R0, 0x400 ;  /* 0x0000040000007802 */ /* 0x000fe20000000f00 */
[----:B------:R-:W-:Y:S03]  /*4d20*/  BSSY.RECONVERGENT B1, `(.L_x_683) ;  /* 0x0000016000017945 */ /* 0x000fe60003800200 */
[----:B0-----:R-:W-:-:S05]  /*4d30*/  LEA R24, R3, R0, 0x18 ;  /* 0x0000000003187211 */ /* 0x001fca00078ec0ff */
[----:B------:R-:W0:Y:S04]  /*4d40*/  LDS R3, [R24+0x18] ;  /* 0x0000180018037984 */ /* 0x000e280000000800 */
[----:B--2---:R-:W2:Y:S04]  /*4d50*/  LDS.64 R4, [R24+0x20] ;  /* 0x0000200018047984 */ /* 0x004ea80000000a00 */
[----:B------:R0:W1:Y:S04]  /*4d60*/  LDS R18, [R24+0x28] ;  /* 0x0000280018127984 */ /* 0x0000680000000800 */
[----:B------:R0:W1:Y:S02]  /*4d70*/  LDS R16, [R24+0x38] ;  /* 0x0000380018107984 */ /* 0x0000640000000800 */
[----:B0-----:R-:W-:Y:S01]  /*4d80*/  FSETP.GEU.AND P0, PT, R8, R3, PT ;  /* 0x000000030800720b */ /* 0x001fe20003f0e000 */
[----:B------:R-:W-:-:S02]  /*4d90*/  IMAD.MOV.U32 R19, RZ, RZ, R3 ;  /* 0x000000ffff137224 */ /* 0x000fc400078e0003 */
[----:B--2---:R-:W-:Y:S02]  /*4da0*/  IMAD.MOV.U32 R21, RZ, RZ, R4 ;  /* 0x000000ffff157224 */ /* 0x004fe400078e0004 */
[----:B------:R-:W-:-:S08]  /*4db0*/  IMAD.MOV.U32 R20, RZ, RZ, R5 ;  /* 0x000000ffff147224 */ /* 0x000fd000078e0005 */
[----:B-1----:R-:W-:Y:S05]  /*4dc0*/  @!P0 BRA `(.L_x_684) ;  /* 0x00000000002c8947 */ /* 0x002fea0003800000 */
        /* <DEDUP_REMOVED lines=11> */
.L_x_684:
[----:B------:R-:W-:Y:S05]  /*4e80*/  BSYNC.RECONVERGENT B1 ;  /* 0x0000000000017941 */ /* 0x000fea0003800200 */
.L_x_683:
        /* <DEDUP_REMOVED lines=8> */
[----:B------:R0:W1:Y:S04]  /*4f10*/  LDS.64 R6, [R24+0x40] ;  /* 0x0000400018067984 */ /* 0x0000680000000a00 */
[----:B----4-:R4:W1:Y:S04]  /*4f20*/  LDS.64 R8, [R24+0x50] ;  /* 0x0000500018087984 */ /* 0x0108680000000a00 */
[----:B---3--:R4:W3:Y:S04]  /*4f30*/  LDS.64 R10, [R24+0x60] ;  /* 0x00006000180a7984 */ /* 0x0088e80000000a00 */
        /* <DEDUP_REMOVED lines=16> */
.L_x_686:
[----:B------:R-:W-:Y:S05]  /*5040*/  BSYNC.RECONVERGENT B1 ;  /* 0x0000000000017941 */ /* 0x000fea0003800200 */
.L_x_685:
        /* <DEDUP_REMOVED lines=17> */
.L_x_688:
[----:B------:R-:W-:Y:S05]  /*5160*/  BSYNC.RECONVERGENT B1 ;  /* 0x0000000000017941 */ /* 0x000fea0003800200 */
.L_x_687:
        /* <DEDUP_REMOVED lines=17> */
.L_x_690:
[----:B------:R-:W-:Y:S05]  /*5280*/  BSYNC.RECONVERGENT B1 ;  /* 0x0000000000017941 */ /* 0x000fea0003800200 */
.L_x_689:
[----:B------:R-:W-:Y:S01]  /*5290*/  FSETP.GEU.AND P0, PT, R6, R15, PT ;  /* 0x0000000f0600720b */ /* 0x000fe20003f0e000 */
[----:B------:R-:W-:Y:S01]  /*52a0*/  BSSY.RECONVERGENT B1, `(.L_x_691) ;  /* 0x0000010000017945 */ /* 0x000fe20003800200 */
[----:B------:R-:W-:Y:S02]  /*52b0*/  IMAD.MOV.U32 R5, RZ, RZ, R15 ;  /* 0x000000ffff057224 */ /* 0x000fe400078e000f */
[----:B---3--:R-:W-:Y:S02]  /*52c0*/  IMAD.MOV.U32 R7, RZ, RZ, R10 ;  /* 0x000000ffff077224 */ /* 0x008fe400078e000a */
        /* <DEDUP_REMOVED lines=13> */
.L_x_692:
[----:B------:R-:W-:Y:S05]  /*53a0*/  BSYNC.RECONVERGENT B1 ;  /* 0x0000000000017941 */ /* 0x000fea0003800200 */
.L_x_691:
        /* <DEDUP_REMOVED lines=17> */
.L_x_694:
[----:B------:R-:W-:Y:S05]  /*54c0*/  BSYNC.RECONVERGENT B1 ;  /* 0x0000000000017941 */ /* 0x000fea0003800200 */
.L_x_693:
        /* <DEDUP_REMOVED lines=16> */
.L_x_616:
[----:B------:R-:W-:Y:S05]  /*55d0*/  BSYNC.RECONVERGENT B0 ;  /* 0x0000000000007941 */ /* 0x000fea0003800200 */
.L_x_583:
[----:B------:R-:W-:Y:S05]  /*55e0*/  @P1 EXIT ;  /* 0x000000000000194d */ /* 0x000fea0003800000 */
[----:B0-234-:R-:W0:Y:S01]  /*55f0*/  LDC.64 R2, c[0x0][0x390] ;  /* 0x0000e400ff027b82 */ /* 0x01de220000000a00 */
[----:B------:R-:W-:-:S04]  /*5600*/  LOP3.LUT R7, R7, R6, RZ, 0x3c, !PT ;  /* 0x0000000607077212 */ /* 0x000fc800078e3cff */
[----:B------:R-:W-:-:S04]  /*5610*/  LOP3.LUT R6, R7, R6, RZ, 0x3c, !PT ;  /* 0x0000000607067212 */ /* 0x000fc800078e3cff */
[----:B------:R-:W-:-:S05]  /*5620*/  LOP3.LUT R7, R7, R6, RZ, 0x3c, !PT ;  /* 0x0000000607077212 */ /* 0x000fca00078e3cff */
[----:B0-----:R-:W-:Y:S04]  /*5630*/  STG.E.64 desc[UR8][R2.64+0x8], R6 ;  /* 0x0000080602007986 */ /* 0x001fe8000c101b08 */
[----:B------:R-:W-:Y:S01]  /*5640*/  STG.E desc[UR8][R2.64], R8 ;  /* 0x0000000802007986 */ /* 0x000fe2000c101908 */
[----:B------:R-:W-:Y:S05]  /*5650*/  EXIT ;  /* 0x000000000000794d */ /* 0x000fea0003800000 */
.L_x_695:
        /* <DEDUP_REMOVED lines=10> */
.L_x_707:


//--------------------- .nv.global.init           --------------------------
	.section	.nv.global.init,"aw",@progbits
.nv.global.init:
	.type		$str$8,@object
	.size		$str$8,(.L_45 - $str$8)
$str$8:
        /*0000*/ 	.byte	0x61, 0x74, 0x20, 0x62, 0x6c, 0x6f, 0x63, 0x6b, 0x28, 0x25, 0x32, 0x64, 0x2c, 0x20, 0x25, 0x32
        /*0010*/ 	.byte	0x64, 0x29, 0x20, 0x74, 0x68, 0x72, 0x65, 0x61, 0x64, 0x28, 0x25, 0x32, 0x64, 0x2c, 0x20, 0x25
        /*0020*/ 	.byte	0x32, 0x64, 0x2c, 0x20, 0x69, 0x64, 0x3d, 0x25, 0x34, 0x64, 0x29, 0x20, 0x74, 0x61, 0x72, 0x67
        /*0030*/ 	.byte	0x65, 0x74, 0x28, 0x25, 0x32, 0x64, 0x2c, 0x20, 0x25, 0x32, 0x64, 0x2c, 0x20, 0x31, 0x64, 0x3d
        /*0040*/ 	.byte	0x25, 0x34, 0x64, 0x29, 0x0a, 0x00
.L_45:


//--------------------- .nv.shared._ZN6kernel10odd_solverEPfS0_PiS1_ --------------------------
	.section	.nv.shared._ZN6kernel10odd_solverEPfS0_PiS1_,"aw",@nobits
	.sectionflags	@""
	.align	16
	.zero		1024


//--------------------- .nv.shared.reserved.0     --------------------------
	.section	.nv.shared.reserved.0,"aw",@nobits
	.weak		__nv_reservedSMEM_offset_0_alias
	.size		__nv_reservedSMEM_offset_0_alias, 0, 64
	.other		__nv_reservedSMEM_offset_0_alias,@"STO_CUDA_RESERVED_SHARED STV_DEFAULT"
__nv_reservedSMEM_offset_0_alias:
	.zero		0
	.zero		64


//--------------------- .nv.global                --------------------------
	.section	.nv.global,"aw",@nobits
.nv.global:
	.type		_ZN34_INTERNAL_59666de5_4_k_cu_22a387906thrust24THRUST_300001_SM_1000_NS12placeholders2_8E,@object
	.size		_ZN34_INTERNAL_59666de5_4_k_cu_22a387906thrust24THRUST_300001_SM_1000_NS12placeholders2_8E,(_ZN34_INTERNAL_59666de5_4_k_cu_22a387904cuda3std3__436_GLOBAL__N__59666de5_4_k_cu_22a387906ignoreE - _ZN34_INTERNAL_59666de5_4_k_cu_22a387906thrust24THRUST_300001_SM_1000_NS12placeholders2_8E)
_ZN34_INTERNAL_59666de5_4_k_cu_22a387906thrust24THRUST_300001_SM_1000_NS12placeholders2_8E:
	.zero		1
	.type		_ZN34_INTERNAL_59666de5_4_k_cu_22a387904cuda3std3__436_GLOBAL__N__59666de5_4_k_cu_22a387906ignoreE,@object
	.size		_ZN34_INTERNAL_59666de5_4_k_cu_22a387904cuda3std3__436_GLOBAL__N__59666de5_4_k_cu_22a387906ignoreE,(_ZN34_INTERNAL_59666de5_4_k_cu_22a387904cuda3std6ranges3__45__cpo4dataE - _ZN34_INTERNAL_59666de5_4_k_cu_22a387904cuda3std3__436_GLOBAL__N__59666de5_4_k_cu_22a387906ignoreE)
_ZN34_INTERNAL_59666de5_4_k_cu_22a387904cuda3std3__436_GLOBAL__N__59666de5_4_k_cu_22a387906ignoreE:
	.zero		1
	.type		_ZN34_INTERNAL_59666de5_4_k_cu_22a387904cuda3std6ranges3__45__cpo4dataE,@object
	.size		_ZN34_INTERNAL_59666de5_4_k_cu_22a387904cuda3std6ranges3__45__cpo4dataE,(_ZN34_INTERNAL_59666de5_4_k_cu_22a387906thrust24THRUST_300001_SM_1000_NS6system3cpp3parE - _ZN34_INTERNAL_59666de5_4_k_cu_22a387904cuda3std6ranges3__45__cpo4dataE)
_ZN34_INTERNAL_59666de5_4_k_cu_22a387904cuda3std6ranges3__45__cpo4dataE:
	.zero		1
	.type		_ZN34_INTERNAL_59666de5_4_k_cu_22a387906thrust24THRUST_300001_SM_1000_NS6system3cpp3parE,@object
	.size		_ZN34_INTERNAL_59666de5_4_k_cu_22a387906thrust24THRUST_300001_SM_1000_NS6system3cpp3parE,(_ZN34_INTERNAL_59666de5_4_k_cu_22a387904cuda3std3__45__cpo5beginE - _ZN34_INTERNAL_59666de5_4_k_cu_22a387906thrust24THRUST_300001_SM_1000_NS6system3cpp3parE)
_ZN34_INTERNAL_59666de5_4_k_cu_22a387906thrust24THRUST_300001_SM_1000_NS6system3cpp3parE:
	.zero		1
	.type		_ZN34_INTERNAL_59666de5_4_k_cu_22a387904cuda3std3__45__cpo5beginE,@object
	.size		_ZN34_INTERNAL_59666de5_4_k_cu_22a387904cuda3std3__45__cpo5beginE,(_ZN34_INTERNAL_59666de5_4_k_cu_22a387904cuda3std6ranges3__45__cpo5beginE - _ZN34_INTERNAL_59666de5_4_k_cu_22a387904cuda3std3__45__cpo5beginE)
_ZN34_INTERNAL_59666de5_4_k_cu_22a387904cuda3std3__45__cpo5beginE:
	.zero		1
	.type		_ZN34_INTERNAL_59666de5_4_k_cu_22a387904cuda3std6ranges3__45__cpo5beginE,@object
	.size		_ZN34_INTERNAL_59666de5_4_k_cu_22a387904cuda3std6ranges3__45__cpo5beginE,(_ZN34_INTERNAL_59666de5_4_k_cu_22a387906thrust24THRUST_300001_SM_1000_NS6deviceE - _ZN34_INTERNAL_59666de5_4_k_cu_22a387904cuda3std6ranges3__45__cpo5beginE)
_ZN34_INTERNAL_59666de5_4_k_cu_22a387904cuda3std6ranges3__45__cpo5beginE:
	.zero		1
	.type		_ZN34_INTERNAL_59666de5_4_k_cu_22a387906thrust24THRUST_300001_SM_1000_NS6deviceE,@object
	.size		_ZN34_INTERNAL_59666de5_4_k_cu_22a387906thrust24THRUST_300001_SM_1000_NS6deviceE,(_ZN34_INTERNAL_59666de5_4_k_cu_22a387904cuda3std3__47nulloptE - _ZN34_INTERNAL_59666de5_4_k_cu_22a387906thrust24THRUST_300001_SM_1000_NS6deviceE)
_ZN34_INTERNAL_59666de5_4_k_cu_22a387906thrust24THRUST_300001_SM_1000_NS6deviceE:
	.zero		1
	.type		_ZN34_INTERNAL_59666de5_4_k_cu_22a387904cuda3std3__47nulloptE,@object
	.size		_ZN34_INTERNAL_59666de5_4_k_cu_22a387904cuda3std3__47nulloptE,(_ZN34_INTERNAL_59666de5_4_k_cu_22a387904cuda3std6ranges3__45__cpo8distanceE - _ZN34_INTERNAL_59666de5_4_k_cu_22a387904cuda3std3__47nulloptE)
_ZN34_INTERNAL_59666de5_4_k_cu_22a387904cuda3std3__47nulloptE:
	.zero		1
	.type		_ZN34_INTERNAL_59666de5_4_k_cu_22a387904cuda3std6ranges3__45__cpo8distanceE,@object
	.size		_ZN34_INTERNAL_59666de5_4_k_cu_22a387904cuda3std6ranges3__45__cpo8distanceE,(_ZN34_INTERNAL_59666de5_4_k_cu_22a387906thrust24THRUST_300001_SM_1000_NS12placeholders2_4E - _ZN34_INTERNAL_59666de5_4_k_cu_22a387904cuda3std6ranges3__45__cpo8distanceE)
_ZN34_INTERNAL_59666de5_4_k_cu_22a387904cuda3std6ranges3__45__cpo8distanceE:
	.zero		1
	.type		_ZN34_INTERNAL_59666de5_4_k_cu_22a387906thrust24THRUST_300001_SM_1000_NS12placeholders2_4E,@object
	.size		_ZN34_INTERNAL_59666de5_4_k_cu_22a387906thrust24THRUST_300001_SM_1000_NS12placeholders2_4E,(_ZN34_INTERNAL_59666de5_4_k_cu_22a387904cuda3std3__45__cpo6rbeginE - _ZN34_INTERNAL_59666de5_4_k_cu_22a387906thrust24THRUST_300001_SM_1000_NS12placeholders2_4E)
_ZN34_INTERNAL_59666de5_4_k_cu_22a387906thrust24THRUST_300001_SM_1000_NS12placeholders2_4E:
	.zero		1
	.type		_ZN34_INTERNAL_59666de5_4_k_cu_22a387904cuda3std3__45__cpo6rbeginE,@object
	.size		_ZN34_INTERNAL_59666de5_4_k_cu_22a387904cuda3std3__45__cpo6rbeginE,(_ZN34_INTERNAL_59666de5_4_k_cu_22a387904cuda3std6ranges3__45__cpo7advanceE - _ZN34_INTERNAL_59666de5_4_k_cu_22a387904cuda3std3__45__cpo6rbeginE)
_ZN34_INTERNAL_59666de5_4_k_cu_22a387904cuda3std3__45__cpo6rbeginE:
	.zero		1
	.type		_ZN34_INTERNAL_59666de5_4_k_cu_22a387904cuda3std6ranges3__45__cpo7advanceE,@object
	.size		_ZN34_INTERNAL_59666de5_4_k_cu_22a387904cuda3std6ranges3__45__cpo7advanceE,(_ZN34_INTERNAL_59666de5_4_k_cu_22a387906thrust24THRUST_300001_SM_1000_NS12placeholders3_10E - _ZN34_INTERNAL_59666de5_4_k_cu_22a387904cuda3std6ranges3__45__cpo7advanceE)
_ZN34_INTERNAL_59666de5_4_k_cu_22a387904cuda3std6ranges3__45__cpo7advanceE:
	.zero		1
	.type		_ZN34_INTERNAL_59666de5_4_k_cu_22a387906thrust24THRUST_300001_SM_1000_NS12placeholders3_10E,@object
	.size		_ZN34_INTERNAL_59666de5_4_k_cu_22a387906thrust24THRUST_300001_SM_1000_NS12placeholders3_10E,(_ZN34_INTERNAL_59666de5_4_k_cu_22a387904cuda3std3__48in_placeE - _ZN34_INTERNAL_59666de5_4_k_cu_22a387906thrust24THRUST_300001_SM_1000_NS12placeholders3_10E)
_ZN34_INTERNAL_59666de5_4_k_cu_22a387906thrust24THRUST_300001_SM_1000_NS12placeholders3_10E:
	.zero		1
	.type		_ZN34_INTERNAL_59666de5_4_k_cu_22a387904cuda3std3__48in_placeE,@object
	.size		_ZN34_INTERNAL_59666de5_4_k_cu_22a387904cuda3std3__48in_placeE,(_ZN34_INTERNAL_59666de5_4_k_cu_22a387904cuda3std6ranges3__45__cpo4sizeE - _ZN34_INTERNAL_59666de5_4_k_cu_22a387904cuda3std3__48in_placeE)
_ZN34_INTERNAL_59666de5_4_k_cu_22a387904cuda3std3__48in_placeE:
	.zero		1
	.type		_ZN34_INTERNAL_59666de5_4_k_cu_22a387904cuda3std6ranges3__45__cpo4sizeE,@object
	.size		_ZN34_INTERNAL_59666de5_4_k_cu_22a387904cuda3std6ranges3__45__cpo4sizeE,(_ZN34_INTERNAL_59666de5_4_k_cu_22a387906thrust24THRUST_300001_SM_1000_NS12placeholders2_2E - _ZN34_INTERNAL_59666de5_4_k_cu_22a387904cuda3std6ranges3__45__cpo4sizeE)
_ZN34_INTERNAL_59666de5_4_k_cu_22a387904cuda3std6ranges3__45__cpo4sizeE:
	.zero		1
	.type		_ZN34_INTERNAL_59666de5_4_k_cu_22a387906thrust24THRUST_300001_SM_1000_NS12placeholders2_2E,@object
	.size		_ZN34_INTERNAL_59666de5_4_k_cu_22a387906thrust24THRUST_300001_SM_1000_NS12placeholders2_2E,(_ZN34_INTERNAL_59666de5_4_k_cu_22a387904cuda3std3__45__cpo6cbeginE - _ZN34_INTERNAL_59666de5_4_k_cu_22a387906thrust24THRUST_300001_SM_1000_NS12placeholders2_2E)
_ZN34_INTERNAL_59666de5_4_k_cu_22a387906thrust24THRUST_300001_SM_1000_NS12placeholders2_2E:
	.zero		1
	.type		_ZN34_INTERNAL_59666de5_4_k_cu_22a387904cuda3std3__45__cpo6cbeginE,@object
	.size		_ZN34_INTERNAL_59666de5_4_k_cu_22a387904cuda3std3__45__cpo6cbeginE,(_ZN34_INTERNAL_59666de5_4_k_cu_22a387904cuda3std6ranges3__45__cpo6cbeginE - _ZN34_INTERNAL_59666de5_4_k_cu_22a387904cuda3std3__45__cpo6cbeginE)
_ZN34_INTERNAL_59666de5_4_k_cu_22a387904cuda3std3__45__cpo6cbeginE:
	.zero		1
	.type		_ZN34_INTERNAL_59666de5_4_k_cu_22a387904cuda3std6ranges3__45__cpo6cbeginE,@object
	.size		_ZN34_INTERNAL_59666de5_4_k_cu_22a387904cuda3std6ranges3__45__cpo6cbeginE,(_ZN34_INTERNAL_59666de5_4_k_cu_22a387906thrust24THRUST_300001_SM_1000_NS12placeholders2_6E - _ZN34_INTERNAL_59666de5_4_k_cu_22a387904cuda3std6ranges3__45__cpo6cbeginE)
_ZN34_INTERNAL_59666de5_4_k_cu_22a387904cuda3std6ranges3__45__cpo6cbeginE:
	.zero		1
	.type		_ZN34_INTERNAL_59666de5_4_k_cu_22a387906thrust24THRUST_300001_SM_1000_NS12placeholders2_6E,@object
	.size		_ZN34_INTERNAL_59666de5_4_k_cu_22a387906thrust24THRUST_300001_SM_1000_NS12placeholders2_6E,(_ZN34_INTERNAL_59666de5_4_k_cu_22a387904cuda3std3__45__cpo7crbeginE - _ZN34_INTERNAL_59666de5_4_k_cu_22a387906thrust24THRUST_300001_SM_1000_NS12placeholders2_6E)
_ZN34_INTERNAL_59666de5_4_k_cu_22a387906thrust24THRUST_300001_SM_1000_NS12placeholders2_6E:
	.zero		1
	.type		_ZN34_INTERNAL_59666de5_4_k_cu_22a387904cuda3std3__45__cpo7crbeginE,@object
	.size		_ZN34_INTERNAL_59666de5_4_k_cu_22a387904cuda3std3__45__cpo7crbeginE,(_ZN34_INTERNAL_59666de5_4_k_cu_22a387904cuda3std6ranges3__45__cpo4nextE - _ZN34_INTERNAL_59666de5_4_k_cu_22a387904cuda3std3__45__cpo7crbeginE)
_ZN34_INTERNAL_59666de5_4_k_cu_22a387904cuda3std3__45__cpo7crbeginE:
	.zero		1
	.type		_ZN34_INTERNAL_59666de5_4_k_cu_22a387904cuda3std6ranges3__45__cpo4nextE,@object
	.size		_ZN34_INTERNAL_59666de5_4_k_cu_22a387904cuda3std6ranges3__45__cpo4nextE,(_ZN34_INTERNAL_59666de5_4_k_cu_22a387904cuda3std6ranges3__45__cpo4swapE - _ZN34_INTERNAL_59666de5_4_k_cu_22a387904cuda3std6ranges3__45__cpo4nextE)
_ZN34_INTERNAL_59666de5_4_k_cu_22a387904cuda3std6ranges3__45__cpo4nextE:
	.zero		1
	.type		_ZN34_INTERNAL_59666de5_4_k_cu_22a387904cuda3std6ranges3__45__cpo4swapE,@object
	.size		_ZN34_INTERNAL_59666de5_4_k_cu_22a387904cuda3std6ranges3__45__cpo4swapE,(_ZN34_INTERNAL_59666de5_4_k_cu_22a387906thrust24THRUST_300001_SM_1000_NS8cuda_cub10par_nosyncE - _ZN34_INTERNAL_59666de5_4_k_cu_22a387904cuda3std6ranges3__45__cpo4swapE)
_ZN34_INTERNAL_59666de5_4_k_cu_22a387904cuda3std6ranges3__45__cpo4swapE:
	.zero		1
	.type		_ZN34_INTERNAL_59666de5_4_k_cu_22a387906thrust24THRUST_300001_SM_1000_NS8cuda_cub10par_nosyncE,@object
	.size		_ZN34_INTERNAL_59666de5_4_k_cu_22a387906thrust24THRUST_300001_SM_1000_NS8cuda_cub10par_nosyncE,(_ZN34_INTERNAL_59666de5_4_k_cu_22a387906thrust24THRUST_300001_SM_1000_NS3seqE - _ZN34_INTERNAL_59666de5_4_k_cu_22a387906thrust24THRUST_300001_SM_1000_NS8cuda_cub10par_nosyncE)
_ZN34_INTERNAL_59666de5_4_k_cu_22a387906thrust24THRUST_300001_SM_1000_NS8cuda_cub10par_nosyncE:
	.zero		1
	.type		_ZN34_INTERNAL_59666de5_4_k_cu_22a387906thrust24THRUST_300001_SM_1000_NS3seqE,@object
	.size		_ZN34_INTERNAL_59666de5_4_k_cu_22a387906thrust24THRUST_300001_SM_1000_NS3seqE,(_ZN34_INTERNAL_59666de5_4_k_cu_22a387904cuda3std3__420unreachable_sentinelE - _ZN34_INTERNAL_59666de5_4_k_cu_22a387906thrust24THRUST_300001_SM_1000_NS3seqE)
_ZN34_INTERNAL_59666de5_4_k_cu_22a387906thrust24THRUST_300001_SM_1000_NS3seqE:
	.zero		1
	.type		_ZN34_INTERNAL_59666de5_4_k_cu_22a387904cuda3std3__420unreachable_sentinelE,@object
	.size		_ZN34_INTERNAL_59666de5_4_k_cu_22a387904cuda3std3__420unreachable_sentinelE,(_ZN34_INTERNAL_59666de5_4_k_cu_22a387904cuda3std6ranges3__45__cpo5ssizeE - _ZN34_INTERNAL_59666de5_4_k_cu_22a387904cuda3std3__420unreachable_sentinelE)
_ZN34_INTERNAL_59666de5_4_k_cu_22a387904cuda3std3__420unreachable_sentinelE:
	.zero		1
	.type		_ZN34_INTERNAL_59666de5_4_k_cu_22a387904cuda3std6ranges3__45__cpo5ssizeE,@object
	.size		_ZN34_INTERNAL_59666de5_4_k_cu_22a387904cuda3std6ranges3__45__cpo5ssizeE,(_ZN34_INTERNAL_59666de5_4_k_cu_22a387906thrust24THRUST_300001_SM_1000_NS12placeholders2_3E - _ZN34_INTERNAL_59666de5_4_k_cu_22a387904cuda3std6ranges3__45__cpo5ssizeE)
_ZN34_INTERNAL_59666de5_4_k_cu_22a387904cuda3std6ranges3__45__cpo5ssizeE:
	.zero		1
	.type		_ZN34_INTERNAL_59666de5_4_k_cu_22a387906thrust24THRUST_300001_SM_1000_NS12placeholders2_3E,@object
	.size		_ZN34_INTERNAL_59666de5_4_k_cu_22a387906thrust24THRUST_300001_SM_1000_NS12placeholders2_3E,(_ZN34_INTERNAL_59666de5_4_k_cu_22a387904cuda3std3__45__cpo4cendE - _ZN34_INTERNAL_59666de5_4_k_cu_22a387906thrust24THRUST_300001_SM_1000_NS12placeholders2_3E)
_ZN34_INTERNAL_59666de5_4_k_cu_22a387906thrust24THRUST_300001_SM_1000_NS12placeholders2_3E:
	.zero		1
	.type		_ZN34_INTERNAL_59666de5_4_k_cu_22a387904cuda3std3__45__cpo4cendE,@object
	.size		_ZN34_INTERNAL_59666de5_4_k_cu_22a387904cuda3std3__45__cpo4cendE,(_ZN34_INTERNAL_59666de5_4_k_cu_22a387904cuda3std6ranges3__45__cpo4cendE - _ZN34_INTERNAL_59666de5_4_k_cu_22a387904cuda3std3__45__cpo4cendE)
_ZN34_INTERNAL_59666de5_4_k_cu_22a387904cuda3std3__45__cpo4cendE:
	.zero		1
	.type		_ZN34_INTERNAL_59666de5_4_k_cu_22a387904cuda3std6ranges3__45__cpo4cendE,@object
	.size		_ZN34_INTERNAL_59666de5_4_k_cu_22a387904cuda3std6ranges3__45__cpo4cendE,(_ZN34_INTERNAL_59666de5_4_k_cu_22a387906thrust24THRUST_300001_SM_1000_NS12placeholders2_7E - _ZN34_INTERNAL_59666de5_4_k_cu_22a387904cuda3std6ranges3__45__cpo4cendE)
_ZN34_INTERNAL_59666de5_4_k_cu_22a387904cuda3std6ranges3__45__cpo4cendE:
	.zero		1
	.type		_ZN34_INTERNAL_59666de5_4_k_cu_22a387906thrust24THRUST_300001_SM_1000_NS12placeholders2_7E,@object
	.size		_ZN34_INTERNAL_59666de5_4_k_cu_22a387906thrust24THRUST_300001_SM_1000_NS12placeholders2_7E,(_ZN34_INTERNAL_59666de5_4_k_cu_22a387904cuda3std3__45__cpo5crendE - _ZN34_INTERNAL_59666de5_4_k_cu_22a387906thrust24THRUST_300001_SM_1000_NS12placeholders2_7E)
_ZN34_INTERNAL_59666de5_4_k_cu_22a387906thrust24THRUST_300001_SM_1000_NS12placeholders2_7E:
	.zero		1
	.type		_ZN34_INTERNAL_59666de5_4_k_cu_22a387904cuda3std3__45__cpo5crendE,@object
	.size		_ZN34_INTERNAL_59666de5_4_k_cu_22a387904cuda3std3__45__cpo5crendE,(_ZN34_INTERNAL_59666de5_4_k_cu_22a387904cuda3std6ranges3__45__cpo4prevE - _ZN34_INTERNAL_59666de5_4_k_cu_22a387904cuda3std3__45__cpo5crendE)
_ZN34_INTERNAL_59666de5_4_k_cu_22a387904cuda3std3__45__cpo5crendE:
	.zero		1
	.type		_ZN34_INTERNAL_59666de5_4_k_cu_22a387904cuda3std6ranges3__45__cpo4prevE,@object
	.size		_ZN34_INTERNAL_59666de5_4_k_cu_22a387904cuda3std6ranges3__45__cpo4prevE,(_ZN34_INTERNAL_59666de5_4_k_cu_22a387904cuda3std6ranges3__45__cpo9iter_moveE - _ZN34_INTERNAL_59666de5_4_k_cu_22a387904cuda3std6ranges3__45__cpo4prevE)
_ZN34_INTERNAL_59666de5_4_k_cu_22a387904cuda3std6ranges3__45__cpo4prevE:
	.zero		1
	.type		_ZN34_INTERNAL_59666de5_4_k_cu_22a387904cuda3std6ranges3__45__cpo9iter_moveE,@object
	.size		_ZN34_INTERNAL_59666de5_4_k_cu_22a387904cuda3std6ranges3__45__cpo9iter_moveE,(_ZN34_INTERNAL_59666de5_4_k_cu_22a387906thrust24THRUST_300001_SM_1000_NS6system6detail10sequential3seqE - _ZN34_INTERNAL_59666de5_4_k_cu_22a387904cuda3std6ranges3__45__cpo9iter_moveE)
_ZN34_INTERNAL_59666de5_4_k_cu_22a387904cuda3std6ranges3__45__cpo9iter_moveE:
	.zero		1
	.type		_ZN34_INTERNAL_59666de5_4_k_cu_22a387906thrust24THRUST_300001_SM_1000_NS6system6detail10sequential3seqE,@object
	.size		_ZN34_INTERNAL_59666de5_4_k_cu_22a387906thrust24THRUST_300001_SM_1000_NS6system6detail10sequential3seqE,(_ZN34_INTERNAL_59666de5_4_k_cu_22a387906thrust24THRUST_300001_SM_1000_NS12placeholders2_9E - _ZN34_INTERNAL_59666de5_4_k_cu_22a387906thrust24THRUST_300001_SM_1000_NS6system6detail10sequential3seqE)
_ZN34_INTERNAL_59666de5_4_k_cu_22a387906thrust24THRUST_300001_SM_1000_NS6system6detail10sequential3seqE:
	.zero		1
	.type		_ZN34_INTERNAL_59666de5_4_k_cu_22a387906thrust24THRUST_300001_SM_1000_NS12placeholders2_9E,@object
	.size		_ZN34_INTERNAL_59666de5_4_k_cu_22a387906thrust24THRUST_300001_SM_1000_NS12placeholders2_9E,(_ZN34_INTERNAL_59666de5_4_k_cu_22a387904cuda3std3__419piecewise_constructE - _ZN34_INTERNAL_59666de5_4_k_cu_22a387906thrust24THRUST_300001_SM_1000_NS12placeholders2_9E)
_ZN34_INTERNAL_59666de5_4_k_cu_22a387906thrust24THRUST_300001_SM_1000_NS12placeholders2_9E:
	.zero		1
	.type		_ZN34_INTERNAL_59666de5_4_k_cu_22a387904cuda3std3__419piecewise_constructE,@object
	.size		_ZN34_INTERNAL_59666de5_4_k_cu_22a387904cuda3std3__419piecewise_constructE,(_ZN34_INTERNAL_59666de5_4_k_cu_22a387904cuda3std6ranges3__45__cpo5cdataE - _ZN34_INTERNAL_59666de5_4_k_cu_22a387904cuda3std3__419piecewise_constructE)
_ZN34_INTERNAL_59666de5_4_k_cu_22a387904cuda3std3__419piecewise_constructE:
	.zero		1
	.type		_ZN34_INTERNAL_59666de5_4_k_cu_22a387904cuda3std6ranges3__45__cpo5cdataE,@object
	.size		_ZN34_INTERNAL_59666de5_4_k_cu_22a387904cuda3std6ranges3__45__cpo5cdataE,(_ZN34_INTERNAL_59666de5_4_k_cu_22a387906thrust24THRUST_300001_SM_1000_NS12placeholders2_1E - _ZN34_INTERNAL_59666de5_4_k_cu_22a387904cuda3std6ranges3__45__cpo5cdataE)
_ZN34_INTERNAL_59666de5_4_k_cu_22a387904cuda3std6ranges3__45__cpo5cdataE:
	.zero		1
	.type		_ZN34_INTERNAL_59666de5_4_k_cu_22a387906thrust24THRUST_300001_SM_1000_NS12placeholders2_1E,@object
	.size		_ZN34_INTERNAL_59666de5_4_k_cu_22a387906thrust24THRUST_300001_SM_1000_NS12placeholders2_1E,(_ZN34_INTERNAL_59666de5_4_k_cu_22a387904cuda3std3__45__cpo3endE - _ZN34_INTERNAL_59666de5_4_k_cu_22a387906thrust24THRUST_300001_SM_1000_NS12placeholders2_1E)
_ZN34_INTERNAL_59666de5_4_k_cu_22a387906thrust24THRUST_300001_SM_1000_NS12placeholders2_1E:
	.zero		1
	.type		_ZN34_INTERNAL_59666de5_4_k_cu_22a387904cuda3std3__45__cpo3endE,@object
	.size		_ZN34_INTERNAL_59666de5_4_k_cu_22a387904cuda3std3__45__cpo3endE,(_ZN34_INTERNAL_59666de5_4_k_cu_22a387904cuda3std6ranges3__45__cpo3endE - _ZN34_INTERNAL_59666de5_4_k_cu_22a387904cuda3std3__45__cpo3endE)
_ZN34_INTERNAL_59666de5_4_k_cu_22a387904cuda3std3__45__cpo3endE:
	.zero		1
	.type		_ZN34_INTERNAL_59666de5_4_k_cu_22a387904cuda3std6ranges3__45__cpo3endE,@object
	.size		_ZN34_INTERNAL_59666de5_4_k_cu_22a387904cuda3std6ranges3__45__cpo3endE,(_ZN34_INTERNAL_59666de5_4_k_cu_22a387906thrust24THRUST_300001_SM_1000_NS12placeholders2_5E - _ZN34_INTERNAL_59666de5_4_k_cu_22a387904cuda3std6ranges3__45__cpo3endE)
_ZN34_INTERNAL_59666de5_4_k_cu_22a387904cuda3std6ranges3__45__cpo3endE:
	.zero		1
	.type		_ZN34_INTERNAL_59666de5_4_k_cu_22a387906thrust24THRUST_300001_SM_1000_NS12placeholders2_5E,@object
	.size		_ZN34_INTERNAL_59666de5_4_k_cu_22a387906thrust24THRUST_300001_SM_1000_NS12placeholders2_5E,(_ZN34_INTERNAL_59666de5_4_k_cu_22a387904cuda3std3__45__cpo4rendE - _ZN34_INTERNAL_59666de5_4_k_cu_22a387906thrust24THRUST_300001_SM_1000_NS12placeholders2_5E)
_ZN34_INTERNAL_59666de5_4_k_cu_22a387906thrust24THRUST_300001_SM_1000_NS12placeholders2_5E:
	.zero		1
	.type		_ZN34_INTERNAL_59666de5_4_k_cu_22a387904cuda3std3__45__cpo4rendE,@object
	.size		_ZN34_INTERNAL_59666de5_4_k_cu_22a387904cuda3std3__45__cpo4rendE,(_ZN34_INTERNAL_59666de5_4_k_cu_22a387904cuda3std6ranges3__45__cpo9iter_swapE - _ZN34_INTERNAL_59666de5_4_k_cu_22a387904cuda3std3__45__cpo4rendE)
_ZN34_INTERNAL_59666de5_4_k_cu_22a387904cuda3std3__45__cpo4rendE:
	.zero		1
	.type		_ZN34_INTERNAL_59666de5_4_k_cu_22a387904cuda3std6ranges3__45__cpo9iter_swapE,@object
	.size		_ZN34_INTERNAL_59666de5_4_k_cu_22a387904cuda3std6ranges3__45__cpo9iter_swapE,(_ZN34_INTERNAL_59666de5_4_k_cu_22a387904cuda3std3__48unexpectE - _ZN34_INTERNAL_59666de5_4_k_cu_22a387904cuda3std6ranges3__45__cpo9iter_swapE)
_ZN34_INTERNAL_59666de5_4_k_cu_22a387904cuda3std6ranges3__45__cpo9iter_swapE:
	.zero		1
	.type		_ZN34_INTERNAL_59666de5_4_k_cu_22a387904cuda3std3__48unexpectE,@object
	.size		_ZN34_INTERNAL_59666de5_4_k_cu_22a387904cuda3std3__48unexpectE,(_ZN34_INTERNAL_59666de5_4_k_cu_22a387906thrust24THRUST_300001_SM_1000_NS8cuda_cub3parE - _ZN34_INTERNAL_59666de5_4_k_cu_22a387904cuda3std3__48unexpectE)
_ZN34_INTERNAL_59666de5_4_k_cu_22a387904cuda3std3__48unexpectE:
	.zero		1
	.type		_ZN34_INTERNAL_59666de5_4_k_cu_22a387906thrust24THRUST_300001_SM_1000_NS8cuda_cub3parE,@object
	.size		_ZN34_INTERNAL_59666de5_4_k_cu_22a387906thrust24THRUST_300001_SM_1000_NS8cuda_cub3parE,(.L_29 - _ZN34_INTERNAL_59666de5_4_k_cu_22a387906thrust24THRUST_300001_SM_1000_NS8cuda_cub3parE)
_ZN34_INTERNAL_59666de5_4_k_cu_22a387906thrust24THRUST_300001_SM_1000_NS8cuda_cub3parE:
	.zero		1
.L_29:


//--------------------- .nv.shared._ZN6kernel11even_solverEPfS0_PiS1_ --------------------------
	.section	.nv.shared._ZN6kernel11even_solverEPfS0_PiS1_,"aw",@nobits
	.sectionflags	@""
	.align	16
	.zero		1024


//--------------------- .nv.shared._ZN3cub18CUB_300001_SM_10006detail8for_each13static_kernelINS2_12policy_hub_t12policy_500_tEmN6thrust24THRUST_300001_SM_1000_NS8cuda_cub20__uninitialized_fill7functorINS7_10device_ptrIfEEfEEEEvT0_T1_ --------------------------
	.section	.nv.shared._ZN3cub18CUB_300001_SM_10006detail8for_each13static_kernelINS2_12policy_hub_t12policy_500_tEmN6thrust24THRUST_300001_SM_1000_NS8cuda_cub20__uninitialized_fill7functorINS7_10device_ptrIfEEfEEEEvT0_T1_,"aw",@nobits
	.sectionflags	@""
	.align	16
	.zero		1024


//--------------------- .nv.shared._ZN3cub18CUB_300001_SM_10006detail11EmptyKernelIvEEvv --------------------------
	.section	.nv.shared._ZN3cub18CUB_300001_SM_10006detail11EmptyKernelIvEEvv,"aw",@nobits
	.sectionflags	@""
	.align	16
	.zero		1024


//--------------------- .nv.shared._ZN6thrust24THRUST_300001_SM_1000_NS8cuda_cub4core6detail13_kernel_agentINS1_8__reduce11ReduceAgentIPN4cuda3std3__45tupleIJflEEESC_SB_lNS1_9__extrema9arg_max_fIflNS9_4lessIfEEEEEEJSC_SC_iSH_EEEvDpT0_ --------------------------
	.section	.nv.shared._ZN6thrust24THRUST_300001_SM_1000_NS8cuda_cub4core6detail13_kernel_agentINS1_8__reduce11ReduceAgentIPN4cuda3std3__45tupleIJflEEESC_SB_lNS1_9__extrema9arg_max_fIflNS9_4lessIfEEEEEEJSC_SC_iSH_EEEvDpT0_,"aw",@nobits
	.sectionflags	@""
	.align	16
	.zero		1024


//--------------------- .nv.shared._ZN6thrust24THRUST_300001_SM_1000_NS8cuda_cub4core6detail13_kernel_agentINS1_8__reduce10DrainAgentIlEEJN3cub18CUB_300001_SM_10009GridQueueIyEElEEEvDpT0_ --------------------------
	.section	.nv.shared._ZN6thrust24THRUST_300001_SM_1000_NS8cuda_cub4core6detail13_kernel_agentINS1_8__reduce10DrainAgentIlEEJN3cub18CUB_300001_SM_10009GridQueueIyEElEEEvDpT0_,"aw",@nobits
	.sectionflags	@""
	.align	16
	.zero		1024


//--------------------- .nv.shared._ZN6thrust24THRUST_300001_SM_1000_NS8cuda_cub4core6detail13_kernel_agentINS1_8__reduce11ReduceAgentINS0_12zip_iteratorIN4cuda3std3__45tupleIJNS0_6detail15normal_iteratorINS0_10device_ptrIfEEEENS0_17counting_iteratorIlNS0_11use_defaultESI_SI_EEEEEEEPNSB_IJflEEESM_lNS1_9__extrema9arg_max_fIflNSA_4lessIfEEEEEEJSL_SN_lN3cub18CUB_300001_SM_100013GridEvenShareIlEENSV_9GridQueueIyEESS_EEEvDpT0_ --------------------------
	.section	.nv.shared._ZN6thrust24THRUST_300001_SM_1000_NS8cuda_cub4core6detail13_kernel_agentINS1_8__reduce11ReduceAgentINS0_12zip_iteratorIN4cuda3std3__45tupleIJNS0_6detail15normal_iteratorINS0_10device_ptrIfEEEENS0_17counting_iteratorIlNS0_11use_defaultESI_SI_EEEEEEEPNSB_IJflEEESM_lNS1_9__extrema9arg_max_fIflNSA_4lessIfEEEEEEJSL_SN_lN3cub18CUB_300001_SM_100013GridEvenShareIlEENSV_9GridQueueIyEESS_EEEvDpT0_,"aw",@nobits
	.sectionflags	@""
	.align	16
	.zero		1024


//--------------------- .nv.shared._ZN6thrust24THRUST_300001_SM_1000_NS8cuda_cub4core6detail13_kernel_agentINS1_8__reduce11ReduceAgentINS0_12zip_iteratorIN4cuda3std3__45tupleIJNS0_6detail15normal_iteratorINS0_10device_ptrIfEEEENS0_17counting_iteratorIlNS0_11use_defaultESI_SI_EEEEEEEPNSB_IJflEEESM_lNS1_9__extrema9arg_max_fIflNSA_4lessIfEEEEEEJSL_SN_lSS_EEEvDpT0_ --------------------------
	.section	.nv.shared._ZN6thrust24THRUST_300001_SM_1000_NS8cuda_cub4core6detail13_kernel_agentINS1_8__reduce11ReduceAgentINS0_12zip_iteratorIN4cuda3std3__45tupleIJNS0_6detail15normal_iteratorINS0_10device_ptrIfEEEENS0_17counting_iteratorIlNS0_11use_defaultESI_SI_EEEEEEEPNSB_IJflEEESM_lNS1_9__extrema9arg_max_fIflNSA_4lessIfEEEEEEJSL_SN_lSS_EEEvDpT0_,"aw",@nobits
	.sectionflags	@""
	.align	16
	.zero		1024


//--------------------- .nv.shared._ZN6thrust24THRUST_300001_SM_1000_NS8cuda_cub4core6detail13_kernel_agentINS1_8__reduce11ReduceAgentIPN4cuda3std3__45tupleIJflEEESC_SB_iNS1_9__extrema9arg_max_fIflNS9_4lessIfEEEEEEJSC_SC_iSH_EEEvDpT0_ --------------------------
	.section	.nv.shared._ZN6thrust24THRUST_300001_SM_1000_NS8cuda_cub4core6detail13_kernel_agentINS1_8__reduce11ReduceAgentIPN4cuda3std3__45tupleIJflEEESC_SB_iNS1_9__extrema9arg_max_fIflNS9_4lessIfEEEEEEJSC_SC_iSH_EEEvDpT0_,"aw",@nobits
	.sectionflags	@""
	.align	16
	.zero		1024


//--------------------- .nv.shared._ZN6thrust24THRUST_300001_SM_1000_NS8cuda_cub4core6detail13_kernel_agentINS1_8__reduce10DrainAgentIiEEJN3cub18CUB_300001_SM_10009GridQueueIjEEiEEEvDpT0_ --------------------------
	.section	.nv.shared._ZN6thrust24THRUST_300001_SM_1000_NS8cuda_cub4core6detail13_kernel_agentINS1_8__reduce10DrainAgentIiEEJN3cub18CUB_300001_SM_10009GridQueueIjEEiEEEvDpT0_,"aw",@nobits
	.sectionflags	@""
	.align	16
	.zero		1024


//--------------------- .nv.shared._ZN6thrust24THRUST_300001_SM_1000_NS8cuda_cub4core6detail13_kernel_agentINS1_8__reduce11ReduceAgentINS0_12zip_iteratorIN4cuda3std3__45tupleIJNS0_6detail15normal_iteratorINS0_10device_ptrIfEEEENS0_17counting_iteratorIlNS0_11use_defaultESI_SI_EEEEEEEPNSB_IJflEEESM_iNS1_9__extrema9arg_max_fIflNSA_4lessIfEEEEEEJSL_SN_iN3cub18CUB_300001_SM_100013GridEvenShareIiEENSV_9GridQueueIjEESS_EEEvDpT0_ --------------------------
	.section	.nv.shared._ZN6thrust24THRUST_300001_SM_1000_NS8cuda_cub4core6detail13_kernel_agentINS1_8__reduce11ReduceAgentINS0_12zip_iteratorIN4cuda3std3__45tupleIJNS0_6detail15normal_iteratorINS0_10device_ptrIfEEEENS0_17counting_iteratorIlNS0_11use_defaultESI_SI_EEEEEEEPNSB_IJflEEESM_iNS1_9__extrema9arg_max_fIflNSA_4lessIfEEEEEEJSL_SN_iN3cub18CUB_300001_SM_100013GridEvenShareIiEENSV_9GridQueueIjEESS_EEEvDpT0_,"aw",@nobits
	.sectionflags	@""
	.align	16
	.zero		1024


//--------------------- .nv.shared._ZN6thrust24THRUST_300001_SM_1000_NS8cuda_cub4core6detail13_kernel_agentINS1_8__reduce11ReduceAgentINS0_12zip_iteratorIN4cuda3std3__45tupleIJNS0_6detail15normal_iteratorINS0_10device_ptrIfEEEENS0_17counting_iteratorIlNS0_11use_defaultESI_SI_EEEEEEEPNSB_IJflEEESM_iNS1_9__extrema9arg_max_fIflNSA_4lessIfEEEEEEJSL_SN_iSS_EEEvDpT0_ --------------------------
	.section	.nv.shared._ZN6thrust24THRUST_300001_SM_1000_NS8cuda_cub4core6detail13_kernel_agentINS1_8__reduce11ReduceAgentINS0_12zip_iteratorIN4cuda3std3__45tupleIJNS0_6detail15normal_iteratorINS0_10device_ptrIfEEEENS0_17counting_iteratorIlNS0_11use_defaultESI_SI_EEEEEEEPNSB_IJflEEESM_iNS1_9__extrema9arg_max_fIflNSA_4lessIfEEEEEEJSL_SN_iSS_EEEvDpT0_,"aw",@nobits
	.sectionflags	@""
	.align	16
	.zero		1024


//--------------------- .nv.constant0._ZN6kernel10odd_solverEPfS0_PiS1_ --------------------------
	.section	.nv.constant0._ZN6kernel10odd_solverEPfS0_PiS1_,"a",@progbits
	.sectionflags	@""
	.align	4
.nv.constant0._ZN6kernel10odd_solverEPfS0_PiS1_:
	.zero		928


//--------------------- .nv.constant0._ZN6kernel11even_solverEPfS0_PiS1_ --------------------------
	.section	.nv.constant0._ZN6kernel11even_solverEPfS0_PiS1_,"a",@progbits
	.sectionflags	@""
	.align	4
.nv.constant0._ZN6kernel11even_solverEPfS0_PiS1_:
	.zero		928


//--------------------- .nv.constant0._ZN3cub18CUB_300001_SM_10006detail8for_each13static_kernelINS2_12policy_hub_t12policy_500_tEmN6thrust24THRUST_300001_SM_1000_NS8cuda_cub20__uninitialized_fill7functorINS7_10device_ptrIfEEfEEEEvT0_T1_ --------------------------
	.section	.nv.constant0._ZN3cub18CUB_300001_SM_10006detail8for_each13static_kernelINS2_12policy_hub_t12policy_500_tEmN6thrust24THRUST_300001_SM_1000_NS8cuda_cub20__uninitialized_fill7functorINS7_10device_ptrIfEEfEEEEvT0_T1_,"a",@progbits
	.sectionflags	@""
	.align	4
.nv.constant0._ZN3cub18CUB_300001_SM_10006detail8for_each13static_kernelINS2_12policy_hub_t12policy_500_tEmN6thrust24THRUST_300001_SM_1000_NS8cuda_cub20__uninitialized_fill7functorINS7_10device_ptrIfEEfEEEEvT0_T1_:
	.zero		920


//--------------------- .nv.constant0._ZN3cub18CUB_300001_SM_10006detail11EmptyKernelIvEEvv --------------------------
	.section	.nv.constant0._ZN3cub18CUB_300001_SM_10006detail11EmptyKernelIvEEvv,"a",@progbits
	.sectionflags	@""
	.align	4
.nv.constant0._ZN3cub18CUB_300001_SM_10006detail11EmptyKernelIvEEvv:
	.zero		896


//--------------------- .nv.constant0._ZN6thrust24THRUST_300001_SM_1000_NS8cuda_cub4core6detail13_kernel_agentINS1_8__reduce11ReduceAgentIPN4cuda3std3__45tupleIJflEEESC_SB_lNS1_9__extrema9arg_max_fIflNS9_4lessIfEEEEEEJSC_SC_iSH_EEEvDpT0_ --------------------------
	.section	.nv.constant0._ZN6thrust24THRUST_300001_SM_1000_NS8cuda_cub4core6detail13_kernel_agentINS1_8__reduce11ReduceAgentIPN4cuda3std3__45tupleIJflEEESC_SB_lNS1_9__extrema9arg_max_fIflNS9_4lessIfEEEEEEJSC_SC_iSH_EEEvDpT0_,"a",@progbits
	.sectionflags	@""
	.align	4
.nv.constant0._ZN6thrust24THRUST_300001_SM_1000_NS8cuda_cub4core6detail13_kernel_agentINS1_8__reduce11ReduceAgentIPN4cuda3std3__45tupleIJflEEESC_SB_lNS1_9__extrema9arg_max_fIflNS9_4lessIfEEEEEEJSC_SC_iSH_EEEvDpT0_:
	.zero		917


//--------------------- .nv.constant0._ZN6thrust24THRUST_300001_SM_1000_NS8cuda_cub4core6detail13_kernel_agentINS1_8__reduce10DrainAgentIlEEJN3cub18CUB_300001_SM_10009GridQueueIyEElEEEvDpT0_ --------------------------
	.section	.nv.constant0._ZN6thrust24THRUST_300001_SM_1000_NS8cuda_cub4core6detail13_kernel_agentINS1_8__reduce10DrainAgentIlEEJN3cub18CUB_300001_SM_10009GridQueueIyEElEEEvDpT0_,"a",@progbits
	.sectionflags	@""
	.align	4
.nv.constant0._ZN6thrust24THRUST_300001_SM_1000_NS8cuda_cub4core6detail13_kernel_agentINS1_8__reduce10DrainAgentIlEEJN3cub18CUB_300001_SM_10009GridQueueIyEElEEEvDpT0_:
	.zero		912


//--------------------- .nv.constant0._ZN6thrust24THRUST_300001_SM_1000_NS8cuda_cub4core6detail13_kernel_agentINS1_8__reduce11ReduceAgentINS0_12zip_iteratorIN4cuda3std3__45tupleIJNS0_6detail15normal_iteratorINS0_10device_ptrIfEEEENS0_17counting_iteratorIlNS0_11use_defaultESI_SI_EEEEEEEPNSB_IJflEEESM_lNS1_9__extrema9arg_max_fIflNSA_4lessIfEEEEEEJSL_SN_lN3cub18CUB_300001_SM_100013GridEvenShareIlEENSV_9GridQueueIyEESS_EEEvDpT0_ --------------------------
	.section	.nv.constant0._ZN6thrust24THRUST_300001_SM_1000_NS8cuda_cub4core6detail13_kernel_agentINS1_8__reduce11ReduceAgentINS0_12zip_iteratorIN4cuda3std3__45tupleIJNS0_6detail15normal_iteratorINS0_10device_ptrIfEEEENS0_17counting_iteratorIlNS0_11use_defaultESI_SI_EEEEEEEPNSB_IJflEEESM_lNS1_9__extrema9arg_max_fIflNSA_4lessIfEEEEEEJSL_SN_lN3cub18CUB_300001_SM_100013GridEvenShareIlEENSV_9GridQueueIyEESS_EEEvDpT0_,"a",@progbits
	.sectionflags	@""
	.align	4
.nv.constant0._ZN6thrust24THRUST_300001_SM_1000_NS8cuda_cub4core6detail13_kernel_agentINS1_8__reduce11ReduceAgentINS0_12zip_iteratorIN4cuda3std3__45tupleIJNS0_6detail15normal_iteratorINS0_10device_ptrIfEEEENS0_17counting_iteratorIlNS0_11use_defaultESI_SI_EEEEEEEPNSB_IJflEEESM_lNS1_9__extrema9arg_max_fIflNSA_4lessIfEEEEEEJSL_SN_lN3cub18CUB_300001_SM_100013GridEvenShareIlEENSV_9GridQueueIyEESS_EEEvDpT0_:
	.zero		1009


//--------------------- .nv.constant0._ZN6thrust24THRUST_300001_SM_1000_NS8cuda_cub4core6detail13_kernel_agentINS1_8__reduce11ReduceAgentINS0_12zip_iteratorIN4cuda3std3__45tupleIJNS0_6detail15normal_iteratorINS0_10device_ptrIfEEEENS0_17counting_iteratorIlNS0_11use_defaultESI_SI_EEEEEEEPNSB_IJflEEESM_lNS1_9__extrema9arg_max_fIflNSA_4lessIfEEEEEEJSL_SN_lSS_EEEvDpT0_ --------------------------
	.section	.nv.constant0._ZN6thrust24THRUST_300001_SM_1000_NS8cuda_cub4core6detail13_kernel_agentINS1_8__reduce11ReduceAgentINS0_12zip_iteratorIN4cuda3std3__45tupleIJNS0_6detail15normal_iteratorINS0_10device_ptrIfEEEENS0_17counting_iteratorIlNS0_11use_defaultESI_SI_EEEEEEEPNSB_IJflEEESM_lNS1_9__extrema9arg_max_fIflNSA_4lessIfEEEEEEJSL_SN_lSS_EEEvDpT0_,"a",@progbits
	.sectionflags	@""
	.align	4
.nv.constant0._ZN6thrust24THRUST_300001_SM_1000_NS8cuda_cub4core6detail13_kernel_agentINS1_8__reduce11ReduceAgentINS0_12zip_iteratorIN4cuda3std3__45tupleIJNS0_6detail15normal_iteratorINS0_10device_ptrIfEEEENS0_17counting_iteratorIlNS0_11use_defaultESI_SI_EEEEEEEPNSB_IJflEEESM_lNS1_9__extrema9arg_max_fIflNSA_4lessIfEEEEEEJSL_SN_lSS_EEEvDpT0_:
	.zero		929


//--------------------- .nv.constant0._ZN6thrust24THRUST_300001_SM_1000_NS8cuda_cub4core6detail13_kernel_agentINS1_8__reduce11ReduceAgentIPN4cuda3std3__45tupleIJflEEESC_SB_iNS1_9__extrema9arg_max_fIflNS9_4lessIfEEEEEEJSC_SC_iSH_EEEvDpT0_ --------------------------
	.section	.nv.constant0._ZN6thrust24THRUST_300001_SM_1000_NS8cuda_cub4core6detail13_kernel_agentINS1_8__reduce11ReduceAgentIPN4cuda3std3__45tupleIJflEEESC_SB_iNS1_9__extrema9arg_max_fIflNS9_4lessIfEEEEEEJSC_SC_iSH_EEEvDpT0_,"a",@progbits
	.sectionflags	@""
	.align	4
.nv.constant0._ZN6thrust24THRUST_300001_SM_1000_NS8cuda_cub4core6detail13_kernel_agentINS1_8__reduce11ReduceAgentIPN4cuda3std3__45tupleIJflEEESC_SB_iNS1_9__extrema9arg_max_fIflNS9_4lessIfEEEEEEJSC_SC_iSH_EEEvDpT0_:
	.zero		917


//--------------------- .nv.constant0._ZN6thrust24THRUST_300001_SM_1000_NS8cuda_cub4core6detail13_kernel_agentINS1_8__reduce10DrainAgentIiEEJN3cub18CUB_300001_SM_10009GridQueueIjEEiEEEvDpT0_ --------------------------
	.section	.nv.constant0._ZN6thrust24THRUST_300001_SM_1000_NS8cuda_cub4core6detail13_kernel_agentINS1_8__reduce10DrainAgentIiEEJN3cub18CUB_300001_SM_10009GridQueueIjEEiEEEvDpT0_,"a",@progbits
	.sectionflags	@""
	.align	4
.nv.constant0._ZN6thrust24THRUST_300001_SM_1000_NS8cuda_cub4core6detail13_kernel_agentINS1_8__reduce10DrainAgentIiEEJN3cub18CUB_300001_SM_10009GridQueueIjEEiEEEvDpT0_:
	.zero		908


//--------------------- .nv.constant0._ZN6thrust24THRUST_300001_SM_1000_NS8cuda_cub4core6detail13_kernel_agentINS1_8__reduce11ReduceAgentINS0_12zip_iteratorIN4cuda3std3__45tupleIJNS0_6detail15normal_iteratorINS0_10device_ptrIfEEEENS0_17counting_iteratorIlNS0_11use_defaultESI_SI_EEEEEEEPNSB_IJflEEESM_iNS1_9__extrema9arg_max_fIflNSA_4lessIfEEEEEEJSL_SN_iN3cub18CUB_300001_SM_100013GridEvenShareIiEENSV_9GridQueueIjEESS_EEEvDpT0_ --------------------------
	.section	.nv.constant0._ZN6thrust24THRUST_300001_SM_1000_NS8cuda_cub4core6detail13_kernel_agentINS1_8__reduce11ReduceAgentINS0_12zip_iteratorIN4cuda3std3__45tupleIJNS0_6detail15normal_iteratorINS0_10device_ptrIfEEEENS0_17counting_iteratorIlNS0_11use_defaultESI_SI_EEEEEEEPNSB_IJflEEESM_iNS1_9__extrema9arg_max_fIflNSA_4lessIfEEEEEEJSL_SN_iN3cub18CUB_300001_SM_100013GridEvenShareIiEENSV_9GridQueueIjEESS_EEEvDpT0_,"a",@progbits
	.sectionflags	@""
	.align	4
.nv.constant0._ZN6thrust24THRUST_300001_SM_1000_NS8cuda_cub4core6detail13_kernel_agentINS1_8__reduce11ReduceAgentINS0_12zip_iteratorIN4cuda3std3__45tupleIJNS0_6detail15normal_iteratorINS0_10device_ptrIfEEEENS0_17counting_iteratorIlNS0_11use_defaultESI_SI_EEEEEEEPNSB_IJflEEESM_iNS1_9__extrema9arg_max_fIflNSA_4lessIfEEEEEEJSL_SN_iN3cub18CUB_300001_SM_100013GridEvenShareIiEENSV_9GridQueueIjEESS_EEEvDpT0_:
	.zero		977


//--------------------- .nv.constant0._ZN6thrust24THRUST_300001_SM_1000_NS8cuda_cub4core6detail13_kernel_agentINS1_8__reduce11ReduceAgentINS0_12zip_iteratorIN4cuda3std3__45tupleIJNS0_6detail15normal_iteratorINS0_10device_ptrIfEEEENS0_17counting_iteratorIlNS0_11use_defaultESI_SI_EEEEEEEPNSB_IJflEEESM_iNS1_9__extrema9arg_max_fIflNSA_4lessIfEEEEEEJSL_SN_iSS_EEEvDpT0_ --------------------------
	.section	.nv.constant0._ZN6thrust24THRUST_300001_SM_1000_NS8cuda_cub4core6detail13_kernel_agentINS1_8__reduce11ReduceAgentINS0_12zip_iteratorIN4cuda3std3__45tupleIJNS0_6detail15normal_iteratorINS0_10device_ptrIfEEEENS0_17counting_iteratorIlNS0_11use_defaultESI_SI_EEEEEEEPNSB_IJflEEESM_iNS1_9__extrema9arg_max_fIflNSA_4lessIfEEEEEEJSL_SN_iSS_EEEvDpT0_,"a",@progbits
	.sectionflags	@""
	.align	4
.nv.constant0._ZN6thrust24THRUST_300001_SM_1000_NS8cuda_cub4core6detail13_kernel_agentINS1_8__reduce11ReduceAgentINS0_12zip_iteratorIN4cuda3std3__45tupleIJNS0_6detail15normal_iteratorINS0_10device_ptrIfEEEENS0_17counting_iteratorIlNS0_11use_defaultESI_SI_EEEEEEEPNSB_IJflEEESM_iNS1_9__extrema9arg_max_fIflNSA_4lessIfEEEEEEJSL_SN_iSS_EEEvDpT0_:
	.zero		925


//--------------------- SYMBOLS --------------------------

	.type		.nv.reservedSmem.offset0,@object
	.size		.nv.reservedSmem.offset0,0x4
	.type		.nv.reservedSmem.cap,@object
	.size		.nv.reservedSmem.cap,0x4
	.type		vprintf,@function
